	.target	sm_80

	.elftype	@"ET_EXEC"


//--------------------- .note.nv.tkinfo           --------------------------
	.section	.note.nv.tkinfo,"",@"SHT_NOTE"
	.sectionflags	@"SHF_NOTE_NV_TKINFO"
	.tkinfo
        /*0018*/ 	.word	0x00000002
        /*0030*/ 	.string	""
        /*0030*/ 	.string	"ptxas"
        /*0030*/ 	.string	"Cuda compilation tools, release 13.0, V13.0.88"
        /*0030*/ 	.string	"Build cuda_13.0.r13.0/compiler.36424714_0"
        /*0030*/ 	.string	"-v  -suppress-debug-info  -lineinfo  -arch sm_80 "



//--------------------- .note.nv.cuinfo           --------------------------
	.section	.note.nv.cuinfo,"",@"SHT_NOTE"
	.sectionflags	@"SHF_NOTE_NV_CUINFO"
        /*0018*/ 	.short	0x0002
        /*001a*/ 	.short	0x0050
        /*001c*/ 	.short	0x0082
	.zero		2


//--------------------- .nv.info                  --------------------------
	.section	.nv.info,"",@"SHT_CUDA_INFO"
	.align	4


	//----- nvinfo : EIATTR_REGCOUNT
	.align		4
        /*0000*/ 	.byte	0x04, 0x2f
        /*0002*/ 	.short	(.L_1 - .L_0)
	.align		4
.L_0:
        /*0004*/ 	.word	index@(matmul_kernel)
        /*0008*/ 	.word	0x00000020


	//----- nvinfo : EIATTR_FRAME_SIZE
	.align		4
.L_1:
        /*000c*/ 	.byte	0x04, 0x11
        /*000e*/ 	.short	(.L_3 - .L_2)
	.align		4
.L_2:
        /*0010*/ 	.word	index@(matmul_kernel)
        /*0014*/ 	.word	0x00003928


	//----- nvinfo : EIATTR_MIN_STACK_SIZE
	.align		4
.L_3:
        /*0018*/ 	.byte	0x04, 0x12
        /*001a*/ 	.short	(.L_5 - .L_4)
	.align		4
.L_4:
        /*001c*/ 	.word	index@(matmul_kernel)
        /*0020*/ 	.word	0x00003928
.L_5:


//--------------------- .nv.info.matmul_kernel    --------------------------
	.section	.nv.info.matmul_kernel,"",@"SHT_CUDA_INFO"
	.sectionflags	@""
	.align	4


	//----- nvinfo : EIATTR_CUDA_API_VERSION
	.align		4
        /*0000*/ 	.byte	0x04, 0x37
        /*0002*/ 	.short	(.L_7 - .L_6)
.L_6:
        /*0004*/ 	.word	0x00000082


	//----- nvinfo : EIATTR_SW2861232_WAR
	.align		4
.L_7:
        /*0008*/ 	.byte	0x01, 0x35
	.zero		2


	//----- nvinfo : EIATTR_PARAM_CBANK
	.align		4
        /*000c*/ 	.byte	0x04, 0x0a
        /*000e*/ 	.short	(.L_9 - .L_8)
	.align		4
.L_8:
        /*0010*/ 	.word	index@(.nv.constant0.matmul_kernel)
        /*0014*/ 	.short	0x0160
        /*0016*/ 	.short	0x0050


	//----- nvinfo : EIATTR_CBANK_PARAM_SIZE
	.align		4
.L_9:
        /*0018*/ 	.byte	0x03, 0x19
        /*001a*/ 	.short	0x0050


	//----- nvinfo : EIATTR_KPARAM_INFO
	.align		4
        /*001c*/ 	.byte	0x04, 0x17
        /*001e*/ 	.short	(.L_11 - .L_10)
.L_10:
        /*0020*/ 	.word	0x00000000
        /*0024*/ 	.short	0x000d
        /*0026*/ 	.short	0x0048
        /*0028*/ 	.byte	0x00, 0xf4, 0x21, 0x00


	//----- nvinfo : EIATTR_KPARAM_INFO
	.align		4
.L_11:
        /*002c*/ 	.byte	0x04, 0x17
        /*002e*/ 	.short	(.L_13 - .L_12)
.L_12:
        /*0030*/ 	.word	0x00000000
        /*0034*/ 	.short	0x000c
        /*0036*/ 	.short	0x0040
        /*0038*/ 	.byte	0x00, 0xf4, 0x21, 0x00


	//----- nvinfo : EIATTR_KPARAM_INFO
	.align		4
.L_13:
        /*003c*/ 	.byte	0x04, 0x17
        /*003e*/ 	.short	(.L_15 - .L_14)
.L_14:
        /*0040*/ 	.word	0x00000000
        /*0044*/ 	.short	0x000b
        /*0046*/ 	.short	0x0038
        /*0048*/ 	.byte	0x00, 0xf0, 0x11, 0x00


	//----- nvinfo : EIATTR_KPARAM_INFO
	.align		4
.L_15:
        /*004c*/ 	.byte	0x04, 0x17
        /*004e*/ 	.short	(.L_17 - .L_16)
.L_16:
        /*0050*/ 	.word	0x00000000
        /*0054*/ 	.short	0x000a
        /*0056*/ 	.short	0x0034
        /*0058*/ 	.byte	0x00, 0xf0, 0x11, 0x00


	//----- nvinfo : EIATTR_KPARAM_INFO
	.align		4
.L_17:
        /*005c*/ 	.byte	0x04, 0x17
        /*005e*/ 	.short	(.L_19 - .L_18)
.L_18:
        /*0060*/ 	.word	0x00000000
        /*0064*/ 	.short	0x0009
        /*0066*/ 	.short	0x0030
        /*0068*/ 	.byte	0x00, 0xf0, 0x11, 0x00


	//----- nvinfo : EIATTR_KPARAM_INFO
	.align		4
.L_19:
        /*006c*/ 	.byte	0x04, 0x17
        /*006e*/ 	.short	(.L_21 - .L_20)
.L_20:
        /*0070*/ 	.word	0x00000000
        /*0074*/ 	.short	0x0008
        /*0076*/ 	.short	0x002c
        /*0078*/ 	.byte	0x00, 0xf0, 0x11, 0x00


	//----- nvinfo : EIATTR_KPARAM_INFO
	.align		4
.L_21:
        /*007c*/ 	.byte	0x04, 0x17
        /*007e*/ 	.short	(.L_23 - .L_22)
.L_22:
        /*0080*/ 	.word	0x00000000
        /*0084*/ 	.short	0x0007
        /*0086*/ 	.short	0x0028
        /*0088*/ 	.byte	0x00, 0xf0, 0x11, 0x00


	//----- nvinfo : EIATTR_KPARAM_INFO
	.align		4
.L_23:
        /*008c*/ 	.byte	0x04, 0x17
        /*008e*/ 	.short	(.L_25 - .L_24)
.L_24:
        /*0090*/ 	.word	0x00000000
        /*0094*/ 	.short	0x0006
        /*0096*/ 	.short	0x0024
        /*0098*/ 	.byte	0x00, 0xf0, 0x11, 0x00


	//----- nvinfo : EIATTR_KPARAM_INFO
	.align		4
.L_25:
        /*009c*/ 	.byte	0x04, 0x17
        /*009e*/ 	.short	(.L_27 - .L_26)
.L_26:
        /*00a0*/ 	.word	0x00000000
        /*00a4*/ 	.short	0x0005
        /*00a6*/ 	.short	0x0020
        /*00a8*/ 	.byte	0x00, 0xf0, 0x11, 0x00


	//----- nvinfo : EIATTR_KPARAM_INFO
	.align		4
.L_27:
        /*00ac*/ 	.byte	0x04, 0x17
        /*00ae*/ 	.short	(.L_29 - .L_28)
.L_28:
        /*00b0*/ 	.word	0x00000000
        /*00b4*/ 	.short	0x0004
        /*00b6*/ 	.short	0x001c
        /*00b8*/ 	.byte	0x00, 0xf0, 0x11, 0x00


	//----- nvinfo : EIATTR_KPARAM_INFO
	.align		4
.L_29:
        /*00bc*/ 	.byte	0x04, 0x17
        /*00be*/ 	.short	(.L_31 - .L_30)
.L_30:
        /*00c0*/ 	.word	0x00000000
        /*00c4*/ 	.short	0x0003
        /*00c6*/ 	.short	0x0018
        /*00c8*/ 	.byte	0x00, 0xf0, 0x11, 0x00


	//----- nvinfo : EIATTR_KPARAM_INFO
	.align		4
.L_31:
        /*00cc*/ 	.byte	0x04, 0x17
        /*00ce*/ 	.short	(.L_33 - .L_32)
.L_32:
        /*00d0*/ 	.word	0x00000000
        /*00d4*/ 	.short	0x0002
        /*00d6*/ 	.short	0x0010
        /*00d8*/ 	.byte	0x00, 0xf4, 0x21, 0x00


	//----- nvinfo : EIATTR_KPARAM_INFO
	.align		4
.L_33:
        /*00dc*/ 	.byte	0x04, 0x17
        /*00de*/ 	.short	(.L_35 - .L_34)
.L_34:
        /*00e0*/ 	.word	0x00000000
        /*00e4*/ 	.short	0x0001
        /*00e6*/ 	.short	0x0008
        /*00e8*/ 	.byte	0x00, 0xf4, 0x21, 0x00


	//----- nvinfo : EIATTR_KPARAM_INFO
	.align		4
.L_35:
        /*00ec*/ 	.byte	0x04, 0x17
        /*00ee*/ 	.short	(.L_37 - .L_36)
.L_36:
        /*00f0*/ 	.word	0x00000000
        /*00f4*/ 	.short	0x0000
        /*00f6*/ 	.short	0x0000
        /*00f8*/ 	.byte	0x00, 0xf4, 0x21, 0x00


	//----- nvinfo : EIATTR_MAXREG_COUNT
	.align		4
.L_37:
        /*00fc*/ 	.byte	0x03, 0x1b
        /*00fe*/ 	.short	0x00ff


	//----- nvinfo : EIATTR_NUM_BARRIERS
	.align		4
        /*0100*/ 	.byte	0x02, 0x4c
        /*0102*/ 	.byte	0x01
	.zero		1


	//----- nvinfo : EIATTR_ANNOTATIONS
	.align		4
        /*0104*/ 	.byte	0x04, 0x55
        /*0106*/ 	.short	(.L_39 - .L_38)


	//   ....[0]....
.L_38:
        /*0108*/ 	.word	0x00000001
        /*010c*/ 	.byte	0x70, 0x00, 0x00, 0x00, 0x01, 0x00, 0x00, 0x00, 0xb0, 0x00, 0x00, 0x00, 0x01, 0x00, 0x00, 0x00
        /* <DEDUP_REMOVED lines=1354> */
        /*55bc*/ 	.byte	0xd0, 0x29, 0x01, 0x00, 0x01, 0x00, 0x00, 0x00, 0xe0, 0x29, 0x01, 0x00


	//----- nvinfo : EIATTR_MERCURY_ISA_VERSION
	.align		4
.L_39:
        /*55c8*/ 	.byte	0x03, 0x5f
        /*55ca*/ 	.short	0x0000


	//----- nvinfo : EIATTR_EXIT_INSTR_OFFSETS
	.align		4
        /*55cc*/ 	.byte	0x04, 0x1c
        /*55ce*/ 	.short	(.L_41 - .L_40)


	//   ....[0]....
.L_40:
        /*55d0*/ 	.word	0x00049f60


	//   ....[1]....
        /*55d4*/ 	.word	0x00049f90


	//----- nvinfo : EIATTR_REQNTID
	.align		4
.L_41:
        /*55d8*/ 	.byte	0x04, 0x10
        /*55da*/ 	.short	(.L_43 - .L_42)
.L_42:
        /*55dc*/ 	.word	0x00000040
        /*55e0*/ 	.word	0x00000001
        /*55e4*/ 	.word	0x00000001
.L_43:


//--------------------- .nv.callgraph             --------------------------
	.section	.nv.callgraph,"",@"SHT_CUDA_CALLGRAPH"
	.align	4
	.sectionentsize	8
	.align		4
        /*0000*/ 	.word	0x00000000
	.align		4
        /*0004*/ 	.word	0xffffffff
	.align		4
        /*0008*/ 	.word	0x00000000
	.align		4
        /*000c*/ 	.word	0xfffffffe
	.align		4
        /*0010*/ 	.word	0x00000000
	.align		4
        /*0014*/ 	.word	0xfffffffd
	.align		4
        /*0018*/ 	.word	0x00000000
	.align		4
        /*001c*/ 	.word	0xfffffffc


//--------------------- .nv.rel.action            --------------------------
	.section	.nv.rel.action,"",@"SHT_CUDA_RELOCINFO"
	.align	8
	.sectionentsize	8
        /*0000*/ 	.byte	0x73, 0x00, 0x00, 0x00, 0x00, 0x00, 0x00, 0x00, 0x00, 0x00, 0x00, 0x11, 0x25, 0x00, 0x05, 0x36


//--------------------- .nv.constant0.matmul_kernel --------------------------
	.section	.nv.constant0.matmul_kernel,"a",@progbits
	.sectionflags	@""
	.align	4
.nv.constant0.matmul_kernel:
	.zero		432


//--------------------- .text.matmul_kernel       --------------------------
	.section	.text.matmul_kernel,"ax",@progbits
	.sectioninfo	@"SHI_REGISTERS=32"
	.align	128
        .global         matmul_kernel
        .type           matmul_kernel,@function
        .size           matmul_kernel,(.L_x_4 - matmul_kernel)
        .other          matmul_kernel,@"STO_CUDA_ENTRY STV_DEFAULT"
matmul_kernel:
.text.matmul_kernel:
[----:B------:R-:W-:-:S04]  /*0000*/  IMAD.MOV.U32 R1, RZ, RZ, c[0x0][0x28] ;  /* 0x00000a00ff017624 */ /* 0x000fc800078e00ff */
[----:B------:R-:W-:Y:S01]  /*0010*/  IMAD.MOV.U32 R0, RZ, RZ, 0x1f ;  /* 0x0000001fff007424 */ /* 0x000fe200078e00ff */
[----:B------:R-:W-:Y:S01]  /*0020*/  IADD3 R1, R1, -0x3928, RZ ;  /* 0xffffc6d801017810 */ /* 0x000fe20007ffe0ff */
[----:B------:R-:W0:Y:S01]  /*0030*/  S2R R29, SR_TID.X ;  /* 0x00000000001d7919 */ /* 0x000e220000002100 */
[----:B------:R-:W-:Y:S01]  /*0040*/  CS2R R12, SRZ ;  /* 0x00000000000c7805 */ /* 0x000fe2000001ff00 */
[----:B------:R-:W-:Y:S01]  /*0050*/  CS2R R14, SRZ ;  /* 0x00000000000e7805 */ /* 0x000fe2000001ff00 */
[----:B------:R-:W-:Y:S01]  /*0060*/  IADD3 R0, R0, c[0x0][0x17c], RZ ;  /* 0x00005f0000007a10 */ /* 0x000fe20007ffe0ff */
[----:B------:R-:W-:Y:S01]  /*0070*/  STL [R1+0x90], RZ ;  /* 0x000090ff01007387 */ /* 0x000fe20000100800 */
[----:B------:R-:W-:Y:S01]  /*0080*/  CS2R R16, SRZ ;  /* 0x0000000000107805 */ /* 0x000fe2000001ff00 */
[----:B------:R-:W-:Y:S01]  /*0090*/  CS2R R18, SRZ ;  /* 0x0000000000127805 */ /* 0x000fe2000001ff00 */
[----:B------:R-:W-:Y:S01]  /*00a0*/  SHF.R.S32.HI R3, RZ, 0x1f, R0 ;  /* 0x0000001fff037819 */ /* 0x000fe20000011400 */
[----:B------:R-:W-:Y:S01]  /*00b0*/  STL [R1+0x94], RZ ;  /* 0x000094ff01007387 */ /* 0x000fe20000100800 */
[----:B------:R-:W-:Y:S01]  /*00c0*/  CS2R R20, SRZ ;  /* 0x0000000000147805 */ /* 0x000fe2000001ff00 */
[----:B------:R-:W-:Y:S01]  /*00d0*/  CS2R R22, SRZ ;  /* 0x0000000000167805 */ /* 0x000fe2000001ff00 */
[----:B------:R-:W-:Y:S01]  /*00e0*/  LEA.HI R3, R3, R0, RZ, 0x5 ;  /* 0x0000000003037211 */ /* 0x000fe200078f28ff */
[----:B------:R-:W-:Y:S01]  /*00f0*/  STL [R1+0x98], RZ ;  /* 0x000098ff01007387 */ /* 0x000fe20000100800 */
[----:B------:R-:W-:Y:S01]  /*0100*/  CS2R R24, SRZ ;  /* 0x0000000000187805 */ /* 0x000fe2000001ff00 */
[----:B------:R-:W-:Y:S01]  /*0110*/  CS2R R26, SRZ ;  /* 0x00000000001a7805 */ /* 0x000fe2000001ff00 */
[----:B------:R-:W-:Y:S01]  /*0120*/  SHF.R.S32.HI R0, RZ, 0x5, R3 ;  /* 0x00000005ff007819 */ /* 0x000fe20000011403 */
[----:B------:R-:W-:Y:S04]  /*0130*/  STL [R1+0x9c], RZ ;  /* 0x00009cff01007387 */ /* 0x000fe80000100800 */
[----:B------:R-:W-:Y:S01]  /*0140*/  IMAD.SHL.U32 R0, R0, 0x8, RZ ;  /* 0x0000000800007824 */ /* 0x000fe200078e00ff */
[----:B------:R-:W1:Y:S04]  /*0150*/  S2R R3, SR_CTAID.X ;  /* 0x0000000000037919 */ /* 0x000e680000002500 */
[-C--:B------:R-:W-:Y:S01]  /*0160*/  IABS R7, R0.reuse ;  /* 0x0000000000077213 */ /* 0x080fe20000000000 */
[----:B------:R-:W-:Y:S01]  /*0170*/  STL [R1+0x80], RZ ;  /* 0x000080ff01007387 */ /* 0x000fe20000100800 */
[----:B------:R-:W-:-:S02]  /*0180*/  IABS R10, R0 ;  /* 0x00000000000a7213 */ /* 0x000fc40000000000 */
[----:B------:R-:W2:Y:S01]  /*0190*/  I2F.RP R2, R7 ;  /* 0x0000000700027306 */ /* 0x000ea20000209400 */
[----:B------:R-:W-:Y:S04]  /*01a0*/  STL [R1+0x84], RZ ;  /* 0x000084ff01007387 */ /* 0x000fe80000100800 */
[----:B------:R-:W-:Y:S04]  /*01b0*/  STL [R1+0x88], RZ ;  /* 0x000088ff01007387 */ /* 0x000fe80000100800 */
[----:B------:R-:W-:Y:S04]  /*01c0*/  STL [R1+0x8c], RZ ;  /* 0x00008cff01007387 */ /* 0x000fe80000100800 */
[----:B------:R-:W-:Y:S01]  /*01d0*/  STL [R1+0x70], RZ ;  /* 0x000070ff01007387 */ /* 0x000fe20000100800 */
[----:B--2---:R-:W2:Y:S01]  /*01e0*/  MUFU.RCP R2, R2 ;  /* 0x0000000200027308 */ /* 0x004ea20000001000 */
[----:B-1----:R-:W-:-:S02]  /*01f0*/  IABS R8, R3 ;  /* 0x0000000300087213 */ /* 0x002fc40000000000 */
[----:B------:R-:W-:Y:S04]  /*0200*/  STL [R1+0x74], RZ ;  /* 0x000074ff01007387 */ /* 0x000fe80000100800 */
[----:B------:R-:W-:Y:S04]  /*0210*/  STL [R1+0x78], RZ ;  /* 0x000078ff01007387 */ /* 0x000fe80000100800 */
[----:B------:R-:W-:Y:S04]  /*0220*/  STL [R1+0x7c], RZ ;  /* 0x00007cff01007387 */ /* 0x000fe80000100800 */
[----:B------:R-:W-:Y:S01]  /*0230*/  STL [R1+0x60], RZ ;  /* 0x000060ff01007387 */ /* 0x000fe20000100800 */
[----:B--2---:R-:W-:Y:S01]  /*0240*/  IADD3 R4, R2, 0xffffffe, RZ ;  /* 0x0ffffffe02047810 */ /* 0x004fe20007ffe0ff */
[----:B------:R-:W-:-:S02]  /*0250*/  IMAD.MOV R2, RZ, RZ, -R10 ;  /* 0x000000ffff027224 */ /* 0x000fc400078e0a0a */
[----:B------:R-:W-:Y:S01]  /*0260*/  STL [R1+0x64], RZ ;  /* 0x000064ff01007387 */ /* 0x000fe20000100800 */
[----:B------:R1:W2:Y:S03]  /*0270*/  F2I.FTZ.U32.TRUNC.NTZ R5, R4 ;  /* 0x0000000400057305 */ /* 0x0002a6000021f000 */
[----:B------:R-:W-:Y:S04]  /*0280*/  STL [R1+0x68], RZ ;  /* 0x000068ff01007387 */ /* 0x000fe80000100800 */
[----:B------:R-:W-:Y:S01]  /*0290*/  STL [R1+0x6c], RZ ;  /* 0x00006cff01007387 */ /* 0x000fe20000100800 */
[----:B-1----:R-:W-:-:S03]  /*02a0*/  IMAD.MOV.U32 R4, RZ, RZ, RZ ;  /* 0x000000ffff047224 */ /* 0x002fc600078e00ff */
[----:B------:R-:W-:Y:S04]  /*02b0*/  STL [R1+0x50], RZ ;  /* 0x000050ff01007387 */ /* 0x000fe80000100800 */
[----:B------:R-:W-:Y:S01]  /*02c0*/  STL [R1+0x54], RZ ;  /* 0x000054ff01007387 */ /* 0x000fe20000100800 */
[----:B--2---:R-:W-:-:S03]  /*02d0*/  IMAD.MOV R6, RZ, RZ, -R5 ;  /* 0x000000ffff067224 */ /* 0x004fc600078e0a05 */
[----:B------:R-:W-:Y:S01]  /*02e0*/  STL [R1+0x58], RZ ;  /* 0x000058ff01007387 */ /* 0x000fe20000100800 */
[----:B------:R-:W-:Y:S02]  /*02f0*/  IMAD R9, R6, R7, RZ ;  /* 0x0000000706097224 */ /* 0x000fe400078e02ff */
[----:B------:R-:W-:Y:S01]  /*0300*/  IMAD.MOV.U32 R6, RZ, RZ, R8 ;  /* 0x000000ffff067224 */ /* 0x000fe200078e0008 */
[----:B------:R-:W-:Y:S01]  /*0310*/  STL [R1+0x5c], RZ ;  /* 0x00005cff01007387 */ /* 0x000fe20000100800 */
[----:B------:R-:W-:-:S03]  /*0320*/  IMAD.HI.U32 R5, R5, R9, R4 ;  /* 0x0000000905057227 */ /* 0x000fc600078e0004 */
[----:B------:R-:W-:Y:S03]  /*0330*/  STL [R1+0x40], RZ ;  /* 0x000040ff01007387 */ /* 0x000fe60000100800 */
[----:B------:R-:W-:Y:S01]  /*0340*/  IMAD.HI.U32 R5, R5, R6, RZ ;  /* 0x0000000605057227 */ /* 0x000fe200078e00ff */
[----:B------:R-:W-:Y:S03]  /*0350*/  STL [R1+0x44], RZ ;  /* 0x000044ff01007387 */ /* 0x000fe60000100800 */
[----:B------:R-:W-:Y:S01]  /*0360*/  IMAD R2, R5, R2, R6 ;  /* 0x0000000205027224 */ /* 0x000fe200078e0206 */
[----:B------:R-:W-:Y:S04]  /*0370*/  STL [R1+0x48], RZ ;  /* 0x000048ff01007387 */ /* 0x000fe80000100800 */
[----:B------:R-:W-:Y:S01]  /*0380*/  ISETP.GT.U32.AND P1, PT, R7, R2, PT ;  /* 0x000000020700720c */ /* 0x000fe20003f24070 */
[----:B------:R-:W-:Y:S04]  /*0390*/  STL [R1+0x4c], RZ ;  /* 0x00004cff01007387 */ /* 0x000fe80000100800 */
[----:B------:R-:W-:Y:S04]  /*03a0*/  STL [R1+0x30], RZ ;  /* 0x000030ff01007387 */ /* 0x000fe80000100800 */
[----:B------:R-:W-:Y:S04]  /*03b0*/  STL [R1+0x34], RZ ;  /* 0x000034ff01007387 */ /* 0x000fe80000100800 */
[----:B------:R-:W-:Y:S01]  /*03c0*/  @!P1 IMAD.IADD R2, R2, 0x1, -R7 ;  /* 0x0000000102029824 */ /* 0x000fe200078e0a07 */
[----:B------:R-:W-:Y:S01]  /*03d0*/  @!P1 IADD3 R5, R5, 0x1, RZ ;  /* 0x0000000105059810 */ /* 0x000fe20007ffe0ff */
[----:B------:R-:W-:Y:S01]  /*03e0*/  STL [R1+0x38], RZ ;  /* 0x000038ff01007387 */ /* 0x000fe20000100800 */
[----:B------:R-:W-:-:S02]  /*03f0*/  ISETP.NE.AND P1, PT, R0, RZ, PT ;  /* 0x000000ff0000720c */ /* 0x000fc40003f25270 */
[----:B------:R-:W-:Y:S01]  /*0400*/  ISETP.GE.U32.AND P0, PT, R2, R7, PT ;  /* 0x000000070200720c */ /* 0x000fe20003f06070 */
[----:B------:R-:W-:Y:S01]  /*0410*/  STL [R1+0x3c], RZ ;  /* 0x00003cff01007387 */ /* 0x000fe20000100800 */
[----:B------:R-:W-:-:S03]  /*0420*/  LOP3.LUT R2, R3, R0, RZ, 0x3c, !PT ;  /* 0x0000000003027212 */ /* 0x000fc600078e3cff */
[----:B------:R-:W-:Y:S01]  /*0430*/  STL [R1+0x20], RZ ;  /* 0x000020ff01007387 */ /* 0x000fe20000100800 */
[----:B------:R-:W-:Y:S01]  /*0440*/  ISETP.GE.AND P2, PT, R2, RZ, PT ;  /* 0x000000ff0200720c */ /* 0x000fe20003f46270 */
[----:B------:R-:W-:Y:S02]  /*0450*/  IMAD.MOV.U32 R2, RZ, RZ, c[0x0][0x178] ;  /* 0x00005e00ff027624 */ /* 0x000fe400078e00ff */
[----:B------:R-:W-:Y:S03]  /*0460*/  STL [R1+0x24], RZ ;  /* 0x000024ff01007387 */ /* 0x000fe60000100800 */
[----:B------:R-:W-:Y:S01]  /*0470*/  IADD3 R2, R2, 0xff, RZ ;  /* 0x000000ff02027810 */ /* 0x000fe20007ffe0ff */
[----:B------:R-:W-:Y:S01]  /*0480*/  STL [R1+0x28], RZ ;  /* 0x000028ff01007387 */ /* 0x000fe20000100800 */
[----:B------:R-:W-:-:S03]  /*0490*/  @P0 IADD3 R5, R5, 0x1, RZ ;  /* 0x0000000105050810 */ /* 0x000fc60007ffe0ff */
[----:B------:R-:W-:Y:S02]  /*04a0*/  STL [R1+0x2c], RZ ;  /* 0x00002cff01007387 */ /* 0x000fe40000100800 */
[----:B------:R-:W-:Y:S01]  /*04b0*/  IMAD.MOV.U32 R4, RZ, RZ, R5 ;  /* 0x000000ffff047224 */ /* 0x000fe200078e0005 */
[----:B------:R-:W-:Y:S01]  /*04c0*/  SHF.R.S32.HI R5, RZ, 0x1f, R2 ;  /* 0x0000001fff057819 */ /* 0x000fe20000011402 */
[----:B------:R-:W-:Y:S02]  /*04d0*/  STL [R1+0x10], RZ ;  /* 0x000010ff01007387 */ /* 0x000fe40000100800 */
[----:B------:R-:W-:Y:S01]  /*04e0*/  @!P2 IMAD.MOV R4, RZ, RZ, -R4 ;  /* 0x000000ffff04a224 */ /* 0x000fe200078e0a04 */
[----:B------:R-:W-:Y:S01]  /*04f0*/  @!P1 LOP3.LUT R4, RZ, R0, RZ, 0x33, !PT ;  /* 0x00000000ff049212 */ /* 0x000fe200078e33ff */
[----:B------:R-:W-:Y:S01]  /*0500*/  STL [R1+0x14], RZ ;  /* 0x000014ff01007387 */ /* 0x000fe20000100800 */
[----:B------:R-:W-:-:S03]  /*0510*/  LEA.HI R5, R5, R2, RZ, 0x8 ;  /* 0x0000000205057211 */ /* 0x000fc600078f40ff */
[----:B------:R-:W-:Y:S01]  /*0520*/  IMAD.SHL.U32 R2, R4, 0x8, RZ ;  /* 0x0000000804027824 */ /* 0x000fe200078e00ff */
[----:B------:R-:W-:Y:S01]  /*0530*/  STL [R1+0x18], RZ ;  /* 0x000018ff01007387 */ /* 0x000fe20000100800 */
[----:B------:R-:W-:-:S03]  /*0540*/  IMAD.MOV R4, RZ, RZ, -R4 ;  /* 0x000000ffff047224 */ /* 0x000fc600078e0a04 */
[----:B------:R-:W-:Y:S01]  /*0550*/  LEA.HI.SX32 R5, R5, -R2, 0x18 ;  /* 0x8000000205057211 */ /* 0x000fe200078fc2ff */
[----:B------:R-:W-:Y:S01]  /*0560*/  IMAD R9, R0, R4, R3 ;  /* 0x0000000400097224 */ /* 0x000fe200078e0203 */
[----:B------:R-:W-:Y:S01]  /*0570*/  STL [R1+0x1c], RZ ;  /* 0x00001cff01007387 */ /* 0x000fe20000100800 */
[----:B------:R-:W-:Y:S01]  /*0580*/  IMAD.MOV.U32 R4, RZ, RZ, RZ ;  /* 0x000000ffff047224 */ /* 0x000fe200078e00ff */
[----:B------:R-:W-:Y:S02]  /*0590*/  IMNMX R10, R5, 0x8, PT ;  /* 0x00000008050a7817 */ /* 0x000fe40003800200 */
[----:B------:R-:W-:Y:S02]  /*05a0*/  STL [R1], RZ ;  /* 0x000000ff01007387 */ /* 0x000fe40000100800 */
[-C--:B------:R-:W-:Y:S02]  /*05b0*/  IABS R8, R10.reuse ;  /* 0x0000000a00087213 */ /* 0x080fe40000000000 */
[----:B------:R-:W-:Y:S01]  /*05c0*/  IABS R0, R10 ;  /* 0x0000000a00007213 */ /* 0x000fe20000000000 */
[----:B------:R-:W-:Y:S01]  /*05d0*/  STL [R1+0x4], RZ ;  /* 0x000004ff01007387 */ /* 0x000fe20000100800 */
[----:B------:R-:W1:Y:S03]  /*05e0*/  I2F.RP R6, R8 ;  /* 0x0000000800067306 */ /* 0x000e660000209400 */
[----:B------:R-:W-:Y:S04]  /*05f0*/  STL [R1+0x8], RZ ;  /* 0x000008ff01007387 */ /* 0x000fe80000100800 */
[----:B------:R-:W-:Y:S01]  /*0600*/  STL [R1+0xc], RZ ;  /* 0x00000cff01007387 */ /* 0x000fe20000100800 */
[----:B-1----:R-:W1:Y:S02]  /*0610*/  MUFU.RCP R6, R6 ;  /* 0x0000000600067308 */ /* 0x002e640000001000 */
[----:B-1----:R-:W-:-:S06]  /*0620*/  IADD3 R5, R6, 0xffffffe, RZ ;  /* 0x0ffffffe06057810 */ /* 0x002fcc0007ffe0ff */
[----:B------:R-:W1:Y:S02]  /*0630*/  F2I.FTZ.U32.TRUNC.NTZ R5, R5 ;  /* 0x0000000500057305 */ /* 0x000e64000021f000 */
[----:B-1----:R-:W-:-:S04]  /*0640*/  IMAD.MOV R7, RZ, RZ, -R5 ;  /* 0x000000ffff077224 */ /* 0x002fc800078e0a05 */
[----:B------:R-:W-:Y:S01]  /*0650*/  IMAD.MOV.U32 R3, RZ, RZ, R7 ;  /* 0x000000ffff037224 */ /* 0x000fe200078e0007 */
[----:B------:R-:W-:-:S03]  /*0660*/  IABS R7, R9 ;  /* 0x0000000900077213 */ /* 0x000fc60000000000 */
[----:B------:R-:W-:-:S04]  /*0670*/  IMAD R3, R3, R8, RZ ;  /* 0x0000000803037224 */ /* 0x000fc800078e02ff */
[----:B------:R-:W-:-:S04]  /*0680*/  IMAD.HI.U32 R4, R5, R3, R4 ;  /* 0x0000000305047227 */ /* 0x000fc800078e0004 */
[----:B------:R-:W-:Y:S02]  /*0690*/  IMAD.MOV R3, RZ, RZ, -R0 ;  /* 0x000000ffff037224 */ /* 0x000fe400078e0a00 */
[----:B------:R-:W-:-:S04]  /*06a0*/  IMAD.HI.U32 R0, R4, R7, RZ ;  /* 0x0000000704007227 */ /* 0x000fc800078e00ff */
[----:B------:R-:W-:Y:S01]  /*06b0*/  IMAD R3, R0, R3, R7 ;  /* 0x0000000300037224 */ /* 0x000fe200078e0207 */
[----:B------:R-:W-:Y:S01]  /*06c0*/  ULDC.64 UR6, c[0x0][0x118] ;  /* 0x0000460000067ab9 */ /* 0x000fe20000000a00 */
[----:B------:R-:W-:-:S03]  /*06d0*/  CS2R R6, SRZ ;  /* 0x0000000000067805 */ /* 0x000fc6000001ff00 */
[----:B------:R-:W-:-:S13]  /*06e0*/  ISETP.GT.U32.AND P1, PT, R8, R3, PT ;  /* 0x000000030800720c */ /* 0x000fda0003f24070 */
[----:B------:R-:W-:Y:S01]  /*06f0*/  @!P1 IMAD.IADD R3, R3, 0x1, -R8 ;  /* 0x0000000103039824 */ /* 0x000fe200078e0a08 */
[----:B------:R-:W-:Y:S02]  /*0700*/  @!P1 IADD3 R0, R0, 0x1, RZ ;  /* 0x0000000100009810 */ /* 0x000fe40007ffe0ff */
[----:B------:R-:W-:Y:S02]  /*0710*/  ISETP.NE.AND P1, PT, R10, RZ, PT ;  /* 0x000000ff0a00720c */ /* 0x000fe40003f25270 */
[----:B------:R-:W-:Y:S02]  /*0720*/  ISETP.GE.U32.AND P0, PT, R3, R8, PT ;  /* 0x000000080300720c */ /* 0x000fe40003f06070 */
[----:B------:R-:W-:-:S04]  /*0730*/  LOP3.LUT R3, R9, R10, RZ, 0x3c, !PT ;  /* 0x0000000a09037212 */ /* 0x000fc800078e3cff */
[----:B------:R-:W-:Y:S01]  /*0740*/  ISETP.GE.AND P2, PT, R3, RZ, PT ;  /* 0x000000ff0300720c */ /* 0x000fe20003f46270 */
[----:B------:R-:W-:-:S05]  /*0750*/  IMAD.MOV.U32 R3, RZ, RZ, c[0x0][0x180] ;  /* 0x00006000ff037624 */ /* 0x000fca00078e00ff */
[----:B------:R-:W-:Y:S02]  /*0760*/  IADD3 R3, R3, 0x7f, RZ ;  /* 0x0000007f03037810 */ /* 0x000fe40007ffe0ff */
[----:B------:R-:W-:Y:S02]  /*0770*/  @P0 IADD3 R0, R0, 0x1, RZ ;  /* 0x0000000100000810 */ /* 0x000fe40007ffe0ff */
[----:B------:R-:W-:-:S03]  /*0780*/  ISETP.GE.AND P0, PT, R3, 0x80, PT ;  /* 0x000000800300780c */ /* 0x000fc60003f06270 */
[----:B------:R-:W-:Y:S01]  /*0790*/  @!P2 IMAD.MOV R0, RZ, RZ, -R0 ;  /* 0x000000ffff00a224 */ /* 0x000fe200078e0a00 */
[----:B------:R-:W-:-:S05]  /*07a0*/  @!P1 LOP3.LUT R0, RZ, R10, RZ, 0x33, !PT ;  /* 0x0000000aff009212 */ /* 0x000fca00078e33ff */
[----:B------:R-:W-:-:S04]  /*07b0*/  IMAD.MOV R5, RZ, RZ, -R0 ;  /* 0x000000ffff057224 */ /* 0x000fc800078e0a00 */
[----:B------:R-:W-:Y:S02]  /*07c0*/  IMAD R5, R10, R5, R9 ;  /* 0x000000050a057224 */ /* 0x000fe400078e0209 */
[----:B------:R-:W-:Y:S01]  /*07d0*/  CS2R R8, SRZ ;  /* 0x0000000000087805 */ /* 0x000fe2000001ff00 */
[----:B------:R-:W-:Y:S01]  /*07e0*/  CS2R R10, SRZ ;  /* 0x00000000000a7805 */ /* 0x000fe2000001ff00 */
[----:B------:R-:W-:Y:S02]  /*07f0*/  IMAD.IADD R2, R2, 0x1, R5 ;  /* 0x0000000102027824 */ /* 0x000fe400078e0205 */
[----:B------:R-:W-:-:S05]  /*0800*/  CS2R R4, SRZ ;  /* 0x0000000000047805 */ /* 0x000fca000001ff00 */
[----:B------:R1:W-:Y:S02]  /*0810*/  STL [R1+0x1c68], R4 ;  /* 0x001c680401007387 */ /* 0x0003e40000100800 */
[----:B-1----:R-:W-:-:S05]  /*0820*/  IMAD.SHL.U32 R4, R0, 0x20, RZ ;  /* 0x0000002000047824 */ /* 0x002fca00078e00ff */
[C---:B------:R-:W-:Y:S01]  /*0830*/  IADD3 R0, R4.reuse, 0x1, RZ ;  /* 0x0000000104007810 */ /* 0x040fe20007ffe0ff */
[----:B------:R-:W-:Y:S01]  /*0840*/  STL [R1+0x1bcc], R4 ;  /* 0x001bcc0401007387 */ /* 0x000fe20000100800 */
[C---:B------:R-:W-:Y:S02]  /*0850*/  IADD3 R3, R4.reuse, 0x2, RZ ;  /* 0x0000000204037810 */ /* 0x040fe40007ffe0ff */
[C---:B------:R-:W-:Y:S01]  /*0860*/  IADD3 R28, R4.reuse, 0x3, RZ ;  /* 0x00000003041c7810 */ /* 0x040fe20007ffe0ff */
[----:B------:R1:W-:Y:S04]  /*0870*/  STL [R1+0x1bec], R0 ;  /* 0x001bec0001007387 */ /* 0x0003e80000100800 */
[----:B------:R2:W-:Y:S04]  /*0880*/  STL [R1+0x1bf0], R3 ;  /* 0x001bf00301007387 */ /* 0x0005e80000100800 */
[----:B------:R3:W-:Y:S01]  /*0890*/  STL [R1+0x1bf4], R28 ;  /* 0x001bf41c01007387 */ /* 0x0007e20000100800 */
[----:B-1----:R-:W-:-:S02]  /*08a0*/  IADD3 R0, R4, 0x4, RZ ;  /* 0x0000000404007810 */ /* 0x002fc40007ffe0ff */
[----:B--2---:R-:W-:-:S03]  /*08b0*/  IADD3 R3, R4, 0x5, RZ ;  /* 0x0000000504037810 */ /* 0x004fc60007ffe0ff */
[----:B------:R1:W-:Y:S01]  /*08c0*/  STL [R1+0x1bf8], R0 ;  /* 0x001bf80001007387 */ /* 0x0003e20000100800 */
[----:B---3--:R-:W-:-:S03]  /*08d0*/  IADD3 R28, R4, 0x6, RZ ;  /* 0x00000006041c7810 */ /* 0x008fc60007ffe0ff */
[----:B------:R2:W-:Y:S04]  /*08e0*/  STL [R1+0x1bfc], R3 ;  /* 0x001bfc0301007387 */ /* 0x0005e80000100800 */
[----:B------:R3:W-:Y:S01]  /*08f0*/  STL [R1+0x1c00], R28 ;  /* 0x001c001c01007387 */ /* 0x0007e20000100800 */
[C---:B-1----:R-:W-:Y:S02]  /*0900*/  IADD3 R0, R4.reuse, 0x7, RZ ;  /* 0x0000000704007810 */ /* 0x042fe40007ffe0ff */
        /* <DEDUP_REMOVED lines=39> */
[----:B------:R0:W-:Y:S01]  /*0b80*/  STL [R1+0x1c54], R3 ;  /* 0x001c540301007387 */ /* 0x0001e20000100800 */
[----:B-1----:R-:W-:Y:S02]  /*0b90*/  IADD3 R0, R4, 0x1c, RZ ;  /* 0x0000001c04007810 */ /* 0x002fe40007ffe0ff */
[----:B0-----:R-:W-:-:S03]  /*0ba0*/  LOP3.LUT R3, R29, 0x3f, RZ, 0xc0, !PT ;  /* 0x0000003f1d037812 */ /* 0x001fc600078ec0ff */
[----:B------:R0:W-:Y:S01]  /*0bb0*/  STL [R1+0x1c5c], R0 ;  /* 0x001c5c0001007387 */ /* 0x0001e20000100800 */
[----:B------:R-:W-:-:S03]  /*0bc0*/  IADD3 R29, R4, 0x1d, RZ ;  /* 0x0000001d041d7810 */ /* 0x000fc60007ffe0ff */
[----:B------:R-:W-:Y:S04]  /*0bd0*/  STL [R1+0x1c50], R28 ;  /* 0x001c501c01007387 */ /* 0x000fe80000100800 */
[----:B------:R1:W-:Y:S01]  /*0be0*/  STL [R1+0x1c58], R29 ;  /* 0x001c581d01007387 */ /* 0x0003e20000100800 */
[----:B0-----:R-:W-:Y:S01]  /*0bf0*/  IMAD.SHL.U32 R0, R2, 0x100, RZ ;  /* 0x0000010002007824 */ /* 0x001fe200078e00ff */
[----:B-1----:R-:W-:Y:S02]  /*0c00*/  PRMT R29, R3, 0x6540, R2 ;  /* 0x00006540031d7816 */ /* 0x002fe40000000002 */
[----:B------:R-:W-:-:S05]  /*0c10*/  IADD3 R2, R4, 0x1e, RZ ;  /* 0x0000001e04027810 */ /* 0x000fca0007ffe0ff */
[----:B------:R0:W-:Y:S01]  /*0c20*/  STL [R1+0x1c60], R2 ;  /* 0x001c600201007387 */ /* 0x0001e20000100800 */
[----:B------:R-:W-:Y:S02]  /*0c30*/  LOP3.LUT R0, R0, 0x40, R3, 0xfe, !PT ;  /* 0x0000004000007812 */ /* 0x000fe400078efe03 */
[C---:B------:R-:W-:Y:S02]  /*0c40*/  LOP3.LUT R3, R29.reuse, 0xc0, RZ, 0xfc, !PT ;  /* 0x000000c01d037812 */ /* 0x040fe400078efcff */
[----:B0-----:R-:W-:Y:S02]  /*0c50*/  IADD3 R2, R4, 0x1f, RZ ;  /* 0x0000001f04027810 */ /* 0x001fe40007ffe0ff */
[----:B------:R0:W5:Y:S04]  /*0c60*/  LDL.LU R4, [R1+0x1c68] ;  /* 0x001c680001047983 */ /* 0x0001680000300800 */
[----:B------:R-:W-:Y:S04]  /*0c70*/  STL [R1+0x1bd0], R29 ;  /* 0x001bd01d01007387 */ /* 0x000fe80000100800 */
[----:B------:R1:W-:Y:S04]  /*0c80*/  STL [R1+0x1c64], R2 ;  /* 0x001c640201007387 */ /* 0x0003e80000100800 */
[----:B------:R2:W-:Y:S04]  /*0c90*/  STL [R1+0x1bd8], R3 ;  /* 0x001bd80301007387 */ /* 0x0005e80000100800 */
[----:B------:R0:W-:Y:S01]  /*0ca0*/  STL [R1+0x1bd4], R0 ;  /* 0x001bd40001007387 */ /* 0x0001e20000100800 */
[----:B-1----:R-:W-:Y:S01]  /*0cb0*/  LOP3.LUT R2, R29, 0x80, RZ, 0xfc, !PT ;  /* 0x000000801d027812 */ /* 0x002fe200078efcff */
[----:B--2---:R-:W-:-:S04]  /*0cc0*/  IMAD.MOV.U32 R3, RZ, RZ, c[0x0][0x180] ;  /* 0x00006000ff037624 */ /* 0x004fc800078e00ff */
[----:B------:R0:W-:Y:S01]  /*0cd0*/  STL [R1+0x1bdc], R2 ;  /* 0x001bdc0201007387 */ /* 0x0001e20000100800 */
[----:B------:R-:W-:Y:S01]  /*0ce0*/  IADD3 R3, R3, 0x7f, RZ ;  /* 0x0000007f03037810 */ /* 0x000fe20007ffe0ff */
[----:B------:R-:W-:Y:S05]  /*0cf0*/  @!P0 BRA `(.L_x_0) ;  /* 0x00045e0000008947 */ /* 0x000fea0003800000 */
[----:B------:R-:W2:Y:S04]  /*0d00*/  LDL R19, [R1+0x1c60] ;  /* 0x001c600001137983 */ /* 0x000ea80000100800 */
[----:B------:R-:W3:Y:S04]  /*0d10*/  LDL R20, [R1+0x1c58] ;  /* 0x001c580001147983 */ /* 0x000ee80000100800 */
[----:B------:R-:W4:Y:S04]  /*0d20*/  LDL R25, [R1+0x1c5c] ;  /* 0x001c5c0001197983 */ /* 0x000f280000100800 */
[----:B------:R-:W4:Y:S04]  /*0d30*/  LDL R27, [R1+0x1c44] ;  /* 0x001c4400011b7983 */ /* 0x000f280000100800 */
[----:B------:R-:W4:Y:S04]  /*0d40*/  LDL R16, [R1+0x1bd8] ;  /* 0x001bd80001107983 */ /* 0x000f280000100800 */
[----:B------:R-:W4:Y:S04]  /*0d50*/  LDL R17, [R1+0x1c64] ;  /* 0x001c640001117983 */ /* 0x000f280000100800 */
[----:B------:R-:W4:Y:S04]  /*0d60*/  LDL R21, [R1+0x1c54] ;  /* 0x001c540001157983 */ /* 0x000f280000100800 */
[----:B------:R-:W4:Y:S04]  /*0d70*/  LDL R23, [R1+0x1c4c] ;  /* 0x001c4c0001177983 */ /* 0x000f280000100800 */
[----:B------:R-:W4:Y:S04]  /*0d80*/  LDL R24, [R1+0x1c48] ;  /* 0x001c480001187983 */ /* 0x000f280000100800 */
[----:B------:R-:W4:Y:S01]  /*0d90*/  LDL R26, [R1+0x1c40] ;  /* 0x001c4000011a7983 */ /* 0x000f220000100800 */
[----:B------:R-:W-:Y:S01]  /*0da0*/  IMAD.MOV.U32 R15, RZ, RZ, R0 ;  /* 0x000000ffff0f7224 */ /* 0x000fe200078e0000 */
[----:B0-----:R-:W-:Y:S01]  /*0db0*/  IABS R0, c[0x0][0x178] ;  /* 0x00005e0000007a13 */ /* 0x001fe20000000000 */
[----:B------:R-:W-:Y:S01]  /*0dc0*/  IMAD.MOV.U32 R14, RZ, RZ, R29 ;  /* 0x000000ffff0e7224 */ /* 0x000fe200078e001d */
[----:B------:R-:W-:Y:S01]  /*0dd0*/  IABS R29, c[0x0][0x17c] ;  /* 0x00005f00001d7a13 */ /* 0x000fe20000000000 */
[----:B------:R-:W4:Y:S02]  /*0de0*/  LDL R22, [R1+0x1c3c] ;  /* 0x001c3c0001167983 */ /* 0x000f240000100800 */
[----:B------:R-:W-:-:S02]  /*0df0*/  IMAD.MOV.U32 R10, RZ, RZ, R0 ;  /* 0x000000ffff0a7224 */ /* 0x000fc400078e0000 */
[----:B------:R-:W-:Y:S02]  /*0e00*/  IMAD.MOV.U32 R18, RZ, RZ, R2 ;  /* 0x000000ffff127224 */ /* 0x000fe400078e0002 */
[----:B------:R-:W0:Y:S08]  /*0e10*/  I2F.RP R2, R10 ;  /* 0x0000000a00027306 */ /* 0x000e300000209400 */
[----:B------:R-:W1:Y:S01]  /*0e20*/  I2F.RP R0, R29 ;  /* 0x0000001d00007306 */ /* 0x000e620000209400 */
[----:B------:R-:W1:Y:S07]  /*0e30*/  S2R R13, SR_TID.X ;  /* 0x00000000000d7919 */ /* 0x000e6e0000002100 */
[----:B0-----:R-:W0:Y:S08]  /*0e40*/  MUFU.RCP R2, R2 ;  /* 0x0000000200027308 */ /* 0x001e300000001000 */
[----:B-1----:R-:W1:Y:S01]  /*0e50*/  MUFU.RCP R0, R0 ;  /* 0x0000000000007308 */ /* 0x002e620000001000 */
[----:B0-----:R-:W-:Y:S01]  /*0e60*/  IADD3 R2, R2, 0xffffffe, RZ ;  /* 0x0ffffffe02027810 */ /* 0x001fe20007ffe0ff */
[----:B------:R-:W-:-:S06]  /*0e70*/  IMAD.SHL.U32 R9, R13, 0x2, RZ ;  /* 0x000000020d097824 */ /* 0x000fcc00078e00ff */
[----:B------:R-:W0:Y:S01]  /*0e80*/  F2I.FTZ.U32.TRUNC.NTZ R5, R2 ;  /* 0x0000000200057305 */ /* 0x000e22000021f000 */
[----:B-1----:R-:W-:-:S07]  /*0e90*/  IADD3 R0, R0, 0xffffffe, RZ ;  /* 0x0ffffffe00007810 */ /* 0x002fce0007ffe0ff */
[----:B------:R1:W0:Y:S01]  /*0ea0*/  F2I.FTZ.U32.TRUNC.NTZ R7, R0 ;  /* 0x0000000000077305 */ /* 0x000222000021f000 */
[----:B------:R-:W-:Y:S02]  /*0eb0*/  LOP3.LUT R8, R13, 0x7, RZ, 0xc0, !PT ;  /* 0x000000070d087812 */ /* 0x000fe400078ec0ff */
[----:B-----5:R-:W-:Y:S02]  /*0ec0*/  LOP3.LUT R4, R9, 0x10, RZ, 0xc0, !PT ;  /* 0x0000001009047812 */ /* 0x020fe400078ec0ff */
[----:B------:R-:W-:Y:S02]  /*0ed0*/  SHF.R.S32.HI R6, RZ, 0x1f, R3 ;  /* 0x0000001fff067819 */ /* 0x000fe40000011403 */
[----:B------:R-:W-:Y:S01]  /*0ee0*/  LOP3.LUT R4, R4, 0x20, R13, 0xf8, !PT ;  /* 0x0000002004047812 */ /* 0x000fe200078ef80d */
[----:B-1----:R-:W-:Y:S01]  /*0ef0*/  IMAD R0, R8, 0x210, RZ ;  /* 0x0000021008007824 */ /* 0x002fe200078e02ff */
[----:B------:R-:W-:Y:S01]  /*0f00*/  LEA.HI R8, R6, R3, RZ, 0x7 ;  /* 0x0000000306087211 */ /* 0x000fe200078f38ff */
[----:B0-----:R-:W-:-:S03]  /*0f10*/  IMAD.MOV R2, RZ, RZ, -R5 ;  /* 0x000000ffff027224 */ /* 0x001fc600078e0a05 */
[----:B------:R-:W-:Y:S01]  /*0f20*/  LOP3.LUT R0, R0, R4, RZ, 0x3c, !PT ;  /* 0x0000000400007212 */ /* 0x000fe200078e3cff */
[----:B------:R-:W-:Y:S01]  /*0f30*/  IMAD.MOV R3, RZ, RZ, -R7 ;  /* 0x000000ffff037224 */ /* 0x000fe200078e0a07 */
[----:B------:R0:W-:Y:S01]  /*0f40*/  STL [R1+0x1a8], R8 ;  /* 0x0001a80801007387 */ /* 0x0001e20000100800 */
[----:B------:R-:W-:Y:S02]  /*0f50*/  IMAD R2, R2, R10, RZ ;  /* 0x0000000a02027224 */ /* 0x000fe400078e02ff */
[----:B------:R-:W-:Y:S01]  /*0f60*/  IMAD.MOV.U32 R4, RZ, RZ, RZ ;  /* 0x000000ffff047224 */ /* 0x000fe200078e00ff */
[----:B------:R1:W-:Y:S01]  /*0f70*/  STL [R1+0x30], R0 ;  /* 0x0000300001007387 */ /* 0x0003e20000100800 */
[----:B------:R-:W-:Y:S02]  /*0f80*/  IMAD.MOV.U32 R6, RZ, RZ, RZ ;  /* 0x000000ffff067224 */ /* 0x000fe400078e00ff */
[----:B------:R-:W-:Y:S01]  /*0f90*/  IMAD.HI.U32 R4, R5, R2, R4 ;  /* 0x0000000205047227 */ /* 0x000fe200078e0004 */
[----:B------:R-:W-:-:S02]  /*0fa0*/  IABS R5, R18 ;  /* 0x0000001200057213 */ /* 0x000fc40000000000 */
[----:B0-----:R-:W-:Y:S01]  /*0fb0*/  IABS R8, R14 ;  /* 0x0000000e00087213 */ /* 0x001fe20000000000 */
[----:B-1----:R-:W-:Y:S01]  /*0fc0*/  IMAD.MOV.U32 R0, RZ, RZ, R3 ;  /* 0x000000ffff007224 */ /* 0x002fe200078e0003 */
[----:B------:R-:W-:-:S03]  /*0fd0*/  IABS R3, R15 ;  /* 0x0000000f00037213 */ /* 0x000fc60000000000 */
[----:B------:R-:W-:Y:S02]  /*0fe0*/  IMAD R0, R0, R29, RZ ;  /* 0x0000001d00007224 */ /* 0x000fe400078e02ff */
[----:B------:R-:W-:-:S04]  /*0ff0*/  IMAD.HI.U32 R9, R4, R8, RZ ;  /* 0x0000000804097227 */ /* 0x000fc800078e00ff */
[----:B------:R-:W-:-:S04]  /*1000*/  IMAD.MOV R9, RZ, RZ, -R9 ;  /* 0x000000ffff097224 */ /* 0x000fc800078e0a09 */
[----:B------:R-:W-:-:S05]  /*1010*/  IMAD R8, R10, R9, R8 ;  /* 0x000000090a087224 */ /* 0x000fca00078e0208 */
[----:B------:R0:W-:Y:S01]  /*1020*/  STL [R1+0x1c], R8 ;  /* 0x00001c0801007387 */ /* 0x0001e20000100800 */
[----:B------:R-:W-:Y:S01]  /*1030*/  IABS R28, R28 ;  /* 0x0000001c001c7213 */ /* 0x000fe20000000000 */
[----:B--2---:R-:W-:Y:S02]  /*1040*/  IMAD.MOV.U32 R18, RZ, RZ, R19 ;  /* 0x000000ffff127224 */ /* 0x004fe400078e0013 */
[----:B---3--:R-:W-:Y:S02]  /*1050*/  IMAD.MOV.U32 R19, RZ, RZ, R20 ;  /* 0x000000ffff137224 */ /* 0x008fe400078e0014 */
[----:B----4-:R-:W-:Y:S02]  /*1060*/  IMAD.MOV.U32 R20, RZ, RZ, R25 ;  /* 0x000000ffff147224 */ /* 0x010fe400078e0019 */
[----:B------:R-:W-:Y:S02]  /*1070*/  IMAD.MOV.U32 R25, RZ, RZ, R27 ;  /* 0x000000ffff197224 */ /* 0x000fe400078e001b */
[----:B------:R-:W-:-:S04]  /*1080*/  IMAD.HI.U32 R27, R7, R0, R6 ;  /* 0x00000000071b7227 */ /* 0x000fc800078e0006 */
[----:B------:R-:W-:Y:S01]  /*1090*/  IMAD.HI.U32 R7, R4, R3, RZ ;  /* 0x0000000304077227 */ /* 0x000fe200078e00ff */
[----:B------:R-:W-:-:S03]  /*10a0*/  IABS R2, R16 ;  /* 0x0000001000027213 */ /* 0x000fc60000000000 */
[----:B------:R-:W-:-:S04]  /*10b0*/  IMAD.HI.U32 R6, R4, R5, RZ ;  /* 0x0000000504067227 */ /* 0x000fc800078e00ff */
[----:B------:R-:W-:Y:S02]  /*10c0*/  IMAD.MOV R7, RZ, RZ, -R7 ;  /* 0x000000ffff077224 */ /* 0x000fe400078e0a07 */
[----:B------:R-:W-:Y:S01]  /*10d0*/  IMAD.MOV R6, RZ, RZ, -R6 ;  /* 0x000000ffff067224 */ /* 0x000fe200078e0a06 */
[----:B------:R-:W-:Y:S01]  /*10e0*/  IABS R0, R17 ;  /* 0x0000001100007213 */ /* 0x000fe20000000000 */
[----:B------:R-:W-:Y:S02]  /*10f0*/  IMAD R3, R10, R7, R3 ;  /* 0x000000070a037224 */ /* 0x000fe400078e0203 */
[----:B------:R-:W-:Y:S01]  /*1100*/  IMAD.HI.U32 R4, R4, R2, RZ ;  /* 0x0000000204047227 */ /* 0x000fe200078e00ff */
[----:B------:R-:W-:-:S03]  /*1110*/  IABS R7, R18 ;  /* 0x0000001200077213 */ /* 0x000fc60000000000 */
[C---:B------:R-:W-:Y:S01]  /*1120*/  IMAD R6, R10.reuse, R6, R5 ;  /* 0x000000060a067224 */ /* 0x040fe200078e0205 */
[----:B------:R-:W-:Y:S01]  /*1130*/  IABS R5, R19 ;  /* 0x0000001300057213 */ /* 0x000fe20000000000 */
[----:B------:R1:W-:Y:S01]  /*1140*/  STL [R1+0x18], R3 ;  /* 0x0000180301007387 */ /* 0x0003e20000100800 */
[----:B------:R-:W-:Y:S02]  /*1150*/  IMAD.MOV R4, RZ, RZ, -R4 ;  /* 0x000000ffff047224 */ /* 0x000fe400078e0a04 */
[C---:B0-----:R-:W-:Y:S01]  /*1160*/  IMAD.HI.U32 R8, R27.reuse, R7, RZ ;  /* 0x000000071b087227 */ /* 0x041fe200078e00ff */
[----:B------:R0:W-:Y:S03]  /*1170*/  STL [R1+0x14], R6 ;  /* 0x0000140601007387 */ /* 0x0001e60000100800 */
[----:B------:R-:W-:Y:S02]  /*1180*/  IMAD R4, R10, R4, R2 ;  /* 0x000000040a047224 */ /* 0x000fe400078e0202 */
[----:B-1----:R-:W-:Y:S01]  /*1190*/  IMAD.HI.U32 R3, R27, R0, RZ ;  /* 0x000000001b037227 */ /* 0x002fe200078e00ff */
[----:B------:R-:W-:-:S03]  /*11a0*/  IABS R2, R20 ;  /* 0x0000001400027213 */ /* 0x000fc60000000000 */
[----:B0-----:R-:W-:-:S04]  /*11b0*/  IMAD.HI.U32 R6, R27, R5, RZ ;  /* 0x000000051b067227 */ /* 0x001fc800078e00ff */
[----:B------:R-:W-:Y:S02]  /*11c0*/  IMAD.MOV R3, RZ, RZ, -R3 ;  /* 0x000000ffff037224 */ /* 0x000fe400078e0a03 */
[----:B------:R-:W-:Y:S02]  /*11d0*/  IMAD.MOV R8, RZ, RZ, -R8 ;  /* 0x000000ffff087224 */ /* 0x000fe400078e0a08 */
[----:B------:R-:W-:Y:S02]  /*11e0*/  IMAD.MOV R6, RZ, RZ, -R6 ;  /* 0x000000ffff067224 */ /* 0x000fe400078e0a06 */
[----:B------:R-:W-:Y:S02]  /*11f0*/  IMAD R0, R29, R3, R0 ;  /* 0x000000031d007224 */ /* 0x000fe400078e0200 */
[----:B------:R-:W-:Y:S01]  /*1200*/  IMAD.HI.U32 R3, R27, R2, RZ ;  /* 0x000000021b037227 */ /* 0x000fe200078e00ff */
[----:B------:R0:W-:Y:S03]  /*1210*/  STL [R1+0x10], R4 ;  /* 0x0000100401007387 */ /* 0x0001e60000100800 */
[----:B------:R-:W-:-:S02]  /*1220*/  IMAD R7, R29, R8, R7 ;  /* 0x000000081d077224 */ /* 0x000fc400078e0207 */
[----:B------:R-:W-:Y:S01]  /*1230*/  IMAD R6, R29, R6, R5 ;  /* 0x000000061d067224 */ /* 0x000fe200078e0205 */
[----:B------:R1:W-:Y:S01]  /*1240*/  STL [R1+0xc], R0 ;  /* 0x00000c0001007387 */ /* 0x0003e20000100800 */
[----:B------:R-:W-:-:S03]  /*1250*/  IMAD.MOV R3, RZ, RZ, -R3 ;  /* 0x000000ffff037224 */ /* 0x000fc600078e0a03 */
[----:B------:R-:W-:Y:S01]  /*1260*/  STL [R1+0x8], R7 ;  /* 0x0000080701007387 */ /* 0x000fe20000100800 */
[----:B0-----:R-:W-:-:S03]  /*1270*/  IMAD.HI.U32 R4, R27, R28, RZ ;  /* 0x0000001c1b047227 */ /* 0x001fc600078e00ff */
[----:B------:R0:W-:Y:S01]  /*1280*/  STL [R1+0x4], R6 ;  /* 0x0000040601007387 */ /* 0x0001e20000100800 */
[----:B-1----:R-:W-:Y:S01]  /*1290*/  IABS R0, R21 ;  /* 0x0000001500007213 */ /* 0x002fe20000000000 */
[----:B------:R-:W-:Y:S02]  /*12a0*/  IMAD.MOV R4, RZ, RZ, -R4 ;  /* 0x000000ffff047224 */ /* 0x000fe400078e0a04 */
[----:B0-----:R-:W-:Y:S01]  /*12b0*/  IMAD R6, R29, R3, R2 ;  /* 0x000000031d067224 */ /* 0x001fe200078e0202 */
[----:B------:R-:W-:Y:S01]  /*12c0*/  IABS R2, R23 ;  /* 0x0000001700027213 */ /* 0x000fe20000000000 */
[----:B------:R-:W-:Y:S01]  /*12d0*/  IMAD.HI.U32 R5, R27, R0, RZ ;  /* 0x000000001b057227 */ /* 0x000fe200078e00ff */
[----:B------:R-:W-:Y:S02]  /*12e0*/  IABS R3, R24 ;  /* 0x0000001800037213 */ /* 0x000fe40000000000 */
[----:B------:R0:W-:Y:S01]  /*12f0*/  STL [R1], R6 ;  /* 0x0000000601007387 */ /* 0x0001e20000100800 */
[----:B------:R-:W-:-:S03]  /*1300*/  IMAD R28, R29, R4, R28 ;  /* 0x000000041d1c7224 */ /* 0x000fc600078e021c */
[----:B------:R-:W2:Y:S01]  /*1310*/  LDL R23, [R1+0x1c38] ;  /* 0x001c380001177983 */ /* 0x000ea20000100800 */
[----:B------:R-:W-:-:S03]  /*1320*/  IMAD.MOV R5, RZ, RZ, -R5 ;  /* 0x000000ffff057224 */ /* 0x000fc600078e0a05 */
[----:B------:R-:W3:Y:S01]  /*1330*/  LDL R24, [R1+0x1c34] ;  /* 0x001c340001187983 */ /* 0x000ee20000100800 */
[----:B------:R-:W-:Y:S01]  /*1340*/  IABS R4, R25 ;  /* 0x0000001900047213 */ /* 0x000fe20000000000 */
[----:B------:R-:W-:Y:S02]  /*1350*/  IMAD R0, R29, R5, R0 ;  /* 0x000000051d007224 */ /* 0x000fe400078e0200 */
[----:B------:R-:W-:Y:S04]  /*1360*/  STL [R1+0x1d68], R28 ;  /* 0x001d681c01007387 */ /* 0x000fe80000100800 */
[----:B------:R-:W4:Y:S01]  /*1370*/  LDL R25, [R1+0x1c30] ;  /* 0x001c300001197983 */ /* 0x000f220000100800 */
[----:B------:R-:W-:-:S03]  /*1380*/  IABS R5, R26 ;  /* 0x0000001a00057213 */ /* 0x000fc60000000000 */
[----:B------:R-:W-:Y:S04]  /*1390*/  STL [R1+0x1d60], R0 ;  /* 0x001d600001007387 */ /* 0x000fe80000100800 */
[----:B------:R-:W4:Y:S01]  /*13a0*/  LDL R26, [R1+0x1c2c] ;  /* 0x001c2c00011a7983 */ /* 0x000f220000100800 */
[----:B------:R-:W-:-:S04]  /*13b0*/  IMAD.HI.U32 R10, R27, R2, RZ ;  /* 0x000000021b0a7227 */ /* 0x000fc800078e00ff */
[----:B------:R-:W-:-:S04]  /*13c0*/  IMAD.HI.U32 R8, R27, R3, RZ ;  /* 0x000000031b087227 */ /* 0x000fc800078e00ff */
[----:B------:R-:W-:-:S04]  /*13d0*/  IMAD.HI.U32 R7, R27, R4, RZ ;  /* 0x000000041b077227 */ /* 0x000fc800078e00ff */
[----:B------:R-:W-:Y:S02]  /*13e0*/  IMAD.MOV R10, RZ, RZ, -R10 ;  /* 0x000000ffff0a7224 */ /* 0x000fe400078e0a0a */
[----:B------:R-:W-:Y:S02]  /*13f0*/  IMAD.MOV R8, RZ, RZ, -R8 ;  /* 0x000000ffff087224 */ /* 0x000fe400078e0a08 */
[----:B------:R-:W-:Y:S02]  /*1400*/  IMAD.MOV R7, RZ, RZ, -R7 ;  /* 0x000000ffff077224 */ /* 0x000fe400078e0a07 */
[C---:B------:R-:W-:Y:S01]  /*1410*/  IMAD R2, R29.reuse, R10, R2 ;  /* 0x0000000a1d027224 */ /* 0x040fe200078e0202 */
[----:B0-----:R-:W-:Y:S01]  /*1420*/  IABS R6, R22 ;  /* 0x0000001600067213 */ /* 0x001fe20000000000 */
[----:B------:R-:W-:Y:S01]  /*1430*/  IMAD R3, R29, R8, R3 ;  /* 0x000000081d037224 */ /* 0x000fe200078e0203 */
[----:B------:R-:W4:Y:S01]  /*1440*/  LDL R22, [R1+0x1c28] ;  /* 0x001c280001167983 */ /* 0x000f220000100800 */
[----:B------:R-:W-:-:S04]  /*1450*/  IMAD.HI.U32 R9, R27, R5, RZ ;  /* 0x000000051b097227 */ /* 0x000fc800078e00ff */
[----:B------:R-:W-:Y:S01]  /*1460*/  IMAD R4, R29, R7, R4 ;  /* 0x000000071d047224 */ /* 0x000fe200078e0204 */
[----:B------:R-:W-:Y:S01]  /*1470*/  STL [R1+0x1d64], R2 ;  /* 0x001d640201007387 */ /* 0x000fe20000100800 */
[----:B------:R-:W-:Y:S02]  /*1480*/  IMAD.MOV R9, RZ, RZ, -R9 ;  /* 0x000000ffff097224 */ /* 0x000fe400078e0a09 */
[----:B------:R-:W-:Y:S01]  /*1490*/  IMAD.HI.U32 R10, R27, R6, RZ ;  /* 0x000000061b0a7227 */ /* 0x000fe200078e00ff */
[----:B------:R0:W-:Y:S04]  /*14a0*/  STL [R1+0x1d6c], R3 ;  /* 0x001d6c0301007387 */ /* 0x0001e80000100800 */
[----:B------:R1:W-:Y:S01]  /*14b0*/  STL [R1+0x1d70], R4 ;  /* 0x001d700401007387 */ /* 0x0003e20000100800 */
[----:B------:R-:W-:-:S02]  /*14c0*/  IMAD R5, R29, R9, R5 ;  /* 0x000000091d057224 */ /* 0x000fc400078e0205 */
[----:B------:R-:W-:-:S04]  /*14d0*/  IMAD.MOV R10, RZ, RZ, -R10 ;  /* 0x000000ffff0a7224 */ /* 0x000fc800078e0a0a */
[----:B------:R-:W-:Y:S01]  /*14e0*/  IMAD R6, R29, R10, R6 ;  /* 0x0000000a1d067224 */ /* 0x000fe200078e0206 */
[----:B--2---:R-:W-:Y:S02]  /*14f0*/  IABS R7, R23 ;  /* 0x0000001700077213 */ /* 0x004fe40000000000 */
[----:B------:R-:W2:Y:S01]  /*1500*/  LDL R23, [R1+0x1c24] ;  /* 0x001c240001177983 */ /* 0x000ea20000100800 */
[----:B---3--:R-:W-:-:S03]  /*1510*/  IABS R8, R24 ;  /* 0x0000001800087213 */ /* 0x008fc60000000000 */
[----:B------:R-:W3:Y:S04]  /*1520*/  LDL R24, [R1+0x1c20] ;  /* 0x001c200001187983 */ /* 0x000ee80000100800 */
[----:B------:R-:W-:Y:S01]  /*1530*/  STL [R1+0x1d74], R5 ;  /* 0x001d740501007387 */ /* 0x000fe20000100800 */
[----:B----4-:R-:W-:-:S03]  /*1540*/  IABS R9, R25 ;  /* 0x0000001900097213 */ /* 0x010fc60000000000 */
[----:B------:R-:W4:Y:S04]  /*1550*/  LDL R25, [R1+0x1c1c] ;  /* 0x001c1c0001197983 */ /* 0x000f280000100800 */
[----:B------:R-:W-:Y:S01]  /*1560*/  STL [R1+0x1d5c], R6 ;  /* 0x001d5c0601007387 */ /* 0x000fe20000100800 */
[----:B------:R-:W-:-:S03]  /*1570*/  IABS R10, R26 ;  /* 0x0000001a000a7213 */ /* 0x000fc60000000000 */
[----:B------:R-:W4:Y:S01]  /*1580*/  LDL R26, [R1+0x1c18] ;  /* 0x001c1800011a7983 */ /* 0x000f220000100800 */
[----:B------:R-:W-:-:S03]  /*1590*/  IMAD.HI.U32 R15, R27, R7, RZ ;  /* 0x000000071b0f7227 */ /* 0x000fc600078e00ff */
[----:B------:R-:W4:Y:S01]  /*15a0*/  LDL R21, [R1+0x1c14] ;  /* 0x001c140001157983 */ /* 0x000f220000100800 */
[----:B------:R-:W-:-:S04]  /*15b0*/  IMAD.HI.U32 R12, R27, R9, RZ ;  /* 0x000000091b0c7227 */ /* 0x000fc800078e00ff */
[----:B------:R-:W-:Y:S02]  /*15c0*/  IMAD.MOV R15, RZ, RZ, -R15 ;  /* 0x000000ffff0f7224 */ /* 0x000fe400078e0a0f */
[----:B------:R-:W-:Y:S02]  /*15d0*/  IMAD.MOV R12, RZ, RZ, -R12 ;  /* 0x000000ffff0c7224 */ /* 0x000fe400078e0a0c */
[----:B------:R-:W-:-:S04]  /*15e0*/  IMAD.HI.U32 R13, R27, R8, RZ ;  /* 0x000000081b0d7227 */ /* 0x000fc800078e00ff */
[C---:B------:R-:W-:Y:S02]  /*15f0*/  IMAD R7, R29.reuse, R15, R7 ;  /* 0x0000000f1d077224 */ /* 0x040fe400078e0207 */
[----:B------:R-:W-:Y:S01]  /*1600*/  IMAD R9, R29, R12, R9 ;  /* 0x0000000c1d097224 */ /* 0x000fe200078e0209 */
[----:B------:R-:W-:Y:S01]  /*1610*/  IABS R11, R22 ;  /* 0x00000016000b7213 */ /* 0x000fe20000000000 */
[----:B------:R-:W-:Y:S01]  /*1620*/  IMAD.MOV R13, RZ, RZ, -R13 ;  /* 0x000000ffff0d7224 */ /* 0x000fe200078e0a0d */
[----:B------:R-:W-:Y:S01]  /*1630*/  STL [R1+0x1d58], R7 ;  /* 0x001d580701007387 */ /* 0x000fe20000100800 */
[----:B------:R-:W-:-:S03]  /*1640*/  IMAD.HI.U32 R14, R27, R10, RZ ;  /* 0x0000000a1b0e7227 */ /* 0x000fc600078e00ff */
[----:B------:R-:W-:Y:S01]  /*1650*/  STL [R1+0x1d54], R9 ;  /* 0x001d540901007387 */ /* 0x000fe20000100800 */
[----:B------:R-:W-:Y:S02]  /*1660*/  IMAD R8, R29, R13, R8 ;  /* 0x0000000d1d087224 */ /* 0x000fe400078e0208 */
[----:B------:R-:W-:Y:S01]  /*1670*/  IMAD.HI.U32 R15, R27, R11, RZ ;  /* 0x0000000b1b0f7227 */ /* 0x000fe200078e00ff */
[----:B------:R-:W4:Y:S03]  /*1680*/  LDL R22, [R1+0x1c10] ;  /* 0x001c100001167983 */ /* 0x000f260000100800 */
[----:B------:R-:W-:Y:S02]  /*1690*/  IMAD.MOV R14, RZ, RZ, -R14 ;  /* 0x000000ffff0e7224 */ /* 0x000fe400078e0a0e */
[----:B------:R-:W-:Y:S02]  /*16a0*/  IMAD.MOV R15, RZ, RZ, -R15 ;  /* 0x000000ffff0f7224 */ /* 0x000fe400078e0a0f */
[----:B------:R-:W-:-:S02]  /*16b0*/  IMAD R10, R29, R14, R10 ;  /* 0x0000000e1d0a7224 */ /* 0x000fc400078e020a */
[----:B------:R-:W-:Y:S01]  /*16c0*/  IMAD R11, R29, R15, R11 ;  /* 0x0000000f1d0b7224 */ /* 0x000fe200078e020b */
[----:B--2---:R-:W-:Y:S02]  /*16d0*/  IABS R12, R23 ;  /* 0x00000017000c7213 */ /* 0x004fe40000000000 */
[----:B------:R-:W2:Y:S01]  /*16e0*/  LDL R23, [R1+0x1c0c] ;  /* 0x001c0c0001177983 */ /* 0x000ea20000100800 */
[----:B---3--:R-:W-:-:S03]  /*16f0*/  IABS R13, R24 ;  /* 0x00000018000d7213 */ /* 0x008fc60000000000 */
[----:B------:R-:W3:Y:S01]  /*1700*/  LDL R24, [R1+0x1c08] ;  /* 0x001c080001187983 */ /* 0x000ee20000100800 */
[----:B----4-:R-:W-:-:S03]  /*1710*/  IABS R14, R25 ;  /* 0x00000019000e7213 */ /* 0x010fc60000000000 */
[----:B------:R-:W4:Y:S02]  /*1720*/  LDL R25, [R1+0x1c04] ;  /* 0x001c040001197983 */ /* 0x000f240000100800 */
[----:B------:R-:W-:Y:S02]  /*1730*/  IMAD.HI.U32 R19, R27, R14, RZ ;  /* 0x0000000e1b137227 */ /* 0x000fe400078e00ff */
[----:B------:R-:W-:Y:S01]  /*1740*/  STL [R1+0x1d50], R11 ;  /* 0x001d500b01007387 */ /* 0x000fe20000100800 */
[----:B------:R-:W-:-:S03]  /*1750*/  IABS R17, R26 ;  /* 0x0000001a00117213 */ /* 0x000fc60000000000 */
[----:B------:R-:W4:Y:S01]  /*1760*/  LDL R26, [R1+0x1c00] ;  /* 0x001c0000011a7983 */ /* 0x000f220000100800 */
[----:B------:R-:W-:-:S03]  /*1770*/  IMAD.MOV R19, RZ, RZ, -R19 ;  /* 0x000000ffff137224 */ /* 0x000fc600078e0a13 */
[----:B0-----:R-:W4:Y:S01]  /*1780*/  LDL R3, [R1+0x1bf8] ;  /* 0x001bf80001037983 */ /* 0x001f220000100800 */
[----:B------:R-:W-:-:S03]  /*1790*/  IMAD R14, R29, R19, R14 ;  /* 0x000000131d0e7224 */ /* 0x000fc600078e020e */
[----:B-1----:R-:W4:Y:S04]  /*17a0*/  LDL R4, [R1+0x1bfc] ;  /* 0x001bfc0001047983 */ /* 0x002f280000100800 */
[----:B------:R0:W-:Y:S04]  /*17b0*/  STL [R1+0x1d4c], R14 ;  /* 0x001d4c0e01007387 */ /* 0x0001e80000100800 */
[----:B------:R-:W4:Y:S04]  /*17c0*/  LDL R0, [R1+0x1bf4] ;  /* 0x001bf40001007983 */ /* 0x000f280000100800 */
[----:B------:R-:W4:Y:S04]  /*17d0*/  LDL R2, [R1+0x1bcc] ;  /* 0x001bcc0001027983 */ /* 0x000f280000100800 */
[----:B------:R-:W4:Y:S01]  /*17e0*/  LDL R28, [R1+0x1bf0] ;  /* 0x001bf000011c7983 */ /* 0x000f220000100800 */
[----:B------:R-:W-:Y:S01]  /*17f0*/  IMAD.HI.U32 R15, R27, R13, RZ ;  /* 0x0000000d1b0f7227 */ /* 0x000fe200078e00ff */
[----:B------:R-:W-:-:S03]  /*1800*/  IABS R16, R21 ;  /* 0x0000001500107213 */ /* 0x000fc60000000000 */
[----:B------:R-:W-:-:S04]  /*1810*/  IMAD.HI.U32 R18, R27, R12, RZ ;  /* 0x0000000c1b127227 */ /* 0x000fc800078e00ff */
[----:B------:R-:W-:Y:S01]  /*1820*/  IMAD.HI.U32 R20, R27, R17, RZ ;  /* 0x000000111b147227 */ /* 0x000fe200078e00ff */
[----:B------:R-:W-:Y:S01]  /*1830*/  IABS R19, R22 ;  /* 0x0000001600137213 */ /* 0x000fe20000000000 */
[----:B0-----:R-:W4:Y:S02]  /*1840*/  LDL R14, [R1+0x1bec] ;  /* 0x001bec00010e7983 */ /* 0x001f240000100800 */
[----:B------:R-:W-:Y:S02]  /*1850*/  IMAD.MOV R15, RZ, RZ, -R15 ;  /* 0x000000ffff0f7224 */ /* 0x000fe400078e0a0f */
[----:B------:R-:W-:Y:S02]  /*1860*/  IMAD.MOV R18, RZ, RZ, -R18 ;  /* 0x000000ffff127224 */ /* 0x000fe400078e0a12 */
[C---:B------:R-:W-:Y:S02]  /*1870*/  IMAD R13, R29.reuse, R15, R13 ;  /* 0x0000000f1d0d7224 */ /* 0x040fe400078e020d */
[----:B------:R-:W-:-:S02]  /*1880*/  IMAD R12, R29, R18, R12 ;  /* 0x000000121d0c7224 */ /* 0x000fc400078e020c */
[----:B------:R-:W-:-:S04]  /*1890*/  IMAD.HI.U32 R15, R27, R16, RZ ;  /* 0x000000101b0f7227 */ /* 0x000fc800078e00ff */
[----:B------:R-:W-:Y:S02]  /*18a0*/  IMAD.MOV R18, RZ, RZ, -R20 ;  /* 0x000000ffff127224 */ /* 0x000fe400078e0a14 */
[----:B------:R-:W-:Y:S02]  /*18b0*/  IMAD.MOV R22, RZ, RZ, -R15 ;  /* 0x000000ffff167224 */ /* 0x000fe400078e0a0f */
[C---:B------:R-:W-:Y:S02]  /*18c0*/  IMAD R15, R29.reuse, R18, R17 ;  /* 0x000000121d0f7224 */ /* 0x040fe400078e0211 */
[----:B------:R-:W-:Y:S02]  /*18d0*/  IMAD.MOV.U32 R17, RZ, RZ, R19 ;  /* 0x000000ffff117224 */ /* 0x000fe400078e0013 */
[----:B------:R-:W-:Y:S02]  /*18e0*/  IMAD R16, R29, R22, R16 ;  /* 0x000000161d107224 */ /* 0x000fe400078e0210 */
[----:B------:R-:W-:-:S04]  /*18f0*/  IMAD.HI.U32 R22, R27, R17, RZ ;  /* 0x000000111b167227 */ /* 0x000fc800078e00ff */
[----:B------:R-:W-:-:S04]  /*1900*/  IMAD.MOV R22, RZ, RZ, -R22 ;  /* 0x000000ffff167224 */ /* 0x000fc800078e0a16 */
[----:B------:R-:W-:Y:S01]  /*1910*/  IMAD R17, R29, R22, R17 ;  /* 0x000000161d117224 */ /* 0x000fe200078e0211 */
[----:B--2---:R-:W-:Y:S02]  /*1920*/  IABS R20, R23 ;  /* 0x0000001700147213 */ /* 0x004fe40000000000 */
[----:B---3--:R-:W-:-:S03]  /*1930*/  IABS R21, R24 ;  /* 0x0000001800157213 */ /* 0x008fc60000000000 */
[----:B------:R-:W-:Y:S02]  /*1940*/  IMAD.MOV.U32 R18, RZ, RZ, R20 ;  /* 0x000000ffff127224 */ /* 0x000fe400078e0014 */
[----:B------:R-:W-:Y:S02]  /*1950*/  IMAD.MOV.U32 R19, RZ, RZ, R21 ;  /* 0x000000ffff137224 */ /* 0x000fe400078e0015 */
[----:B------:R-:W-:Y:S01]  /*1960*/  IMAD.HI.U32 R23, R27, R18, RZ ;  /* 0x000000121b177227 */ /* 0x000fe200078e00ff */
[----:B----4-:R-:W-:-:S03]  /*1970*/  IABS R20, R25 ;  /* 0x0000001900147213 */ /* 0x010fc60000000000 */
[----:B------:R-:W-:-:S04]  /*1980*/  IMAD.HI.U32 R24, R27, R19, RZ ;  /* 0x000000131b187227 */ /* 0x000fc800078e00ff */
[----:B------:R-:W-:Y:S01]  /*1990*/  IMAD.MOV R23, RZ, RZ, -R23 ;  /* 0x000000ffff177224 */ /* 0x000fe200078e0a17 */
[----:B------:R-:W-:Y:S01]  /*19a0*/  IABS R21, R26 ;  /* 0x0000001a00157213 */ /* 0x000fe20000000000 */
[----:B------:R-:W-:Y:S02]  /*19b0*/  IMAD.MOV R25, RZ, RZ, -R24 ;  /* 0x000000ffff197224 */ /* 0x000fe400078e0a18 */
[----:B------:R-:W-:-:S04]  /*19c0*/  IMAD.HI.U32 R26, R27, R20, RZ ;  /* 0x000000141b1a7227 */ /* 0x000fc800078e00ff */
[C---:B------:R-:W-:Y:S02]  /*19d0*/  IMAD R18, R29.reuse, R23, R18 ;  /* 0x000000171d127224 */ /* 0x040fe400078e0212 */
[----:B------:R-:W-:Y:S01]  /*19e0*/  IMAD R19, R29, R25, R19 ;  /* 0x000000191d137224 */ /* 0x000fe200078e0213 */
[----:B------:R-:W-:Y:S01]  /*19f0*/  IABS R25, R3 ;  /* 0x0000000300197213 */ /* 0x000fe20000000000 */
[----:B------:R-:W-:Y:S01]  /*1a00*/  IMAD.MOV R23, RZ, RZ, -R26 ;  /* 0x000000ffff177224 */ /* 0x000fe200078e0a1a */
[----:B------:R-:W-:Y:S01]  /*1a10*/  IABS R22, R4 ;  /* 0x0000000400167213 */ /* 0x000fe20000000000 */
[----:B------:R-:W-:Y:S01]  /*1a20*/  IMAD.HI.U32 R24, R27, R21, RZ ;  /* 0x000000151b187227 */ /* 0x000fe200078e00ff */
[----:B------:R-:W2:Y:S03]  /*1a30*/  LDL R4, [R1+0x18] ;  /* 0x0000180001047983 */ /* 0x000ea60000100800 */
[----:B------:R-:W-:-:S02]  /*1a40*/  IMAD R20, R29, R23, R20 ;  /* 0x000000171d147224 */ /* 0x000fc400078e0214 */
[----:B------:R-:W-:Y:S01]  /*1a50*/  IMAD.MOV.U32 R23, RZ, RZ, R25 ;  /* 0x000000ffff177224 */ /* 0x000fe200078e0019 */
[----:B------:R-:W-:Y:S01]  /*1a60*/  IABS R25, R0 ;  /* 0x0000000000197213 */ /* 0x000fe20000000000 */
[----:B------:R-:W-:Y:S02]  /*1a70*/  IMAD.MOV R26, RZ, RZ, -R24 ;  /* 0x000000ffff1a7224 */ /* 0x000fe400078e0a18 */
[C---:B------:R-:W-:Y:S01]  /*1a80*/  IMAD.HI.U32 R0, R27.reuse, R22, RZ ;  /* 0x000000161b007227 */ /* 0x040fe200078e00ff */
[----:B------:R-:W-:Y:S02]  /*1a90*/  IABS R24, R2 ;  /* 0x0000000200187213 */ /* 0x000fe40000000000 */
[----:B------:R-:W3:Y:S01]  /*1aa0*/  LDL R2, [R1+0x10] ;  /* 0x0000100001027983 */ /* 0x000ee20000100800 */
[----:B------:R-:W-:-:S03]  /*1ab0*/  IMAD.HI.U32 R3, R27, R23, RZ ;  /* 0x000000171b037227 */ /* 0x000fc600078e00ff */
[----:B------:R-:W4:Y:S01]  /*1ac0*/  LDL.LU R6, [R1+0xc] ;  /* 0x00000c0001067983 */ /* 0x000f220000300800 */
[C---:B------:R-:W-:Y:S01]  /*1ad0*/  IMAD R21, R29.reuse, R26, R21 ;  /* 0x0000001a1d157224 */ /* 0x040fe200078e0215 */
[----:B------:R-:W-:Y:S01]  /*1ae0*/  IABS R26, R28 ;  /* 0x0000001c001a7213 */ /* 0x000fe20000000000 */
[----:B------:R-:W-:Y:S01]  /*1af0*/  IMAD.MOV R5, RZ, RZ, -R0 ;  /* 0x000000ffff057224 */ /* 0x000fe200078e0a00 */
[----:B------:R-:W2:Y:S01]  /*1b00*/  LDL.LU R7, [R1+0x8] ;  /* 0x0000080001077983 */ /* 0x000ea20000300800 */
[----:B------:R-:W-:Y:S02]  /*1b10*/  IMAD.MOV R28, RZ, RZ, -R3 ;  /* 0x000000ffff1c7224 */ /* 0x000fe400078e0a03 */
[C---:B------:R-:W-:Y:S01]  /*1b20*/  IMAD R22, R29.reuse, R5, R22 ;  /* 0x000000051d167224 */ /* 0x040fe200078e0216 */
[----:B------:R-:W2:Y:S01]  /*1b30*/  LDL.LU R9, [R1+0x4] ;  /* 0x0000040001097983 */ /* 0x000ea20000300800 */
[----:B------:R-:W-:-:S03]  /*1b40*/  IMAD R23, R29, R28, R23 ;  /* 0x0000001c1d177224 */ /* 0x000fc600078e0217 */
[----:B------:R-:W2:Y:S04]  /*1b50*/  LDL.LU R11, [R1] ;  /* 0x00000000010b7983 */ /* 0x000ea80000300800 */
[----:B------:R-:W2:Y:S01]  /*1b60*/  LDL R29, [R1+0x1c] ;  /* 0x00001c00011d7983 */ /* 0x000ea20000100800 */
[----:B------:R-:W-:-:S04]  /*1b70*/  IMAD.HI.U32 R0, R27, R24, RZ ;  /* 0x000000181b007227 */ /* 0x000fc800078e00ff */
[----:B------:R-:W-:Y:S01]  /*1b80*/  IMAD.MOV R5, RZ, RZ, -R0 ;  /* 0x000000ffff057224 */ /* 0x000fe200078e0a00 */
[----:B------:R-:W-:-:S04]  /*1b90*/  IABS R0, c[0x0][0x178] ;  /* 0x00005e0000007a13 */ /* 0x000fc80000000000 */
[----:B--2---:R-:W-:Y:S02]  /*1ba0*/  ISETP.GT.U32.AND P3, PT, R0, R29, PT ;  /* 0x0000001d0000720c */ /* 0x004fe40003f64070 */
[----:B------:R-:W-:-:S05]  /*1bb0*/  IABS R29, c[0x0][0x17c] ;  /* 0x00005f00001d7a13 */ /* 0x000fca0000000000 */
[----:B------:R-:W-:Y:S02]  /*1bc0*/  IMAD R24, R29, R5, R24 ;  /* 0x000000051d187224 */ /* 0x000fe400078e0218 */
[----:B------:R-:W2:Y:S04]  /*1bd0*/  LDL.LU R5, [R1+0x1d74] ;  /* 0x001d740001057983 */ /* 0x000ea80000300800 */
[----:B------:R-:W2:Y:S01]  /*1be0*/  LDL R29, [R1+0x14] ;  /* 0x00001400011d7983 */ /* 0x000ea20000100800 */
[----:B------:R-:W-:-:S04]  /*1bf0*/  IMAD.HI.U32 R3, R27, R25, RZ ;  /* 0x000000191b037227 */ /* 0x000fc800078e00ff */
[----:B------:R-:W-:-:S04]  /*1c00*/  IMAD.HI.U32 R28, R27, R26, RZ ;  /* 0x0000001a1b1c7227 */ /* 0x000fc800078e00ff */
[----:B------:R-:W-:Y:S02]  /*1c10*/  IMAD.MOV R3, RZ, RZ, -R3 ;  /* 0x000000ffff037224 */ /* 0x000fe400078e0a03 */
[----:B------:R-:W-:Y:S01]  /*1c20*/  IMAD.MOV R28, RZ, RZ, -R28 ;  /* 0x000000ffff1c7224 */ /* 0x000fe200078e0a1c */
[C---:B------:R-:W-:Y:S02]  /*1c30*/  ISETP.GT.U32.AND P6, PT, R0.reuse, R4, PT ;  /* 0x000000040000720c */ /* 0x040fe40003fc4070 */
[----:B------:R-:W3:Y:S01]  /*1c40*/  LDL.LU R4, [R1+0x1d70] ;  /* 0x001d700001047983 */ /* 0x000ee20000300800 */
[----:B--2---:R-:W-:Y:S02]  /*1c50*/  ISETP.GT.U32.AND P2, PT, R0, R29, PT ;  /* 0x0000001d0000720c */ /* 0x004fe40003f44070 */
[----:B------:R-:W-:-:S05]  /*1c60*/  IABS R29, c[0x0][0x17c] ;  /* 0x00005f00001d7a13 */ /* 0x000fca0000000000 */
[C---:B------:R-:W-:Y:S01]  /*1c70*/  IMAD R25, R29.reuse, R3, R25 ;  /* 0x000000031d197224 */ /* 0x040fe200078e0219 */
[C---:B------:R-:W-:Y:S01]  /*1c80*/  ISETP.GT.U32.AND P1, PT, R29.reuse, R24, PT ;  /* 0x000000181d00720c */ /* 0x040fe20003f24070 */
[----:B------:R-:W2:Y:S01]  /*1c90*/  LDL.LU R3, [R1+0x1d6c] ;  /* 0x001d6c0001037983 */ /* 0x000ea20000300800 */
[C---:B------:R-:W-:Y:S01]  /*1ca0*/  IMAD R26, R29.reuse, R28, R26 ;  /* 0x0000001c1d1a7224 */ /* 0x040fe200078e021a */
[C---:B----4-:R-:W-:Y:S02]  /*1cb0*/  ISETP.GT.U32.AND P5, PT, R29.reuse, R6, PT ;  /* 0x000000061d00720c */ /* 0x050fe40003fa4070 */
[----:B------:R-:W4:Y:S01]  /*1cc0*/  LDL.LU R28, [R1+0x1d68] ;  /* 0x001d6800011c7983 */ /* 0x000f220000300800 */
[----:B------:R-:W-:-:S03]  /*1cd0*/  ISETP.GT.U32.AND P4, PT, R29, R7, PT ;  /* 0x000000071d00720c */ /* 0x000fc60003f84070 */
[----:B------:R-:W2:Y:S02]  /*1ce0*/  LDL R29, [R1+0x1c] ;  /* 0x00001c00011d7983 */ /* 0x000ea40000100800 */
[----:B--2---:R-:W-:-:S05]  /*1cf0*/  @!P3 IMAD.IADD R29, R29, 0x1, -R0 ;  /* 0x000000011d1db824 */ /* 0x004fca00078e0a00 */
[----:B------:R0:W-:Y:S02]  /*1d00*/  @!P3 STL [R1+0x1c], R29 ;  /* 0x00001c1d0100b387 */ /* 0x0001e40000100800 */
[----:B0-----:R-:W-:-:S04]  /*1d10*/  IABS R29, c[0x0][0x17c] ;  /* 0x00005f00001d7a13 */ /* 0x001fc80000000000 */
[----:B------:R-:W-:Y:S02]  /*1d20*/  ISETP.GT.U32.AND P3, PT, R29, R9, PT ;  /* 0x000000091d00720c */ /* 0x000fe40003f64070 */
[----:B------:R-:W2:Y:S02]  /*1d30*/  LDL R29, [R1+0x18] ;  /* 0x00001800011d7983 */ /* 0x000ea40000100800 */
[----:B--2---:R-:W-:-:S05]  /*1d40*/  @!P6 IMAD.IADD R29, R29, 0x1, -R0 ;  /* 0x000000011d1de824 */ /* 0x004fca00078e0a00 */
[----:B------:R0:W-:Y:S02]  /*1d50*/  @!P6 STL [R1+0x18], R29 ;  /* 0x0000181d0100e387 */ /* 0x0001e40000100800 */
[----:B0-----:R-:W-:-:S04]  /*1d60*/  IABS R29, c[0x0][0x17c] ;  /* 0x00005f00001d7a13 */ /* 0x001fc80000000000 */
[----:B------:R-:W-:Y:S02]  /*1d70*/  ISETP.GT.U32.AND P6, PT, R29, R11, PT ;  /* 0x0000000b1d00720c */ /* 0x000fe40003fc4070 */
[----:B------:R-:W2:Y:S01]  /*1d80*/  LDL R29, [R1+0x14] ;  /* 0x00001400011d7983 */ /* 0x000ea20000100800 */
[----:B---3--:R-:W-:Y:S01]  /*1d90*/  ISETP.GT.U32.AND P0, PT, R0, R2, PT ;  /* 0x000000020000720c */ /* 0x008fe20003f04070 */
[----:B--2---:R-:W-:-:S05]  /*1da0*/  @!P2 IMAD.IADD R29, R29, 0x1, -R0 ;  /* 0x000000011d1da824 */ /* 0x004fca00078e0a00 */
[----:B------:R0:W-:Y:S02]  /*1db0*/  @!P2 STL [R1+0x14], R29 ;  /* 0x0000141d0100a387 */ /* 0x0001e40000100800 */
[----:B0-----:R-:W-:-:S04]  /*1dc0*/  IABS R29, c[0x0][0x17c] ;  /* 0x00005f00001d7a13 */ /* 0x001fc80000000000 */
[----:B----4-:R-:W-:Y:S02]  /*1dd0*/  ISETP.GT.U32.AND P2, PT, R29, R28, PT ;  /* 0x0000001c1d00720c */ /* 0x010fe40003f44070 */
[----:B------:R-:W2:Y:S01]  /*1de0*/  LDL R29, [R1+0x1c] ;  /* 0x00001c00011d7983 */ /* 0x000ea20000100800 */
[----:B------:R-:W-:-:S05]  /*1df0*/  @!P0 IMAD.IADD R2, R2, 0x1, -R0 ;  /* 0x0000000102028824 */ /* 0x000fca00078e0a00 */
[----:B------:R0:W-:Y:S04]  /*1e00*/  @!P0 STL [R1+0x10], R2 ;  /* 0x0000100201008387 */ /* 0x0001e80000100800 */
[----:B0-----:R-:W3:Y:S01]  /*1e10*/  LDL.LU R2, [R1+0x1d64] ;  /* 0x001d640001027983 */ /* 0x001ee20000300800 */
[----:B--2---:R-:W-:Y:S02]  /*1e20*/  ISETP.GT.U32.AND P0, PT, R0, R29, PT ;  /* 0x0000001d0000720c */ /* 0x004fe40003f04070 */
[----:B------:R-:W-:-:S05]  /*1e30*/  IABS R29, c[0x0][0x17c] ;  /* 0x00005f00001d7a13 */ /* 0x000fca0000000000 */
[----:B------:R-:W-:Y:S02]  /*1e40*/  @!P1 IMAD.IADD R24, R24, 0x1, -R29 ;  /* 0x0000000118189824 */ /* 0x000fe400078e0a1d */
[----:B------:R-:W2:Y:S02]  /*1e50*/  LDL R29, [R1+0x18] ;  /* 0x00001800011d7983 */ /* 0x000ea40000100800 */
        /* <DEDUP_REMOVED lines=10> */
[--C-:B------:R-:W-:Y:S01]  /*1f00*/  @!P3 IMAD.IADD R9, R9, 0x1, -R29.reuse ;  /* 0x000000010909b824 */ /* 0x100fe200078e0a1d */
[C---:B------:R-:W-:Y:S01]  /*1f10*/  ISETP.GT.U32.AND P3, PT, R29.reuse, R24, PT ;  /* 0x000000181d00720c */ /* 0x040fe20003f64070 */
[--C-:B------:R-:W-:Y:S01]  /*1f20*/  @!P2 IMAD.IADD R28, R28, 0x1, -R29.reuse ;  /* 0x000000011c1ca824 */ /* 0x100fe200078e0a1d */
[----:B------:R-:W-:Y:S01]  /*1f30*/  ISETP.GT.U32.AND P2, PT, R29, R6, PT ;  /* 0x000000061d00720c */ /* 0x000fe20003f44070 */
[----:B------:R-:W-:Y:S02]  /*1f40*/  @!P6 IMAD.IADD R11, R11, 0x1, -R29 ;  /* 0x000000010b0be824 */ /* 0x000fe400078e0a1d */
        /* <DEDUP_REMOVED lines=16> */
[----:B--2---:R-:W-:Y:S02]  /*2050*/  @!P4 IMAD.IADD R29, R29, 0x1, -R0 ;  /* 0x000000011d1dc824 */ /* 0x004fe400078e0a00 */
[----:B------:R-:W2:Y:S04]  /*2060*/  LDL.LU R0, [R1+0x1d60] ;  /* 0x001d600001007983 */ /* 0x000ea80000300800 */
[----:B------:R0:W-:Y:S02]  /*2070*/  @!P4 STL [R1+0x10], R29 ;  /* 0x0000101d0100c387 */ /* 0x0001e40000100800 */
[----:B0-----:R-:W-:-:S05]  /*2080*/  IABS R29, c[0x0][0x17c] ;  /* 0x00005f00001d7a13 */ /* 0x001fca0000000000 */
[--C-:B------:R-:W-:Y:S02]  /*2090*/  @!P3 IMAD.IADD R24, R24, 0x1, -R29.reuse ;  /* 0x000000011818b824 */ /* 0x100fe400078e0a1d */
[--C-:B------:R-:W-:Y:S02]  /*20a0*/  @!P2 IMAD.IADD R6, R6, 0x1, -R29.reuse ;  /* 0x000000010606a824 */ /* 0x100fe400078e0a1d */
[--C-:B------:R-:W-:Y:S01]  /*20b0*/  @!P0 IMAD.IADD R7, R7, 0x1, -R29.reuse ;  /* 0x0000000107078824 */ /* 0x100fe200078e0a1d */
[----:B------:R-:W-:Y:S01]  /*20c0*/  STL [R1+0x1d18], R24 ;  /* 0x001d181801007387 */ /* 0x000fe20000100800 */
[--C-:B------:R-:W-:Y:S02]  /*20d0*/  @!P1 IMAD.IADD R9, R9, 0x1, -R29.reuse ;  /* 0x0000000109099824 */ /* 0x100fe400078e0a1d */
[----:B------:R-:W-:Y:S01]  /*20e0*/  @!P5 IMAD.IADD R11, R11, 0x1, -R29 ;  /* 0x000000010b0bd824 */ /* 0x000fe200078e0a1d */
[----:B------:R0:W-:Y:S04]  /*20f0*/  STL [R1+0xc], R6 ;  /* 0x00000c0601007387 */ /* 0x0001e80000100800 */
[----:B0-----:R-:W4:Y:S04]  /*2100*/  LDL.LU R6, [R1+0x1d5c] ;  /* 0x001d5c0001067983 */ /* 0x001f280000300800 */
[----:B------:R0:W-:Y:S04]  /*2110*/  STL [R1+0x8], R7 ;  /* 0x0000080701007387 */ /* 0x0001e80000100800 */
[----:B0-----:R-:W4:Y:S04]  /*2120*/  LDL.LU R7, [R1+0x1d58] ;  /* 0x001d580001077983 */ /* 0x001f280000300800 */
[----:B------:R0:W-:Y:S04]  /*2130*/  STL [R1+0x4], R9 ;  /* 0x0000040901007387 */ /* 0x0001e80000100800 */
[----:B0-----:R-:W4:Y:S04]  /*2140*/  LDL.LU R9, [R1+0x1d54] ;  /* 0x001d540001097983 */ /* 0x001f280000300800 */
[----:B------:R0:W-:Y:S04]  /*2150*/  STL [R1], R11 ;  /* 0x0000000b01007387 */ /* 0x0001e80000100800 */
[----:B0-----:R-:W4:Y:S01]  /*2160*/  LDL.LU R11, [R1+0x1d50] ;  /* 0x001d5000010b7983 */ /* 0x001f220000300800 */
[----:B------:R-:W-:-:S02]  /*2170*/  ISETP.GT.U32.AND P6, PT, R29, R28, PT ;  /* 0x0000001c1d00720c */ /* 0x000fc40003fc4070 */
[C---:B---3--:R-:W-:Y:S02]  /*2180*/  ISETP.GT.U32.AND P3, PT, R29.reuse, R2, PT ;  /* 0x000000021d00720c */ /* 0x048fe40003f64070 */
[C---:B------:R-:W-:Y:S02]  /*2190*/  ISETP.GT.U32.AND P2, PT, R29.reuse, R3, PT ;  /* 0x000000031d00720c */ /* 0x040fe40003f44070 */
[C---:B------:R-:W-:Y:S02]  /*21a0*/  ISETP.GT.U32.AND P0, PT, R29.reuse, R4, PT ;  /* 0x000000041d00720c */ /* 0x040fe40003f04070 */
[----:B------:R-:W-:-:S05]  /*21b0*/  ISETP.GT.U32.AND P1, PT, R29, R5, PT ;  /* 0x000000051d00720c */ /* 0x000fca0003f24070 */
[--C-:B------:R-:W-:Y:S02]  /*21c0*/  @!P6 IMAD.IADD R28, R28, 0x1, -R29.reuse ;  /* 0x000000011c1ce824 */ /* 0x100fe400078e0a1d */
[--C-:B------:R-:W-:Y:S02]  /*21d0*/  @!P3 IMAD.IADD R2, R2, 0x1, -R29.reuse ;  /* 0x000000010202b824 */ /* 0x100fe400078e0a1d */
[--C-:B------:R-:W-:Y:S01]  /*21e0*/  @!P2 IMAD.IADD R3, R3, 0x1, -R29.reuse ;  /* 0x000000010303a824 */ /* 0x100fe200078e0a1d */
[----:B------:R-:W-:Y:S01]  /*21f0*/  ISETP.GT.U32.AND P2, PT, R29, R10, PT ;  /* 0x0000000a1d00720c */ /* 0x000fe20003f44070 */
[--C-:B------:R-:W-:Y:S02]  /*2200*/  @!P0 IMAD.IADD R4, R4, 0x1, -R29.reuse ;  /* 0x0000000104048824 */ /* 0x100fe400078e0a1d */
[----:B------:R-:W-:Y:S01]  /*2210*/  @!P1 IMAD.IADD R5, R5, 0x1, -R29 ;  /* 0x0000000105059824 */ /* 0x000fe200078e0a1d */
[----:B------:R-:W-:Y:S02]  /*2220*/  ISETP.GT.U32.AND P1, PT, R29, R12, PT ;  /* 0x0000000c1d00720c */ /* 0x000fe40003f24070 */
[----:B------:R-:W-:-:S07]  /*2230*/  IABS R14, R14 ;  /* 0x0000000e000e7213 */ /* 0x000fce0000000000 */
[----:B------:R-:W-:Y:S01]  /*2240*/  @!P2 IMAD.IADD R10, R10, 0x1, -R29 ;  /* 0x000000010a0aa824 */ /* 0x000fe200078e0a1d */
[----:B------:R-:W-:-:S03]  /*2250*/  ISETP.GT.U32.AND P2, PT, R29, R4, PT ;  /* 0x000000041d00720c */ /* 0x000fc60003f44070 */
[----:B------:R-:W-:Y:S02]  /*2260*/  @!P1 IMAD.IADD R12, R12, 0x1, -R29 ;  /* 0x000000010c0c9824 */ /* 0x000fe400078e0a1d */
[----:B------:R-:W-:-:S04]  /*2270*/  IMAD.HI.U32 R27, R27, R14, RZ ;  /* 0x0000000e1b1b7227 */ /* 0x000fc800078e00ff */
[----:B------:R-:W-:Y:S01]  /*2280*/  IMAD.MOV R27, RZ, RZ, -R27 ;  /* 0x000000ffff1b7224 */ /* 0x000fe200078e0a1b */
[----:B------:R-:W-:Y:S03]  /*2290*/  STL [R1+0x1d2c], R28 ;  /* 0x001d2c1c01007387 */ /* 0x000fe60000100800 */
[C---:B------:R-:W-:Y:S02]  /*22a0*/  IMAD R27, R29.reuse, R27, R14 ;  /* 0x0000001b1d1b7224 */ /* 0x040fe400078e020e */
[----:B------:R-:W-:Y:S01]  /*22b0*/  @!P2 IMAD.IADD R4, R4, 0x1, -R29 ;  /* 0x000000010404a824 */ /* 0x000fe200078e0a1d */
[----:B------:R-:W3:Y:S01]  /*22c0*/  LDL.LU R14, [R1+0x1d4c] ;  /* 0x001d4c00010e7983 */ /* 0x000ee20000300800 */
[----:B--2---:R-:W-:-:S13]  /*22d0*/  ISETP.GT.U32.AND P4, PT, R29, R0, PT ;  /* 0x000000001d00720c */ /* 0x004fda0003f84070 */
[----:B------:R-:W-:Y:S01]  /*22e0*/  @!P4 IMAD.IADD R0, R0, 0x1, -R29 ;  /* 0x000000010000c824 */ /* 0x000fe200078e0a1d */
[C---:B------:R-:W-:Y:S02]  /*22f0*/  ISETP.GT.U32.AND P4, PT, R29.reuse, R8, PT ;  /* 0x000000081d00720c */ /* 0x040fe40003f84070 */
[C---:B----4-:R-:W-:Y:S02]  /*2300*/  ISETP.GT.U32.AND P5, PT, R29.reuse, R6, PT ;  /* 0x000000061d00720c */ /* 0x050fe40003fa4070 */
[----:B------:R-:W-:-:S11]  /*2310*/  ISETP.GT.U32.AND P6, PT, R29, R7, PT ;  /* 0x000000071d00720c */ /* 0x000fd60003fc4070 */
[--C-:B------:R-:W-:Y:S01]  /*2320*/  @!P5 IMAD.IADD R6, R6, 0x1, -R29.reuse ;  /* 0x000000010606d824 */ /* 0x100fe200078e0a1d */
[----:B------:R-:W-:Y:S01]  /*2330*/  ISETP.GT.U32.AND P3, PT, R29, R9, PT ;  /* 0x000000091d00720c */ /* 0x000fe20003f64070 */
[--C-:B------:R-:W-:Y:S01]  /*2340*/  @!P6 IMAD.IADD R7, R7, 0x1, -R29.reuse ;  /* 0x000000010707e824 */ /* 0x100fe200078e0a1d */
[C---:B------:R-:W-:Y:S01]  /*2350*/  ISETP.GT.U32.AND P6, PT, R29.reuse, R0, PT ;  /* 0x000000001d00720c */ /* 0x040fe20003fc4070 */
[----:B------:R-:W-:Y:S01]  /*2360*/  @!P4 IMAD.IADD R8, R8, 0x1, -R29 ;  /* 0x000000010808c824 */ /* 0x000fe200078e0a1d */
[----:B------:R-:W-:-:S09]  /*2370*/  ISETP.GT.U32.AND P0, PT, R29, R11, PT ;  /* 0x0000000b1d00720c */ /* 0x000fd20003f04070 */
[--C-:B------:R-:W-:Y:S01]  /*2380*/  @!P3 IMAD.IADD R9, R9, 0x1, -R29.reuse ;  /* 0x000000010909b824 */ /* 0x100fe200078e0a1d */
[C---:B------:R-:W-:Y:S02]  /*2390*/  ISETP.GT.U32.AND P4, PT, R29.reuse, R2, PT ;  /* 0x000000021d00720c */ /* 0x040fe40003f84070 */
[C---:B------:R-:W-:Y:S02]  /*23a0*/  ISETP.GT.U32.AND P3, PT, R29.reuse, R3, PT ;  /* 0x000000031d00720c */ /* 0x040fe40003f64070 */
[----:B------:R-:W-:Y:S01]  /*23b0*/  ISETP.GT.U32.AND P1, PT, R29, R6, PT ;  /* 0x000000061d00720c */ /* 0x000fe20003f24070 */
[--C-:B------:R-:W-:Y:S01]  /*23c0*/  @!P0 IMAD.IADD R11, R11, 0x1, -R29.reuse ;  /* 0x000000010b0b8824 */ /* 0x100fe200078e0a1d */
[----:B------:R-:W-:Y:S01]  /*23d0*/  ISETP.GT.U32.AND P0, PT, R29, R5, PT ;  /* 0x000000051d00720c */ /* 0x000fe20003f04070 */
[----:B------:R-:W-:-:S06]  /*23e0*/  @!P6 IMAD.IADD R0, R0, 0x1, -R29 ;  /* 0x000000010000e824 */ /* 0x000fcc00078e0a1d */
[--C-:B------:R-:W-:Y:S02]  /*23f0*/  @!P4 IMAD.IADD R2, R2, 0x1, -R29.reuse ;  /* 0x000000010202c824 */ /* 0x100fe400078e0a1d */
[--C-:B------:R-:W-:Y:S01]  /*2400*/  @!P3 IMAD.IADD R3, R3, 0x1, -R29.reuse ;  /* 0x000000010303b824 */ /* 0x100fe200078e0a1d */
[----:B------:R-:W-:Y:S01]  /*2410*/  STL [R1+0x1d28], R0 ;  /* 0x001d280001007387 */ /* 0x000fe20000100800 */
[----:B------:R-:W-:-:S03]  /*2420*/  @!P1 IMAD.IADD R6, R6, 0x1, -R29 ;  /* 0x0000000106069824 */ /* 0x000fc600078e0a1d */
[----:B------:R-:W-:Y:S01]  /*2430*/  STL [R1+0x1d24], R2 ;  /* 0x001d240201007387 */ /* 0x000fe20000100800 */
[----:B------:R-:W-:-:S03]  /*2440*/  @!P0 IMAD.IADD R5, R5, 0x1, -R29 ;  /* 0x0000000105058824 */ /* 0x000fc600078e0a1d */
[----:B------:R-:W-:Y:S04]  /*2450*/  STL [R1+0x1d20], R3 ;  /* 0x001d200301007387 */ /* 0x000fe80000100800 */
[----:B------:R-:W-:Y:S04]  /*2460*/  STL [R1+0x1d1c], R4 ;  /* 0x001d1c0401007387 */ /* 0x000fe80000100800 */
[----:B------:R0:W-:Y:S04]  /*2470*/  STL [R1+0x1d30], R5 ;  /* 0x001d300501007387 */ /* 0x0001e80000100800 */
[----:B------:R1:W-:Y:S04]  /*2480*/  STL [R1+0x1d34], R6 ;  /* 0x001d340601007387 */ /* 0x0003e80000100800 */
[----:B0-----:R-:W2:Y:S04]  /*2490*/  LDL.LU R5, [R1+0x30] ;  /* 0x0000300001057983 */ /* 0x001ea80000300800 */
[----:B------:R-:W4:Y:S04]  /*24a0*/  LDL R28, [R1+0x1bdc] ;  /* 0x001bdc00011c7983 */ /* 0x000f280000100800 */
[----:B------:R-:W3:Y:S01]  /*24b0*/  LDL R24, [R1+0x1bd8] ;  /* 0x001bd80001187983 */ /* 0x000ee20000100800 */
[----:B------:R-:W-:-:S02]  /*24c0*/  ISETP.GT.U32.AND P4, PT, R29, R8, PT ;  /* 0x000000081d00720c */ /* 0x000fc40003f84070 */
[C---:B------:R-:W-:Y:S02]  /*24d0*/  ISETP.GT.U32.AND P3, PT, R29.reuse, R9, PT ;  /* 0x000000091d00720c */ /* 0x040fe40003f64070 */
[C---:B------:R-:W-:Y:S02]  /*24e0*/  ISETP.GT.U32.AND P2, PT, R29.reuse, R10, PT ;  /* 0x0000000a1d00720c */ /* 0x040fe40003f44070 */
[C---:B------:R-:W-:Y:S01]  /*24f0*/  ISETP.GT.U32.AND P5, PT, R29.reuse, R13, PT ;  /* 0x0000000d1d00720c */ /* 0x040fe20003fa4070 */
[----:B------:R-:W1:Y:S01]  /*2500*/  S2R R2, SR_TID.X ;  /* 0x0000000000027919 */ /* 0x000e620000002100 */
[----:B------:R-:W-:-:S03]  /*2510*/  ISETP.GT.U32.AND P0, PT, R29, R11, PT ;  /* 0x0000000b1d00720c */ /* 0x000fc60003f04070 */
[----:B------:R-:W3:Y:S02]  /*2520*/  LDL R4, [R1+0x1bd0] ;  /* 0x001bd00001047983 */ /* 0x000ee40000100800 */
[--C-:B------:R-:W-:Y:S01]  /*2530*/  @!P4 IMAD.IADD R8, R8, 0x1, -R29.reuse ;  /* 0x000000010808c824 */ /* 0x100fe200078e0a1d */
[----:B------:R-:W-:Y:S01]  /*2540*/  ISETP.GT.U32.AND P4, PT, R29, R15, PT ;  /* 0x0000000f1d00720c */ /* 0x000fe20003f84070 */
[--C-:B------:R-:W-:Y:S01]  /*2550*/  @!P3 IMAD.IADD R9, R9, 0x1, -R29.reuse ;  /* 0x000000010909b824 */ /* 0x100fe200078e0a1d */
[C---:B------:R-:W-:Y:S01]  /*2560*/  ISETP.GT.U32.AND P3, PT, R29.reuse, R16, PT ;  /* 0x000000101d00720c */ /* 0x040fe20003f64070 */
[--C-:B------:R-:W-:Y:S01]  /*2570*/  @!P2 IMAD.IADD R10, R10, 0x1, -R29.reuse ;  /* 0x000000010a0aa824 */ /* 0x100fe200078e0a1d */
[----:B------:R-:W-:Y:S01]  /*2580*/  ISETP.GT.U32.AND P2, PT, R29, R17, PT ;  /* 0x000000111d00720c */ /* 0x000fe20003f44070 */
[----:B------:R-:W3:Y:S08]  /*2590*/  LDL R0, [R1+0x1bd4] ;  /* 0x001bd40001007983 */ /* 0x000ef00000100800 */
[--C-:B------:R-:W-:Y:S01]  /*25a0*/  @!P4 IMAD.IADD R15, R15, 0x1, -R29.reuse ;  /* 0x000000010f0fc824 */ /* 0x100fe200078e0a1d */
[C---:B------:R-:W-:Y:S01]  /*25b0*/  ISETP.GT.U32.AND P4, PT, R29.reuse, R22, PT ;  /* 0x000000161d00720c */ /* 0x040fe20003f84070 */
[--C-:B------:R-:W-:Y:S01]  /*25c0*/  @!P3 IMAD.IADD R16, R16, 0x1, -R29.reuse ;  /* 0x000000011010b824 */ /* 0x100fe200078e0a1d */
[----:B------:R-:W-:Y:S01]  /*25d0*/  ISETP.GT.U32.AND P3, PT, R29, R23, PT ;  /* 0x000000171d00720c */ /* 0x000fe20003f64070 */
[----:B------:R-:W-:-:S02]  /*25e0*/  @!P2 IMAD.IADD R17, R17, 0x1, -R29 ;  /* 0x000000011111a824 */ /* 0x000fc400078e0a1d */
[----:B------:R-:W-:Y:S01]  /*25f0*/  @!P5 IMAD.IADD R13, R13, 0x1, -R29 ;  /* 0x000000010d0dd824 */ /* 0x000fe200078e0a1d */
[----:B------:R-:W-:-:S07]  /*2600*/  ISETP.GT.U32.AND P5, PT, R29, R7, PT ;  /* 0x000000071d00720c */ /* 0x000fce0003fa4070 */
[--C-:B------:R-:W-:Y:S01]  /*2610*/  @!P4 IMAD.IADD R22, R22, 0x1, -R29.reuse ;  /* 0x000000011616c824 */ /* 0x100fe200078e0a1d */
[----:B------:R-:W-:Y:S01]  /*2620*/  ISETP.GT.U32.AND P4, PT, R29, R16, PT ;  /* 0x000000101d00720c */ /* 0x000fe20003f84070 */
[--C-:B------:R-:W-:Y:S01]  /*2630*/  @!P3 IMAD.IADD R23, R23, 0x1, -R29.reuse ;  /* 0x000000011717b824 */ /* 0x100fe200078e0a1d */
[----:B------:R-:W-:Y:S01]  /*2640*/  ISETP.GT.U32.AND P3, PT, R29, R17, PT ;  /* 0x000000111d00720c */ /* 0x000fe20003f64070 */
[----:B-1----:R-:W-:Y:S02]  /*2650*/  IMAD.SHL.U32 R6, R2, 0x100, RZ ;  /* 0x0000010002067824 */ /* 0x002fe400078e00ff */
[----:B------:R-:W-:-:S08]  /*2660*/  @!P5 IMAD.IADD R7, R7, 0x1, -R29 ;  /* 0x000000010707d824 */ /* 0x000fd000078e0a1d */
[--C-:B------:R-:W-:Y:S01]  /*2670*/  @!P4 IMAD.IADD R16, R16, 0x1, -R29.reuse ;  /* 0x000000011010c824 */ /* 0x100fe200078e0a1d */
[----:B------:R-:W-:Y:S01]  /*2680*/  ISETP.GT.U32.AND P4, PT, R29, R22, PT ;  /* 0x000000161d00720c */ /* 0x000fe20003f84070 */
[--C-:B------:R-:W-:Y:S01]  /*2690*/  @!P3 IMAD.IADD R17, R17, 0x1, -R29.reuse ;  /* 0x000000011111b824 */ /* 0x100fe200078e0a1d */
[----:B------:R-:W-:Y:S01]  /*26a0*/  ISETP.GT.U32.AND P3, PT, R29, R23, PT ;  /* 0x000000171d00720c */ /* 0x000fe20003f64070 */
[--C-:B------:R-:W-:Y:S01]  /*26b0*/  @!P0 IMAD.IADD R11, R11, 0x1, -R29.reuse ;  /* 0x000000010b0b8824 */ /* 0x100fe200078e0a1d */
[----:B------:R-:W-:Y:S01]  /*26c0*/  LOP3.LUT R2, R2, 0x7, RZ, 0xc0, !PT ;  /* 0x0000000702027812 */ /* 0x000fe200078ec0ff */
[----:B------:R0:W-:Y:S04]  /*26d0*/  STL [R1+0x1d38], R7 ;  /* 0x001d380701007387 */ /* 0x0001e80000100800 */
[----:B------:R-:W-:Y:S04]  /*26e0*/  STL [R1+0x1d3c], R8 ;  /* 0x001d3c0801007387 */ /* 0x000fe80000100800 */
[----:B------:R-:W-:Y:S01]  /*26f0*/  STL [R1+0x1d40], R9 ;  /* 0x001d400901007387 */ /* 0x000fe20000100800 */
[----:B------:R-:W-:-:S02]  /*2700*/  @!P4 IMAD.IADD R22, R22, 0x1, -R29 ;  /* 0x000000011616c824 */ /* 0x000fc400078e0a1d */
[----:B0-----:R-:W-:Y:S01]  /*2710*/  IMAD R7, R2, 0x110, RZ ;  /* 0x0000011002077824 */ /* 0x001fe200078e02ff */
[----:B------:R-:W-:Y:S01]  /*2720*/  STL [R1+0x1d44], R10 ;  /* 0x001d440a01007387 */ /* 0x000fe20000100800 */
[----:B------:R-:W-:-:S03]  /*2730*/  @!P3 IMAD.IADD R23, R23, 0x1, -R29 ;  /* 0x000000011717b824 */ /* 0x000fc600078e0a1d */
[----:B------:R0:W-:Y:S04]  /*2740*/  STL [R1+0x1d48], R11 ;  /* 0x001d480b01007387 */ /* 0x0001e80000100800 */
[----:B------:R-:W3:Y:S04]  /*2750*/  LDL R2, [R1+0x1c64] ;  /* 0x001c640001027983 */ /* 0x000ee80000100800 */
[----:B------:R-:W3:Y:S04]  /*2760*/  LDL R3, [R1+0x1c60] ;  /* 0x001c600001037983 */ /* 0x000ee80000100800 */
[----:B0-----:R-:W3:Y:S01]  /*2770*/  LDL R11, [R1+0x1c58] ;  /* 0x001c5800010b7983 */ /* 0x001ee20000100800 */
[----:B--2---:R-:W-:-:S02]  /*2780*/  LOP3.LUT R5, R5, 0x1000, R6, 0xf8, !PT ;  /* 0x0000100005057812 */ /* 0x004fc400078ef806 */
[----:B----4-:R-:W-:-:S03]  /*2790*/  ISETP.GE.AND P4, PT, R28, RZ, PT ;  /* 0x000000ff1c00720c */ /* 0x010fc60003f86270 */
[----:B------:R0:W-:Y:S01]  /*27a0*/  STL [R1+0x354], R5 ;  /* 0x0003540501007387 */ /* 0x0001e20000100800 */
[----:B---3--:R-:W-:-:S03]  /*27b0*/  ISETP.GE.AND P3, PT, R24, RZ, PT ;  /* 0x000000ff1800720c */ /* 0x008fc60003f66270 */
[----:B------:R-:W2:Y:S04]  /*27c0*/  LDL R28, [R1+0x1c5c] ;  /* 0x001c5c00011c7983 */ /* 0x000ea80000100800 */
[----:B------:R-:W3:Y:S04]  /*27d0*/  LDL R6, [R1+0x1c50] ;  /* 0x001c500001067983 */ /* 0x000ee80000100800 */
[----:B0-----:R-:W4:Y:S04]  /*27e0*/  LDL R5, [R1+0x1c54] ;  /* 0x001c540001057983 */ /* 0x001f280000100800 */
[----:B------:R-:W2:Y:S04]  /*27f0*/  LDL R24, [R1+0x1c4c] ;  /* 0x001c4c0001187983 */ /* 0x000ea80000100800 */
[----:B------:R-:W2:Y:S01]  /*2800*/  LDL.LU R10, [R1+0x1c] ;  /* 0x00001c00010a7983 */ /* 0x000ea20000300800 */
[----:B------:R-:W-:-:S02]  /*2810*/  ISETP.GT.U32.AND P1, PT, R29, R12, PT ;  /* 0x0000000c1d00720c */ /* 0x000fc40003f24070 */
[C---:B------:R-:W-:Y:S02]  /*2820*/  ISETP.GT.U32.AND P6, PT, R29.reuse, R13, PT ;  /* 0x0000000d1d00720c */ /* 0x040fe40003fc4070 */
[C---:B------:R-:W-:Y:S02]  /*2830*/  ISETP.GT.U32.AND P5, PT, R29.reuse, R14, PT ;  /* 0x0000000e1d00720c */ /* 0x040fe40003fa4070 */
[----:B------:R-:W-:-:S07]  /*2840*/  ISETP.GT.U32.AND P0, PT, R29, R18, PT ;  /* 0x000000121d00720c */ /* 0x000fce0003f04070 */
[--C-:B------:R-:W-:Y:S01]  /*2850*/  @!P1 IMAD.IADD R12, R12, 0x1, -R29.reuse ;  /* 0x000000010c0c9824 */ /* 0x100fe200078e0a1d */
[----:B------:R-:W-:Y:S01]  /*2860*/  ISETP.GT.U32.AND P1, PT, R29, R19, PT ;  /* 0x000000131d00720c */ /* 0x000fe20003f24070 */
[--C-:B------:R-:W-:Y:S01]  /*2870*/  @!P6 IMAD.IADD R13, R13, 0x1, -R29.reuse ;  /* 0x000000010d0de824 */ /* 0x100fe200078e0a1d */
[C---:B------:R-:W-:Y:S01]  /*2880*/  ISETP.GT.U32.AND P6, PT, R29.reuse, R20, PT ;  /* 0x000000141d00720c */ /* 0x040fe20003fc4070 */
[--C-:B------:R-:W-:Y:S01]  /*2890*/  @!P5 IMAD.IADD R14, R14, 0x1, -R29.reuse ;  /* 0x000000010e0ed824 */ /* 0x100fe200078e0a1d */
[C---:B------:R-:W-:Y:S01]  /*28a0*/  ISETP.GT.U32.AND P5, PT, R29.reuse, R21, PT ;  /* 0x000000151d00720c */ /* 0x040fe20003fa4070 */
[----:B------:R-:W-:Y:S01]  /*28b0*/  @!P0 IMAD.IADD R18, R18, 0x1, -R29 ;  /* 0x0000000112128824 */ /* 0x000fe200078e0a1d */
[----:B------:R-:W-:-:S07]  /*28c0*/  ISETP.GT.U32.AND P0, PT, R29, R26, PT ;  /* 0x0000001a1d00720c */ /* 0x000fce0003f04070 */
[--C-:B------:R-:W-:Y:S01]  /*28d0*/  @!P1 IMAD.IADD R19, R19, 0x1, -R29.reuse ;  /* 0x0000000113139824 */ /* 0x100fe200078e0a1d */
[C---:B------:R-:W-:Y:S02]  /*28e0*/  ISETP.GT.U32.AND P1, PT, R29.reuse, R27, PT ;  /* 0x0000001b1d00720c */ /* 0x040fe40003f24070 */
[----:B------:R-:W-:Y:S01]  /*28f0*/  ISETP.GT.U32.AND P2, PT, R29, R25, PT ;  /* 0x000000191d00720c */ /* 0x000fe20003f44070 */
[--C-:B------:R-:W-:Y:S02]  /*2900*/  @!P6 IMAD.IADD R20, R20, 0x1, -R29.reuse ;  /* 0x000000011414e824 */ /* 0x100fe400078e0a1d */
[--C-:B------:R-:W-:Y:S01]  /*2910*/  @!P5 IMAD.IADD R21, R21, 0x1, -R29.reuse ;  /* 0x000000011515d824 */ /* 0x100fe200078e0a1d */
[C---:B------:R-:W-:Y:S01]  /*2920*/  ISETP.GT.U32.AND P5, PT, R29.reuse, R15, PT ;  /* 0x0000000f1d00720c */ /* 0x040fe20003fa4070 */
[--C-:B------:R-:W-:Y:S01]  /*2930*/  @!P0 IMAD.IADD R26, R26, 0x1, -R29.reuse ;  /* 0x000000011a1a8824 */ /* 0x100fe200078e0a1d */
[----:B------:R-:W-:Y:S01]  /*2940*/  ISETP.GT.U32.AND P0, PT, R29, R19, PT ;  /* 0x000000131d00720c */ /* 0x000fe20003f04070 */
[----:B------:R-:W0:Y:S04]  /*2950*/  S2R R8, SR_TID.X ;  /* 0x0000000000087919 */ /* 0x000e280000002100 */
[--C-:B------:R-:W-:Y:S01]  /*2960*/  @!P1 IMAD.IADD R27, R27, 0x1, -R29.reuse ;  /* 0x000000011b1b9824 */ /* 0x100fe200078e0a1d */
[----:B------:R-:W-:Y:S01]  /*2970*/  ISETP.GT.U32.AND P1, PT, R29, R20, PT ;  /* 0x000000141d00720c */ /* 0x000fe20003f24070 */
[----:B------:R-:W-:Y:S01]  /*2980*/  @!P2 IMAD.IADD R25, R25, 0x1, -R29 ;  /* 0x000000011919a824 */ /* 0x000fe200078e0a1d */
[----:B------:R-:W-:-:S02]  /*2990*/  ISETP.GT.U32.AND P6, PT, R29, R14, PT ;  /* 0x0000000e1d00720c */ /* 0x000fc40003fc4070 */
[----:B------:R-:W-:Y:S01]  /*29a0*/  ISETP.GT.U32.AND P2, PT, R29, R18, PT ;  /* 0x000000121d00720c */ /* 0x000fe20003f44070 */
[--C-:B------:R-:W-:Y:S01]  /*29b0*/  @!P5 IMAD.IADD R15, R15, 0x1, -R29.reuse ;  /* 0x000000010f0fd824 */ /* 0x100fe200078e0a1d */
[----:B------:R-:W-:Y:S01]  /*29c0*/  ISETP.GT.U32.AND P5, PT, R29, R21, PT ;  /* 0x000000151d00720c */ /* 0x000fe20003fa4070 */
[----:B------:R-:W-:Y:S01]  /*29d0*/  @!P0 IMAD.IADD R19, R19, 0x1, -R29 ;  /* 0x0000000113138824 */ /* 0x000fe200078e0a1d */
[----:B------:R-:W-:-:S05]  /*29e0*/  ISETP.GT.U32.AND P0, PT, R29, R27, PT ;  /* 0x0000001b1d00720c */ /* 0x000fca0003f04070 */
[--C-:B------:R-:W-:Y:S01]  /*29f0*/  @!P1 IMAD.IADD R20, R20, 0x1, -R29.reuse ;  /* 0x0000000114149824 */ /* 0x100fe200078e0a1d */
[----:B------:R-:W-:Y:S01]  /*2a00*/  ISETP.GE.AND P1, PT, R4, RZ, PT ;  /* 0x000000ff0400720c */ /* 0x000fe20003f26270 */
[--C-:B------:R-:W-:Y:S01]  /*2a10*/  @!P6 IMAD.IADD R14, R14, 0x1, -R29.reuse ;  /* 0x000000010e0ee824 */ /* 0x100fe200078e0a1d */
[C---:B------:R-:W-:Y:S01]  /*2a20*/  ISETP.GT.U32.AND P6, PT, R29.reuse, R26, PT ;  /* 0x0000001a1d00720c */ /* 0x040fe20003fc4070 */
[--C-:B------:R-:W-:Y:S01]  /*2a30*/  @!P2 IMAD.IADD R18, R18, 0x1, -R29.reuse ;  /* 0x000000011212a824 */ /* 0x100fe200078e0a1d */
[----:B------:R-:W-:Y:S01]  /*2a40*/  ISETP.GT.U32.AND P2, PT, R29, R25, PT ;  /* 0x000000191d00720c */ /* 0x000fe20003f44070 */
[----:B0-----:R-:W-:Y:S02]  /*2a50*/  IMAD.SHL.U32 R8, R8, 0x2, RZ ;  /* 0x0000000208087824 */ /* 0x001fe400078e00ff */
[--C-:B------:R-:W-:Y:S01]  /*2a60*/  @!P5 IMAD.IADD R21, R21, 0x1, -R29.reuse ;  /* 0x000000011515d824 */ /* 0x100fe200078e0a1d */
[----:B------:R-:W-:Y:S01]  /*2a70*/  ISETP.GE.AND P5, PT, R0, RZ, PT ;  /* 0x000000ff0000720c */ /* 0x000fe20003fa6270 */
[----:B------:R-:W-:Y:S01]  /*2a80*/  @!P0 IMAD.IADD R27, R27, 0x1, -R29 ;  /* 0x000000011b1b8824 */ /* 0x000fe200078e0a1d */
[----:B------:R-:W-:Y:S01]  /*2a90*/  ISETP.GE.AND P0, PT, R2, RZ, PT ;  /* 0x000000ff0200720c */ /* 0x000fe20003f06270 */
[----:B------:R-:W3:Y:S01]  /*2aa0*/  LDL R0, [R1+0x1c48] ;  /* 0x001c480001007983 */ /* 0x000ee20000100800 */
[----:B------:R-:W-:-:S03]  /*2ab0*/  LOP3.LUT R7, R7, 0x30, R8, 0x78, !PT ;  /* 0x0000003007077812 */ /* 0x000fc600078e7808 */
[----:B------:R-:W3:Y:S04]  /*2ac0*/  LDL R2, [R1+0x1c44] ;  /* 0x001c440001027983 */ /* 0x000ee80000100800 */
[----:B------:R-:W3:Y:S01]  /*2ad0*/  LDL.LU R9, [R1+0x18] ;  /* 0x0000180001097983 */ /* 0x000ee20000300800 */
[--C-:B------:R-:W-:Y:S02]  /*2ae0*/  @!P2 IMAD.IADD R25, R25, 0x1, -R29.reuse ;  /* 0x000000011919a824 */ /* 0x100fe400078e0a1d */
[----:B------:R-:W-:Y:S02]  /*2af0*/  @!P6 IMAD.IADD R26, R26, 0x1, -R29 ;  /* 0x000000011a1ae824 */ /* 0x000fe400078e0a1d */
[----:B--2---:R-:W-:Y:S01]  /*2b00*/  @!P1 IMAD.MOV R10, RZ, RZ, -R10 ;  /* 0x000000ffff0a9224 */ /* 0x004fe200078e0a0a */
[----:B------:R-:W-:-:S02]  /*2b10*/  ISETP.GE.AND P1, PT, R3, RZ, PT ;  /* 0x000000ff0300720c */ /* 0x000fc40003f26270 */
[----:B------:R-:W2:Y:S04]  /*2b20*/  LDL R3, [R1+0x1c40] ;  /* 0x001c400001037983 */ /* 0x000ea80000100800 */
[----:B------:R-:W2:Y:S04]  /*2b30*/  LDL.LU R8, [R1+0x14] ;  /* 0x0000140001087983 */ /* 0x000ea80000300800 */
[----:B------:R-:W4:Y:S01]  /*2b40*/  LDL.LU R29, [R1+0x10] ;  /* 0x00001000011d7983 */ /* 0x000f220000300800 */
[----:B------:R-:W-:Y:S02]  /*2b50*/  ISETP.NE.AND P2, PT, RZ, c[0x0][0x178], PT ;  /* 0x00005e00ff007a0c */ /* 0x000fe40003f45270 */
[----:B------:R-:W-:Y:S01]  /*2b60*/  LOP3.LUT R7, RZ, c[0x0][0x178], RZ, 0x33, !PT ;  /* 0x00005e00ff077a12 */ /* 0x000fe200078e33ff */
[----:B------:R-:W4:Y:S03]  /*2b70*/  LDL R4, [R1+0x1c3c] ;  /* 0x001c3c0001047983 */ /* 0x000f260000100800 */
[----:B------:R-:W-:Y:S01]  /*2b80*/  SEL R10, R7, R10, !P2 ;  /* 0x0000000a070a7207 */ /* 0x000fe20005000000 */
[----:B---3--:R-:W-:Y:S01]  /*2b90*/  @!P5 IMAD.MOV R9, RZ, RZ, -R9 ;  /* 0x000000ffff09d224 */ /* 0x008fe200078e0a09 */
[----:B------:R-:W-:-:S02]  /*2ba0*/  ISETP.GE.AND P5, PT, R11, RZ, PT ;  /* 0x000000ff0b00720c */ /* 0x000fc40003fa6270 */
[----:B------:R-:W3:Y:S02]  /*2bb0*/  LDL.LU R11, [R1+0x1d48] ;  /* 0x001d4800010b7983 */ /* 0x000ee40000300800 */
[----:B------:R-:W-:Y:S02]  /*2bc0*/  SEL R9, R7, R9, !P2 ;  /* 0x0000000907097207 */ /* 0x000fe40005000000 */
[----:B------:R0:W-:Y:S04]  /*2bd0*/  STL [R1+0x1a4], R10 ;  /* 0x0001a40a01007387 */ /* 0x0001e80000100800 */
[----:B0-----:R-:W3:Y:S04]  /*2be0*/  LDL.LU R10, [R1+0x1d44] ;  /* 0x001d4400010a7983 */ /* 0x001ee80000300800 */
[----:B------:R0:W-:Y:S04]  /*2bf0*/  STL [R1+0x1a0], R9 ;  /* 0x0001a00901007387 */ /* 0x0001e80000100800 */
[----:B0-----:R-:W3:Y:S01]  /*2c00*/  LDL.LU R9, [R1+0x1d40] ;  /* 0x001d400001097983 */ /* 0x001ee20000300800 */
[----:B--2---:R-:W-:-:S02]  /*2c10*/  @!P4 IMAD.MOV R8, RZ, RZ, -R8 ;  /* 0x000000ffff08c224 */ /* 0x004fc400078e0a08 */
[----:B----4-:R-:W-:-:S03]  /*2c20*/  @!P3 IMAD.MOV R29, RZ, RZ, -R29 ;  /* 0x000000ffff1db224 */ /* 0x010fc600078e0a1d */
[C---:B------:R-:W-:Y:S02]  /*2c30*/  SEL R8, R7.reuse, R8, !P2 ;  /* 0x0000000807087207 */ /* 0x040fe40005000000 */
[----:B------:R-:W-:-:S03]  /*2c40*/  SEL R29, R7, R29, !P2 ;  /* 0x0000001d071d7207 */ /* 0x000fc60005000000 */
[----:B------:R0:W-:Y:S01]  /*2c50*/  STL [R1+0x19c], R8 ;  /* 0x00019c0801007387 */ /* 0x0001e20000100800 */
[----:B------:R-:W-:-:S03]  /*2c60*/  ISETP.GE.AND P4, PT, R28, RZ, PT ;  /* 0x000000ff1c00720c */ /* 0x000fc60003f86270 */
[----:B0-----:R-:W2:Y:S04]  /*2c70*/  LDL.LU R8, [R1+0x1d3c] ;  /* 0x001d3c0001087983 */ /* 0x001ea80000300800 */
[----:B------:R-:W4:Y:S04]  /*2c80*/  LDL.LU R7, [R1+0x1d38] ;  /* 0x001d380001077983 */ /* 0x000f280000300800 */
[----:B------:R0:W-:Y:S04]  /*2c90*/  STL [R1+0x198], R29 ;  /* 0x0001981d01007387 */ /* 0x0001e80000100800 */
[----:B0-----:R-:W2:Y:S04]  /*2ca0*/  LDL R29, [R1+0x1c38] ;  /* 0x001c3800011d7983 */ /* 0x001ea80000100800 */
[----:B------:R-:W2:Y:S01]  /*2cb0*/  LDL.LU R28, [R1+0xc] ;  /* 0x00000c00011c7983 */ /* 0x000ea20000300800 */
[----:B------:R-:W-:-:S02]  /*2cc0*/  ISETP.GE.AND P3, PT, R6, RZ, PT ;  /* 0x000000ff0600720c */ /* 0x000fc40003f66270 */
[----:B------:R-:W-:Y:S01]  /*2cd0*/  ISETP.GE.AND P2, PT, R5, RZ, PT ;  /* 0x000000ff0500720c */ /* 0x000fe20003f46270 */
[----:B------:R-:W3:Y:S04]  /*2ce0*/  LDL.LU R6, [R1+0x1d34] ;  /* 0x001d340001067983 */ /* 0x000ee80000300800 */
[----:B------:R-:W3:Y:S01]  /*2cf0*/  LDL.LU R5, [R1+0x8] ;  /* 0x0000080001057983 */ /* 0x000ee20000300800 */
[----:B--2---:R-:W-:Y:S01]  /*2d00*/  @!P0 IMAD.MOV R28, RZ, RZ, -R28 ;  /* 0x000000ffff1c8224 */ /* 0x004fe200078e0a1c */
[----:B------:R-:W-:Y:S02]  /*2d10*/  ISETP.GE.AND P0, PT, R24, RZ, PT ;  /* 0x000000ff1800720c */ /* 0x000fe40003f06270 */
[----:B------:R-:W2:Y:S04]  /*2d20*/  LDL R24, [R1+0x1c2c] ;  /* 0x001c2c0001187983 */ /* 0x000ea80000100800 */
[----:B------:R0:W-:Y:S04]  /*2d30*/  STL [R1+0x18], R28 ;  /* 0x0000181c01007387 */ /* 0x0001e80000100800 */
[----:B0-----:R-:W2:Y:S01]  /*2d40*/  LDL.LU R28, [R1+0x4] ;  /* 0x00000400011c7983 */ /* 0x001ea20000300800 */
[----:B---3--:R-:W-:Y:S01]  /*2d50*/  @!P1 IMAD.MOV R5, RZ, RZ, -R5 ;  /* 0x000000ffff059224 */ /* 0x008fe200078e0a05 */
[----:B------:R-:W-:-:S04]  /*2d60*/  ISETP.GE.AND P1, PT, R0, RZ, PT ;  /* 0x000000ff0000720c */ /* 0x000fc80003f26270 */
[----:B------:R0:W-:Y:S04]  /*2d70*/  STL [R1+0x14], R5 ;  /* 0x0000140501007387 */ /* 0x0001e80000100800 */
[----:B0-----:R-:W3:Y:S04]  /*2d80*/  LDL.LU R5, [R1+0x1d30] ;  /* 0x001d300001057983 */ /* 0x001ee80000300800 */
[----:B------:R-:W3:Y:S01]  /*2d90*/  LDL.LU R0, [R1] ;  /* 0x0000000001007983 */ /* 0x000ee20000300800 */
[----:B--2---:R-:W-:-:S05]  /*2da0*/  @!P5 IMAD.MOV R28, RZ, RZ, -R28 ;  /* 0x000000ffff1cd224 */ /* 0x004fca00078e0a1c */
[----:B------:R0:W-:Y:S04]  /*2db0*/  STL [R1+0x10], R28 ;  /* 0x0000101c01007387 */ /* 0x0001e80000100800 */
[----:B0-----:R-:W2:Y:S01]  /*2dc0*/  LDL.LU R28, [R1+0x1d2c] ;  /* 0x001d2c00011c7983 */ /* 0x001ea20000300800 */
[----:B------:R-:W-:Y:S01]  /*2dd0*/  ISETP.GE.AND P5, PT, R2, RZ, PT ;  /* 0x000000ff0200720c */ /* 0x000fe20003fa6270 */
[----:B---3--:R-:W-:Y:S02]  /*2de0*/  @!P4 IMAD.MOV R0, RZ, RZ, -R0 ;  /* 0x000000ffff00c224 */ /* 0x008fe400078e0a00 */
[----:B--2---:R-:W-:Y:S02]  /*2df0*/  IMAD.MOV.U32 R2, RZ, RZ, R28 ;  /* 0x000000ffff027224 */ /* 0x004fe400078e001c */
[----:B------:R-:W2:Y:S04]  /*2e00*/  LDL R28, [R1+0x1c34] ;  /* 0x001c3400011c7983 */ /* 0x000ea80000100800 */
[----:B------:R0:W-:Y:S04]  /*2e10*/  STL [R1+0xc], R0 ;  /* 0x00000c0001007387 */ /* 0x0001e80000100800 */
[----:B0-----:R-:W3:Y:S01]  /*2e20*/  LDL.LU R0, [R1+0x1d28] ;  /* 0x001d280001007983 */ /* 0x001ee20000300800 */
[----:B------:R-:W-:Y:S01]  /*2e30*/  @!P3 IMAD.MOV R2, RZ, RZ, -R2 ;  /* 0x000000ffff02b224 */ /* 0x000fe200078e0a02 */
[----:B------:R-:W-:Y:S01]  /*2e40*/  ISETP.GE.AND P4, PT, R3, RZ, PT ;  /* 0x000000ff0300720c */ /* 0x000fe20003f86270 */
[----:B---3--:R-:W-:-:S02]  /*2e50*/  IMAD.MOV.U32 R3, RZ, RZ, R0 ;  /* 0x000000ffff037224 */ /* 0x008fc400078e0000 */
[----:B------:R-:W3:Y:S04]  /*2e60*/  LDL R0, [R1+0x1c30] ;  /* 0x001c300001007983 */ /* 0x000ee80000100800 */
[----:B------:R0:W-:Y:S04]  /*2e70*/  STL [R1+0x8], R2 ;  /* 0x0000080201007387 */ /* 0x0001e80000100800 */
[----:B0-----:R-:W2:Y:S01]  /*2e80*/  LDL.LU R2, [R1+0x1d24] ;  /* 0x001d240001027983 */ /* 0x001ea20000300800 */
[----:B------:R-:W-:Y:S01]  /*2e90*/  @!P2 IMAD.MOV R3, RZ, RZ, -R3 ;  /* 0x000000ffff03a224 */ /* 0x000fe200078e0a03 */
[----:B------:R-:W-:Y:S01]  /*2ea0*/  ISETP.GE.AND P3, PT, R4, RZ, PT ;  /* 0x000000ff0400720c */ /* 0x000fe20003f66270 */
[----:B--2---:R-:W-:-:S02]  /*2eb0*/  IMAD.MOV.U32 R4, RZ, RZ, R2 ;  /* 0x000000ffff047224 */ /* 0x004fc400078e0002 */
[----:B------:R-:W2:Y:S04]  /*2ec0*/  LDL R2, [R1+0x1c24] ;  /* 0x001c240001027983 */ /* 0x000ea80000100800 */
[----:B------:R0:W-:Y:S04]  /*2ed0*/  STL [R1+0x4], R3 ;  /* 0x0000040301007387 */ /* 0x0001e80000100800 */
[----:B0-----:R-:W2:Y:S01]  /*2ee0*/  LDL.LU R3, [R1+0x1d20] ;  /* 0x001d200001037983 */ /* 0x001ea20000300800 */
[----:B------:R-:W-:Y:S01]  /*2ef0*/  @!P0 IMAD.MOV R4, RZ, RZ, -R4 ;  /* 0x000000ffff048224 */ /* 0x000fe200078e0a04 */
[----:B------:R-:W-:Y:S01]  /*2f00*/  ISETP.GE.AND P2, PT, R29, RZ, PT ;  /* 0x000000ff1d00720c */ /* 0x000fe20003f46270 */
[----:B--2---:R-:W-:-:S02]  /*2f10*/  IMAD.MOV.U32 R29, RZ, RZ, R3 ;  /* 0x000000ffff1d7224 */ /* 0x004fc400078e0003 */
[----:B------:R-:W2:Y:S04]  /*2f20*/  LDL R3, [R1+0x1c1c] ;  /* 0x001c1c0001037983 */ /* 0x000ea80000100800 */
[----:B------:R0:W-:Y:S04]  /*2f30*/  STL [R1], R4 ;  /* 0x0000000401007387 */ /* 0x0001e80000100800 */
[----:B0-----:R-:W2:Y:S01]  /*2f40*/  LDL.LU R4, [R1+0x1d1c] ;  /* 0x001d1c0001047983 */ /* 0x001ea20000300800 */
[----:B------:R-:W-:Y:S01]  /*2f50*/  ISETP.GE.AND P0, PT, R28, RZ, PT ;  /* 0x000000ff1c00720c */ /* 0x000fe20003f06270 */
[----:B------:R-:W-:Y:S01]  /*2f60*/  @!P1 IMAD.MOV R29, RZ, RZ, -R29 ;  /* 0x000000ffff1d9224 */ /* 0x000fe200078e0a1d */
[----:B---3--:R-:W-:Y:S01]  /*2f70*/  ISETP.GE.AND P1, PT, R0, RZ, PT ;  /* 0x000000ff0000720c */ /* 0x008fe20003f26270 */
[----:B------:R-:W-:-:S03]  /*2f80*/  @!P4 IMAD.MOV R5, RZ, RZ, -R5 ;  /* 0x000000ffff05c224 */ /* 0x000fc600078e0a05 */
[----:B------:R0:W-:Y:S04]  /*2f90*/  STL [R1+0x1d08], R29 ;  /* 0x001d081d01007387 */ /* 0x0001e80000100800 */
[----:B------:R-:W3:Y:S04]  /*2fa0*/  LDL R0, [R1+0x1c14] ;  /* 0x001c140001007983 */ /* 0x000ee80000100800 */
[----:B0-----:R-:W3:Y:S01]  /*2fb0*/  LDL R29, [R1+0x1c18] ;  /* 0x001c1800011d7983 */ /* 0x001ee20000100800 */
[----:B--2---:R-:W-:-:S04]  /*2fc0*/  IMAD.MOV.U32 R28, RZ, RZ, R4 ;  /* 0x000000ffff1c7224 */ /* 0x004fc800078e0004 */
[----:B------:R-:W-:Y:S01]  /*2fd0*/  @!P5 IMAD.MOV R28, RZ, RZ, -R28 ;  /* 0x000000ffff1cd224 */ /* 0x000fe200078e0a1c */
[----:B------:R-:W-:-:S04]  /*2fe0*/  ISETP.GE.AND P5, PT, R24, RZ, PT ;  /* 0x000000ff1800720c */ /* 0x000fc80003fa6270 */
[----:B------:R0:W-:Y:S04]  /*2ff0*/  STL [R1+0x1d0c], R28 ;  /* 0x001d0c1c01007387 */ /* 0x0001e80000100800 */
[----:B------:R-:W2:Y:S04]  /*3000*/  LDL R4, [R1+0x1c10] ;  /* 0x001c100001047983 */ /* 0x000ea80000100800 */
[----:B------:R-:W2:Y:S04]  /*3010*/  LDL R24, [R1+0x1c0c] ;  /* 0x001c0c0001187983 */ /* 0x000ea80000100800 */
[----:B0-----:R-:W2:Y:S04]  /*3020*/  LDL R28, [R1+0x1c20] ;  /* 0x001c2000011c7983 */ /* 0x001ea80000100800 */
[----:B------:R0:W-:Y:S04]  /*3030*/  STL [R1+0x1d10], R5 ;  /* 0x001d100501007387 */ /* 0x0001e80000100800 */
[----:B0-----:R-:W2:Y:S01]  /*3040*/  LDL R5, [R1+0x1c28] ;  /* 0x001c280001057983 */ /* 0x001ea20000100800 */
[----:B------:R-:W-:-:S02]  /*3050*/  @!P3 IMAD.MOV R6, RZ, RZ, -R6 ;  /* 0x000000ffff06b224 */ /* 0x000fc400078e0a06 */
[----:B------:R-:W-:Y:S01]  /*3060*/  @!P5 IMAD.MOV R10, RZ, RZ, -R10 ;  /* 0x000000ffff0ad224 */ /* 0x000fe200078e0a0a */
[----:B---3--:R-:W-:Y:S01]  /*3070*/  ISETP.GE.AND P5, PT, R0, RZ, PT ;  /* 0x000000ff0000720c */ /* 0x008fe20003fa6270 */
[----:B------:R-:W-:Y:S01]  /*3080*/  IMAD.MOV.U32 R0, RZ, RZ, R12 ;  /* 0x000000ffff007224 */ /* 0x000fe200078e000c */
[----:B------:R0:W-:Y:S04]  /*3090*/  STL [R1+0x1d14], R6 ;  /* 0x001d140601007387 */ /* 0x0001e80000100800 */
[----:B------:R-:W3:Y:S01]  /*30a0*/  LDL R12, [R1+0x1c04] ;  /* 0x001c0400010c7983 */ /* 0x000ee20000100800 */
[----:B----4-:R-:W-:Y:S02]  /*30b0*/  @!P2 IMAD.MOV R7, RZ, RZ, -R7 ;  /* 0x000000ffff07a224 */ /* 0x010fe400078e0a07 */
[----:B------:R-:W-:Y:S01]  /*30c0*/  @!P1 IMAD.MOV R9, RZ, RZ, -R9 ;  /* 0x000000ffff099224 */ /* 0x000fe200078e0a09 */
[----:B------:R-:W-:Y:S01]  /*30d0*/  ISETP.GE.AND P1, PT, R29, RZ, PT ;  /* 0x000000ff1d00720c */ /* 0x000fe20003f26270 */
[----:B0-----:R-:W4:Y:S04]  /*30e0*/  LDL R6, [R1+0x1bfc] ;  /* 0x001bfc0001067983 */ /* 0x001f280000100800 */
[----:B------:R-:W3:Y:S01]  /*30f0*/  LDL R29, [R1+0x1bec] ;  /* 0x001bec00011d7983 */ /* 0x000ee20000100800 */
[----:B--2---:R-:W-:-:S02]  /*3100*/  ISETP.GE.AND P4, PT, R5, RZ, PT ;  /* 0x000000ff0500720c */ /* 0x004fc40003f86270 */
[----:B------:R-:W-:Y:S01]  /*3110*/  ISETP.GE.AND P2, PT, R28, RZ, PT ;  /* 0x000000ff1c00720c */ /* 0x000fe20003f46270 */
[----:B------:R-:W2:Y:S04]  /*3120*/  LDL R5, [R1+0x1bf4] ;  /* 0x001bf40001057983 */ /* 0x000ea80000100800 */
[----:B------:R-:W2:Y:S06]  /*3130*/  LDL R28, [R1+0x1bf0] ;  /* 0x001bf000011c7983 */ /* 0x000eac0000100800 */
[----:B------:R-:W-:Y:S01]  /*3140*/  @!P4 IMAD.MOV R11, RZ, RZ, -R11 ;  /* 0x000000ffff0bc224 */ /* 0x000fe200078e0a0b */
[----:B------:R-:W-:Y:S01]  /*3150*/  ISETP.GE.AND P4, PT, R4, RZ, PT ;  /* 0x000000ff0400720c */ /* 0x000fe20003f86270 */
[----:B------:R-:W-:-:S02]  /*3160*/  IMAD.MOV.U32 R4, RZ, RZ, R13 ;  /* 0x000000ffff047224 */ /* 0x000fc400078e000d */
[----:B------:R-:W2:Y:S01]  /*3170*/  LDL R13, [R1+0x1c08] ;  /* 0x001c0800010d7983 */ /* 0x000ea20000100800 */
[----:B------:R-:W-:-:S03]  /*3180*/  ISETP.GE.AND P3, PT, R2, RZ, PT ;  /* 0x000000ff0200720c */ /* 0x000fc60003f66270 */
[----:B------:R-:W2:Y:S01]  /*3190*/  LDL R2, [R1+0x1c00] ;  /* 0x001c000001027983 */ /* 0x000ea20000100800 */
[----:B------:R-:W-:Y:S01]  /*31a0*/  @!P0 IMAD.MOV R8, RZ, RZ, -R8 ;  /* 0x000000ffff088224 */ /* 0x000fe200078e0a08 */
[----:B------:R-:W-:Y:S01]  /*31b0*/  ISETP.GE.AND P0, PT, R3, RZ, PT ;  /* 0x000000ff0300720c */ /* 0x000fe20003f06270 */
[----:B------:R-:W-:Y:S01]  /*31c0*/  @!P2 IMAD.MOV R4, RZ, RZ, -R4 ;  /* 0x000000ffff04a224 */ /* 0x000fe200078e0a04 */
[----:B------:R-:W2:Y:S06]  /*31d0*/  LDL R3, [R1+0x1bf8] ;  /* 0x001bf80001037983 */ /* 0x000eac0000100800 */
[----:B------:R-:W-:Y:S01]  /*31e0*/  @!P3 IMAD.MOV R0, RZ, RZ, -R0 ;  /* 0x000000ffff00b224 */ /* 0x000fe200078e0a00 */
[----:B------:R-:W-:Y:S01]  /*31f0*/  ISETP.GE.AND P3, PT, R24, RZ, PT ;  /* 0x000000ff1800720c */ /* 0x000fe20003f66270 */
[----:B------:R-:W-:Y:S01]  /*3200*/  @!P5 IMAD.MOV R16, RZ, RZ, -R16 ;  /* 0x000000ffff10d224 */ /* 0x000fe200078e0a10 */
[----:B------:R-:W2:Y:S02]  /*3210*/  LDL.LU R24, [R1+0x1d18] ;  /* 0x001d180001187983 */ /* 0x000ea40000300800 */
[----:B------:R-:W-:Y:S01]  /*3220*/  @!P0 IMAD.MOV R14, RZ, RZ, -R14 ;  /* 0x000000ffff0e8224 */ /* 0x000fe200078e0a0e */
[----:B---3--:R-:W-:-:S02]  /*3230*/  ISETP.GE.AND P0, PT, R12, RZ, PT ;  /* 0x000000ff0c00720c */ /* 0x008fc40003f06270 */
[----:B----4-:R-:W-:Y:S02]  /*3240*/  ISETP.GE.AND P5, PT, R6, RZ, PT ;  /* 0x000000ff0600720c */ /* 0x010fe40003fa6270 */
[----:B------:R-:W3:Y:S04]  /*3250*/  LDL.LU R6, [R1+0x18] ;  /* 0x0000180001067983 */ /* 0x000ee80000300800 */
[----:B------:R-:W-:-:S05]  /*3260*/  @!P3 IMAD.MOV R18, RZ, RZ, -R18 ;  /* 0x000000ffff12b224 */ /* 0x000fca00078e0a12 */
[----:B------:R-:W-:Y:S01]  /*3270*/  @!P0 IMAD.MOV R20, RZ, RZ, -R20 ;  /* 0x000000ffff148224 */ /* 0x000fe200078e0a14 */
[----:B------:R-:W-:Y:S02]  /*3280*/  ISETP.GE.AND P0, PT, R29, RZ, PT ;  /* 0x000000ff1d00720c */ /* 0x000fe40003f06270 */
[----:B--2---:R-:W-:Y:S02]  /*3290*/  ISETP.GE.AND P3, PT, R5, RZ, PT ;  /* 0x000000ff0500720c */ /* 0x004fe40003f66270 */
[----:B------:R-:W2:Y:S01]  /*32a0*/  LDL.LU R5, [R1+0x14] ;  /* 0x0000140001057983 */ /* 0x000ea20000300800 */
[----:B------:R-:W-:-:S13]  /*32b0*/  ISETP.GE.AND P2, PT, R13, RZ, PT ;  /* 0x000000ff0d00720c */ /* 0x000fda0003f46270 */
[----:B------:R-:W-:Y:S01]  /*32c0*/  @!P2 IMAD.MOV R19, RZ, RZ, -R19 ;  /* 0x000000ffff13a224 */ /* 0x000fe200078e0a13 */
[----:B------:R-:W-:Y:S02]  /*32d0*/  ISETP.GE.AND P2, PT, R28, RZ, PT ;  /* 0x000000ff1c00720c */ /* 0x000fe40003f46270 */
[----:B------:R-:W4:Y:S04]  /*32e0*/  LDL.LU R28, [R1+0x10] ;  /* 0x00001000011c7983 */ /* 0x000f280000300800 */
[----:B------:R-:W2:Y:S04]  /*32f0*/  LDL.LU R29, [R1+0xc] ;  /* 0x00000c00011d7983 */ /* 0x000ea80000300800 */
[----:B------:R-:W2:Y:S01]  /*3300*/  LDL R13, [R1+0x1bcc] ;  /* 0x001bcc00010d7983 */ /* 0x000ea20000100800 */
[----:B------:R-:W-:Y:S01]  /*3310*/  @!P1 IMAD.MOV R15, RZ, RZ, -R15 ;  /* 0x000000ffff0f9224 */ /* 0x000fe200078e0a0f */
[----:B------:R-:W-:-:S02]  /*3320*/  ISETP.GE.AND P1, PT, R2, RZ, PT ;  /* 0x000000ff0200720c */ /* 0x000fc40003f26270 */
[----:B------:R-:W0:Y:S01]  /*3330*/  S2R R2, SR_TID.X ;  /* 0x0000000000027919 */ /* 0x000e220000002100 */
[----:B------:R-:W-:Y:S01]  /*3340*/  @!P4 IMAD.MOV R17, RZ, RZ, -R17 ;  /* 0x000000ffff11c224 */ /* 0x000fe200078e0a11 */
[----:B------:R-:W-:Y:S01]  /*3350*/  ISETP.GE.AND P4, PT, R3, RZ, PT ;  /* 0x000000ff0300720c */ /* 0x000fe20003f86270 */
[----:B------:R-:W-:-:S08]  /*3360*/  @!P5 IMAD.MOV R22, RZ, RZ, -R22 ;  /* 0x000000ffff16d224 */ /* 0x000fd000078e0a16 */
[----:B------:R-:W-:Y:S01]  /*3370*/  @!P1 IMAD.MOV R21, RZ, RZ, -R21 ;  /* 0x000000ffff159224 */ /* 0x000fe200078e0a15 */
[----:B0-----:R-:W-:-:S04]  /*3380*/  LOP3.LUT R2, R2, 0x3f, RZ, 0xc0, !PT ;  /* 0x0000003f02027812 */ /* 0x001fc800078ec0ff */
[----:B------:R-:W-:-:S05]  /*3390*/  LOP3.LUT R3, R2, 0x40, RZ, 0xfc, !PT ;  /* 0x0000004002037812 */ /* 0x000fca00078efcff */
[----:B------:R-:W-:-:S05]  /*33a0*/  IMAD R3, R3, c[0x0][0x18c], RZ ;  /* 0x0000630003037a24 */ /* 0x000fca00078e02ff */
[----:B------:R-:W-:Y:S01]  /*33b0*/  LEA R12, P1, R3, c[0x0][0x168], 0x1 ;  /* 0x00005a00030c7a11 */ /* 0x000fe200078208ff */
[----:B------:R-:W-:-:S05]  /*33c0*/  IMAD R2, R2, c[0x0][0x18c], RZ ;  /* 0x0000630002027a24 */ /* 0x000fca00078e02ff */
[----:B------:R-:W-:Y:S01]  /*33d0*/  LEA R2, P6, R2, c[0x0][0x168], 0x1 ;  /* 0x00005a0002027a11 */ /* 0x000fe200078c08ff */
[----:B------:R0:W-:Y:S02]  /*33e0*/  STL [R1+0x1cf4], R12 ;  /* 0x001cf40c01007387 */ /* 0x0001e40000100800 */
[----:B0-----:R-:W-:Y:S02]  /*33f0*/  LOP3.LUT R12, RZ, c[0x0][0x17c], RZ, 0x33, !PT ;  /* 0x00005f00ff0c7a12 */ /* 0x001fe400078e33ff */
[----:B--2---:R-:W-:Y:S02]  /*3400*/  ISETP.GE.AND P5, PT, R13, RZ, PT ;  /* 0x000000ff0d00720c */ /* 0x004fe40003fa6270 */
[----:B------:R-:W-:Y:S02]  /*3410*/  LEA.HI.X.SX32 R13, R3, c[0x0][0x16c], 0x1, P1 ;  /* 0x00005b00030d7a11 */ /* 0x000fe400008f0eff */
[----:B------:R-:W0:Y:S01]  /*3420*/  S2R R3, SR_TID.X ;  /* 0x0000000000037919 */ /* 0x000e220000002100 */
[----:B------:R-:W-:-:S03]  /*3430*/  ISETP.NE.AND P1, PT, RZ, c[0x0][0x17c], PT ;  /* 0x00005f00ff007a0c */ /* 0x000fc60003f25270 */
[----:B------:R1:W-:Y:S01]  /*3440*/  STL [R1+0x1cf0], R13 ;  /* 0x001cf00d01007387 */ /* 0x0003e20000100800 */
[C---:B---3--:R-:W-:Y:S02]  /*3450*/  SEL R6, R12.reuse, R6, !P1 ;  /* 0x000000060c067207 */ /* 0x048fe40004800000 */
[----:B------:R-:W-:Y:S02]  /*3460*/  SEL R5, R12, R5, !P1 ;  /* 0x000000050c057207 */ /* 0x000fe40004800000 */
[----:B0-----:R-:W-:Y:S01]  /*3470*/  LOP3.LUT R3, R3, 0x3f, RZ, 0xc0, !PT ;  /* 0x0000003f03037812 */ /* 0x001fe200078ec0ff */
[----:B-1----:R-:W2:Y:S04]  /*3480*/  LDL.LU R13, [R1+0x8] ;  /* 0x00000800010d7983 */ /* 0x002ea80000300800 */
[----:B------:R-:W-:-:S05]  /*3490*/  IMAD R3, R3, c[0x0][0x18c], RZ ;  /* 0x0000630003037a24 */ /* 0x000fca00078e02ff */
[----:B------:R-:W-:Y:S02]  /*34a0*/  LEA.HI.X.SX32 R3, R3, c[0x0][0x16c], 0x1, P6 ;  /* 0x00005b0003037a11 */ /* 0x000fe400030f0eff */
[----:B----4-:R-:W-:-:S03]  /*34b0*/  SEL R28, R12, R28, !P1 ;  /* 0x0000001c0c1c7207 */ /* 0x010fc60004800000 */
[----:B------:R0:W-:Y:S01]  /*34c0*/  STL.64 [R1+0x1cd8], R2 ;  /* 0x001cd80201007387 */ /* 0x0001e20000100a00 */
[----:B------:R-:W-:-:S03]  /*34d0*/  SEL R12, R12, R29, !P1 ;  /* 0x0000001d0c0c7207 */ /* 0x000fc60004800000 */
[----:B0-----:R-:W3:Y:S04]  /*34e0*/  LDL.LU R3, [R1+0x4] ;  /* 0x0000040001037983 */ /* 0x001ee80000300800 */
[----:B------:R-:W4:Y:S04]  /*34f0*/  LDL.LU R2, [R1] ;  /* 0x0000000001027983 */ /* 0x000f280000300800 */
[----:B------:R0:W-:Y:S04]  /*3500*/  STL [R1+0x18], R6 ;  /* 0x0000180601007387 */ /* 0x0001e80000100800 */
[----:B0-----:R-:W2:Y:S04]  /*3510*/  LDL.LU R6, [R1+0x1d14] ;  /* 0x001d140001067983 */ /* 0x001ea80000300800 */
[----:B------:R0:W-:Y:S04]  /*3520*/  STL [R1+0x14], R5 ;  /* 0x0000140501007387 */ /* 0x0001e80000100800 */
[----:B0-----:R-:W2:Y:S04]  /*3530*/  LDL.LU R5, [R1+0x1d10] ;  /* 0x001d100001057983 */ /* 0x001ea80000300800 */
[----:B------:R0:W-:Y:S04]  /*3540*/  STL [R1+0x10], R28 ;  /* 0x0000101c01007387 */ /* 0x0001e80000100800 */
[----:B0-----:R-:W2:Y:S04]  /*3550*/  LDL.LU R28, [R1+0x1d0c] ;  /* 0x001d0c00011c7983 */ /* 0x001ea80000300800 */
[----:B------:R-:W2:Y:S04]  /*3560*/  LDL.LU R29, [R1+0x1d08] ;  /* 0x001d0800011d7983 */ /* 0x000ea80000300800 */
[----:B------:R0:W-:Y:S04]  /*3570*/  STL [R1+0x1cf8], R12 ;  /* 0x001cf80c01007387 */ /* 0x0001e80000100800 */
[----:B0-----:R-:W2:Y:S04]  /*3580*/  LDL.LU R12, [R1+0x10] ;  /* 0x00001000010c7983 */ /* 0x001ea80000300800 */
[----:B--2---:R0:W-:Y:S04]  /*3590*/  STL [R1+0x1cfc], R12 ;  /* 0x001cfc0c01007387 */ /* 0x0041e80000100800 */
[----:B0-----:R-:W2:Y:S04]  /*35a0*/  LDL.LU R12, [R1+0x14] ;  /* 0x00001400010c7983 */ /* 0x001ea80000300800 */
[----:B--2---:R0:W-:Y:S04]  /*35b0*/  STL [R1+0x1d00], R12 ;  /* 0x001d000c01007387 */ /* 0x0041e80000100800 */
[----:B0-----:R-:W2:Y:S01]  /*35c0*/  LDL.LU R12, [R1+0x18] ;  /* 0x00001800010c7983 */ /* 0x001ea20000300800 */
[----:B------:R-:W-:-:S02]  /*35d0*/  @!P4 IMAD.MOV R23, RZ, RZ, -R23 ;  /* 0x000000ffff17c224 */ /* 0x000fc400078e0a17 */
[----:B------:R-:W-:Y:S02]  /*35e0*/  @!P3 IMAD.MOV R25, RZ, RZ, -R25 ;  /* 0x000000ffff19b224 */ /* 0x000fe400078e0a19 */
[----:B------:R-:W-:Y:S02]  /*35f0*/  @!P2 IMAD.MOV R26, RZ, RZ, -R26 ;  /* 0x000000ffff1aa224 */ /* 0x000fe400078e0a1a */
[----:B------:R-:W-:Y:S02]  /*3600*/  @!P0 IMAD.MOV R27, RZ, RZ, -R27 ;  /* 0x000000ffff1b8224 */ /* 0x000fe400078e0a1b */
[----:B------:R-:W-:Y:S01]  /*3610*/  @!P5 IMAD.MOV R24, RZ, RZ, -R24 ;  /* 0x000000ffff18d224 */ /* 0x000fe200078e0a18 */
[----:B--2---:R0:W-:Y:S02]  /*3620*/  STL [R1+0x1d04], R12 ;  /* 0x001d040c01007387 */ /* 0x0041e40000100800 */
[----:B0-----:R-:W-:-:S04]  /*3630*/  LOP3.LUT R12, RZ, c[0x0][0x17c], RZ, 0x33, !PT ;  /* 0x00005f00ff0c7a12 */ /* 0x001fc800078e33ff */
[C---:B------:R-:W-:Y:S02]  /*3640*/  SEL R13, R12.reuse, R13, !P1 ;  /* 0x0000000d0c0d7207 */ /* 0x040fe40004800000 */
[C---:B---3--:R-:W-:Y:S02]  /*3650*/  SEL R3, R12.reuse, R3, !P1 ;  /* 0x000000030c037207 */ /* 0x048fe40004800000 */
[C---:B----4-:R-:W-:Y:S02]  /*3660*/  SEL R2, R12.reuse, R2, !P1 ;  /* 0x000000020c027207 */ /* 0x050fe40004800000 */
[C---:B------:R-:W-:Y:S02]  /*3670*/  SEL R29, R12.reuse, R29, !P1 ;  /* 0x0000001d0c1d7207 */ /* 0x040fe40004800000 */
[C---:B------:R-:W-:Y:S02]  /*3680*/  SEL R28, R12.reuse, R28, !P1 ;  /* 0x0000001c0c1c7207 */ /* 0x040fe40004800000 */
[----:B------:R-:W-:-:S02]  /*3690*/  SEL R5, R12, R5, !P1 ;  /* 0x000000050c057207 */ /* 0x000fc40004800000 */
[C---:B------:R-:W-:Y:S02]  /*36a0*/  SEL R6, R12.reuse, R6, !P1 ;  /* 0x000000060c067207 */ /* 0x040fe40004800000 */
[C---:B------:R-:W-:Y:S02]  /*36b0*/  SEL R7, R12.reuse, R7, !P1 ;  /* 0x000000070c077207 */ /* 0x040fe40004800000 */
[C---:B------:R-:W-:Y:S02]  /*36c0*/  SEL R8, R12.reuse, R8, !P1 ;  /* 0x000000080c087207 */ /* 0x040fe40004800000 */
        /* <DEDUP_REMOVED lines=18> */
[----:B------:R-:W-:Y:S02]  /*37f0*/  SEL R24, R12, R24, !P1 ;  /* 0x000000180c187207 */ /* 0x000fe40004800000 */
[----:B------:R-:W2:Y:S02]  /*3800*/  LDL.LU R12, [R1+0x1d04] ;  /* 0x001d0400010c7983 */ /* 0x000ea40000300800 */
[----:B--2---:R-:W-:-:S05]  /*3810*/  IMAD R12, R12, c[0x0][0x190], RZ ;  /* 0x000064000c0c7a24 */ /* 0x004fca00078e02ff */
[----:B------:R0:W-:Y:S04]  /*3820*/  STL [R1+0x18], R12 ;  /* 0x0000180c01007387 */ /* 0x0001e80000100800 */
[----:B0-----:R-:W2:Y:S02]  /*3830*/  LDL.LU R12, [R1+0x1d00] ;  /* 0x001d0000010c7983 */ /* 0x001ea40000300800 */
[----:B--2---:R-:W-:-:S05]  /*3840*/  IMAD R12, R12, c[0x0][0x190], RZ ;  /* 0x000064000c0c7a24 */ /* 0x004fca00078e02ff */
[----:B------:R0:W-:Y:S04]  /*3850*/  STL [R1+0x14], R12 ;  /* 0x0000140c01007387 */ /* 0x0001e80000100800 */
[----:B0-----:R-:W2:Y:S02]  /*3860*/  LDL.LU R12, [R1+0x1cfc] ;  /* 0x001cfc00010c7983 */ /* 0x001ea40000300800 */
[----:B--2---:R-:W-:-:S05]  /*3870*/  IMAD R12, R12, c[0x0][0x190], RZ ;  /* 0x000064000c0c7a24 */ /* 0x004fca00078e02ff */
[----:B------:R0:W-:Y:S04]  /*3880*/  STL [R1+0x10], R12 ;  /* 0x0000100c01007387 */ /* 0x0001e80000100800 */
[----:B0-----:R-:W2:Y:S01]  /*3890*/  LDL.LU R12, [R1+0x1cf8] ;  /* 0x001cf800010c7983 */ /* 0x001ea20000300800 */
[----:B------:R-:W-:Y:S02]  /*38a0*/  IMAD R13, R13, c[0x0][0x190], RZ ;  /* 0x000064000d0d7a24 */ /* 0x000fe400078e02ff */
[----:B------:R-:W-:Y:S02]  /*38b0*/  IMAD R3, R3, c[0x0][0x190], RZ ;  /* 0x0000640003037a24 */ /* 0x000fe400078e02ff */
[----:B------:R-:W-:Y:S02]  /*38c0*/  IMAD R2, R2, c[0x0][0x190], RZ ;  /* 0x0000640002027a24 */ /* 0x000fe400078e02ff */
[----:B------:R-:W-:-:S02]  /*38d0*/  IMAD R24, R24, c[0x0][0x190], RZ ;  /* 0x0000640018187a24 */ /* 0x000fc400078e02ff */
[----:B--2---:R-:W-:-:S05]  /*38e0*/  IMAD R12, R12, c[0x0][0x190], RZ ;  /* 0x000064000c0c7a24 */ /* 0x004fca00078e02ff */
[----:B------:R0:W-:Y:S04]  /*38f0*/  STL [R1+0xc], R12 ;  /* 0x00000c0c01007387 */ /* 0x0001e80000100800 */
[----:B0-----:R-:W2:Y:S04]  /*3900*/  LDL.LU R12, [R1+0x1cf4] ;  /* 0x001cf400010c7983 */ /* 0x001ea80000300800 */
[----:B------:R0:W-:Y:S04]  /*3910*/  STL [R1+0x8], R13 ;  /* 0x0000080d01007387 */ /* 0x0001e80000100800 */
[----:B0-----:R-:W2:Y:S04]  /*3920*/  LDL.LU R13, [R1+0x1cf0] ;  /* 0x001cf000010d7983 */ /* 0x001ea80000300800 */
[----:B------:R0:W-:Y:S04]  /*3930*/  STL [R1+0x4], R3 ;  /* 0x0000040301007387 */ /* 0x0001e80000100800 */
[----:B------:R1:W-:Y:S01]  /*3940*/  STL [R1], R2 ;  /* 0x0000000201007387 */ /* 0x0003e20000100800 */
[----:B0-----:R-:W-:-:S02]  /*3950*/  IMAD R3, R19, c[0x0][0x190], RZ ;  /* 0x0000640013037a24 */ /* 0x001fc400078e02ff */
[----:B-1----:R-:W-:Y:S02]  /*3960*/  IMAD R2, R4, c[0x0][0x190], RZ ;  /* 0x0000640004027a24 */ /* 0x002fe400078e02ff */
[----:B------:R-:W3:Y:S04]  /*3970*/  LDL.LU R4, [R1] ;  /* 0x0000000001047983 */ /* 0x000ee80000300800 */
[----:B------:R0:W-:Y:S04]  /*3980*/  STL [R1+0x110], R2 ;  /* 0x0001100201007387 */ /* 0x0001e80000100800 */
[----:B------:R-:W4:Y:S04]  /*3990*/  LDL.LU R19, [R1+0x110] ;  /* 0x0001100001137983 */ /* 0x000f280000300800 */
[----:B------:R1:W-:Y:S01]  /*39a0*/  STL [R1+0x118], R3 ;  /* 0x0001180301007387 */ /* 0x0003e20000100800 */
[----:B0-----:R-:W-:-:S02]  /*39b0*/  IMAD R2, R20, c[0x0][0x190], RZ ;  /* 0x0000640014027a24 */ /* 0x001fc400078e02ff */
[----:B-1----:R-:W-:Y:S02]  /*39c0*/  IMAD R3, R21, c[0x0][0x190], RZ ;  /* 0x0000640015037a24 */ /* 0x002fe400078e02ff */
[----:B------:R-:W2:Y:S04]  /*39d0*/  LDL.LU R21, [R1+0x4] ;  /* 0x0000040001157983 */ /* 0x000ea80000300800 */
[----:B------:R0:W-:Y:S04]  /*39e0*/  STL [R1+0x120], R2 ;  /* 0x0001200201007387 */ /* 0x0001e80000100800 */
[----:B------:R1:W-:Y:S04]  /*39f0*/  STL [R1+0x128], R3 ;  /* 0x0001280301007387 */ /* 0x0003e80000100800 */
[----:B------:R-:W2:Y:S01]  /*3a00*/  LDL.LU R20, [R1+0x118] ;  /* 0x0001180001147983 */ /* 0x000ea20000300800 */
[----:B0-----:R-:W-:-:S03]  /*3a10*/  IMAD R2, R22, c[0x0][0x190], RZ ;  /* 0x0000640016027a24 */ /* 0x001fc600078e02ff */
[----:B------:R-:W2:Y:S01]  /*3a20*/  LDL.LU R22, [R1+0x120] ;  /* 0x0001200001167983 */ /* 0x000ea20000300800 */
[----:B-1----:R-:W-:-:S03]  /*3a30*/  IMAD R3, R23, c[0x0][0x190], RZ ;  /* 0x0000640017037a24 */ /* 0x002fc600078e02ff */
[----:B------:R0:W-:Y:S04]  /*3a40*/  STL [R1+0x130], R2 ;  /* 0x0001300201007387 */ /* 0x0001e80000100800 */
[----:B------:R-:W2:Y:S04]  /*3a50*/  LDL.LU R23, [R1+0x8] ;  /* 0x0000080001177983 */ /* 0x000ea80000300800 */
[----:B------:R1:W-:Y:S01]  /*3a60*/  STL [R1+0x134], R3 ;  /* 0x0001340301007387 */ /* 0x0003e20000100800 */
[----:B0-----:R-:W-:-:S03]  /*3a70*/  IMAD R2, R25, c[0x0][0x190], RZ ;  /* 0x0000640019027a24 */ /* 0x001fc600078e02ff */
[----:B------:R-:W2:Y:S04]  /*3a80*/  LDL.LU R25, [R1+0x128] ;  /* 0x0001280001197983 */ /* 0x000ea80000300800 */
[----:B------:R0:W-:Y:S01]  /*3a90*/  STL [R1+0x12c], R2 ;  /* 0x00012c0201007387 */ /* 0x0001e20000100800 */
[----:B-1----:R-:W-:-:S03]  /*3aa0*/  IMAD R3, R26, c[0x0][0x190], RZ ;  /* 0x000064001a037a24 */ /* 0x002fc600078e02ff */
[----:B------:R-:W2:Y:S01]  /*3ab0*/  LDL.LU R26, [R1+0x130] ;  /* 0x00013000011a7983 */ /* 0x000ea20000300800 */
[----:B0-----:R-:W-:-:S03]  /*3ac0*/  IMAD R2, R27, c[0x0][0x190], RZ ;  /* 0x000064001b027a24 */ /* 0x001fc600078e02ff */
[----:B------:R-:W2:Y:S04]  /*3ad0*/  LDL.LU R27, [R1+0xc] ;  /* 0x00000c00011b7983 */ /* 0x000ea80000300800 */
[----:B------:R-:W-:Y:S04]  /*3ae0*/  STL [R1+0x124], R3 ;  /* 0x0001240301007387 */ /* 0x000fe80000100800 */
[----:B------:R0:W-:Y:S04]  /*3af0*/  STL [R1+0x114], R24 ;  /* 0x0001141801007387 */ /* 0x0001e80000100800 */
[----:B0-----:R-:W2:Y:S04]  /*3b00*/  LDL.LU R24, [R1+0x10] ;  /* 0x0000100001187983 */ /* 0x001ea80000300800 */
[----:B------:R-:W-:Y:S04]  /*3b10*/  STL [R1+0x11c], R2 ;  /* 0x00011c0201007387 */ /* 0x000fe80000100800 */
[----:B------:R0:W-:Y:S04]  /*3b20*/  STL [R1+0x1ce0], R2 ;  /* 0x001ce00201007387 */ /* 0x0001e80000100800 */
[----:B0-----:R-:W2:Y:S04]  /*3b30*/  LDL R2, [R1+0x18] ;  /* 0x0000180001027983 */ /* 0x001ea80000100800 */
[----:B------:R2:W-:Y:S02]  /*3b40*/  STL [R1+0x1ce4], R3 ;  /* 0x001ce40301007387 */ /* 0x0005e40000100800 */
[----:B--2---:R-:W-:-:S05]  /*3b50*/  IMAD.WIDE R2, R2, 0x2, R12 ;  /* 0x0000000202027825 */ /* 0x004fca00078e020c */
[----:B------:R0:W-:Y:S04]  /*3b60*/  STL.64 [R1+0x108], R2 ;  /* 0x0001080201007387 */ /* 0x0001e80000100a00 */
[----:B0-----:R-:W2:Y:S04]  /*3b70*/  LDL R2, [R1+0x12c] ;  /* 0x00012c0001027983 */ /* 0x001ea80000100800 */
[----:B------:R-:W3:Y:S04]  /*3b80*/  LDL R3, [R1+0x134] ;  /* 0x0001340001037983 */ /* 0x000ee80000100800 */
[----:B--2---:R0:W-:Y:S04]  /*3b90*/  STL [R1+0x1ce8], R2 ;  /* 0x001ce80201007387 */ /* 0x0041e80000100800 */
[----:B0-----:R-:W2:Y:S04]  /*3ba0*/  LDL R2, [R1+0x14] ;  /* 0x0000140001027983 */ /* 0x001ea80000100800 */
[----:B---3--:R2:W-:Y:S01]  /*3bb0*/  STL [R1+0x1cec], R3 ;  /* 0x001cec0301007387 */ /* 0x0085e20000100800 */
[----:B------:R-:W-:-:S02]  /*3bc0*/  IMAD R29, R29, c[0x0][0x190], RZ ;  /* 0x000064001d1d7a24 */ /* 0x000fc400078e02ff */
[----:B------:R-:W-:Y:S02]  /*3bd0*/  IMAD R28, R28, c[0x0][0x190], RZ ;  /* 0x000064001c1c7a24 */ /* 0x000fe400078e02ff */
[----:B------:R-:W-:Y:S02]  /*3be0*/  IMAD R5, R5, c[0x0][0x190], RZ ;  /* 0x0000640005057a24 */ /* 0x000fe400078e02ff */
[----:B------:R-:W-:Y:S02]  /*3bf0*/  IMAD R6, R6, c[0x0][0x190], RZ ;  /* 0x0000640006067a24 */ /* 0x000fe400078e02ff */
[----:B------:R-:W-:Y:S02]  /*3c00*/  IMAD R7, R7, c[0x0][0x190], RZ ;  /* 0x0000640007077a24 */ /* 0x000fe400078e02ff */
[----:B------:R-:W-:Y:S02]  /*3c10*/  IMAD R8, R8, c[0x0][0x190], RZ ;  /* 0x0000640008087a24 */ /* 0x000fe400078e02ff */
        /* <DEDUP_REMOVED lines=9> */
[----:B--2---:R-:W-:-:S05]  /*3cb0*/  IMAD.WIDE R2, R2, 0x2, R12 ;  /* 0x0000000202027825 */ /* 0x004fca00078e020c */
[----:B------:R0:W-:Y:S02]  /*3cc0*/  STL.64 [R1+0x100], R2 ;  /* 0x0001000201007387 */ /* 0x0001e40000100a00 */
[----:B0-----:R-:W-:-:S05]  /*3cd0*/  IMAD.WIDE R2, R24, 0x2, R12 ;  /* 0x0000000218027825 */ /* 0x001fca00078e020c */
        /* <DEDUP_REMOVED lines=10> */
[----:B------:R0:W-:Y:S04]  /*3d80*/  STL.64 [R1+0xd0], R2 ;  /* 0x0000d00201007387 */ /* 0x0001e80000100a00 */
[----:B------:R1:W-:Y:S01]  /*3d90*/  STL.64 [R1+0x1cd0], R28 ;  /* 0x001cd01c01007387 */ /* 0x0003e20000100a00 */
[----:B0-----:R-:W-:-:S03]  /*3da0*/  IMAD.WIDE R2, R28, 0x2, R12 ;  /* 0x000000021c027825 */ /* 0x001fc600078e020c */
[----:B-1----:R-:W2:Y:S04]  /*3db0*/  LDL R28, [R1+0x114] ;  /* 0x00011400011c7983 */ /* 0x002ea80000100800 */
[----:B------:R0:W-:Y:S04]  /*3dc0*/  STL.64 [R1+0xc8], R2 ;  /* 0x0000c80201007387 */ /* 0x0001e80000100a00 */
[----:B------:R-:W3:Y:S01]  /*3dd0*/  LDL.LU R29, [R1+0x18] ;  /* 0x00001800011d7983 */ /* 0x000ee20000300800 */
        /* <DEDUP_REMOVED lines=16> */
[----:B----4-:R-:W-:-:S05]  /*3ee0*/  IMAD.WIDE R2, R19, 0x2, R12 ;  /* 0x0000000213027825 */ /* 0x010fca00078e020c */
        /* <DEDUP_REMOVED lines=19> */
[----:B0-----:R-:W4:Y:S02]  /*4020*/  LDL.LU R3, [R1+0x1cec] ;  /* 0x001cec0001037983 */ /* 0x001f240000300800 */
[----:B----4-:R-:W-:-:S05]  /*4030*/  IMAD.WIDE R2, R3, 0x2, R12 ;  /* 0x0000000203027825 */ /* 0x010fca00078e020c */
        /* <DEDUP_REMOVED lines=10> */
[----:B0-----:R-:W3:Y:S01]  /*40e0*/  LDL.LU.64 R2, [R1+0x1cd8] ;  /* 0x001cd80001027983 */ /* 0x001ee20000300a00 */
[----:B--2---:R-:W-:-:S05]  /*40f0*/  IMAD.WIDE R12, R28, 0x2, R12 ;  /* 0x000000021c0c7825 */ /* 0x004fca00078e020c */
[----:B------:R0:W-:Y:S04]  /*4100*/  STL.64 [R1+0x190], R12 ;  /* 0x0001900c01007387 */ /* 0x0001e80000100a00 */
[----:B0-----:R-:W2:Y:S01]  /*4110*/  LDL.LU R13, [R1+0x14] ;  /* 0x00001400010d7983 */ /* 0x001ea20000300800 */
[----:B---3--:R-:W-:-:S05]  /*4120*/  IMAD.WIDE R28, R29, 0x2, R2 ;  /* 0x000000021d1c7825 */ /* 0x008fca00078e0202 */
[----:B------:R0:W-:Y:S04]  /*4130*/  STL.64 [R1+0x68], R28 ;  /* 0x0000681c01007387 */ /* 0x0001e80000100a00 */
[----:B0-----:R-:W3:Y:S01]  /*4140*/  LDL.LU.64 R28, [R1+0x1cd0] ;  /* 0x001cd000011c7983 */ /* 0x001ee20000300a00 */
        /* <DEDUP_REMOVED lines=11> */
[----:B------:R3:W-:Y:S01]  /*4200*/  STL.64 [R1+0x38], R12 ;  /* 0x0000380c01007387 */ /* 0x0007e20000100a00 */
[----:B------:R-:W-:-:S04]  /*4210*/  IMAD.WIDE R20, R20, 0x2, R2 ;  /* 0x0000000214147825 */ /* 0x000fc800078e0202 */
[----:B------:R-:W-:-:S04]  /*4220*/  IMAD.WIDE R22, R22, 0x2, R2 ;  /* 0x0000000216167825 */ /* 0x000fc800078e0202 */
[----:B---3--:R-:W-:-:S05]  /*4230*/  IMAD.WIDE R12, R29, 0x2, R2 ;  /* 0x000000021d0c7825 */ /* 0x008fca00078e0202 */
[----:B------:R0:W-:Y:S02]  /*4240*/  STL.64 [R1+0x30], R12 ;  /* 0x0000300c01007387 */ /* 0x0001e40000100a00 */
[----:B0-----:R-:W-:-:S04]  /*4250*/  IMAD.WIDE R12, R28, 0x2, R2 ;  /* 0x000000021c0c7825 */ /* 0x001fc800078e0202 */
[--C-:B------:R-:W-:Y:S01]  /*4260*/  IMAD.WIDE R28, R5, 0x2, R2.reuse ;  /* 0x00000002051c7825 */ /* 0x100fe200078e0202 */
[----:B------:R0:W-:Y:S03]  /*4270*/  STL.64 [R1+0x28], R12 ;  /* 0x0000280c01007387 */ /* 0x0001e60000100a00 */
[--C-:B------:R-:W-:Y:S01]  /*4280*/  IMAD.WIDE R4, R6, 0x2, R2.reuse ;  /* 0x0000000206047825 */ /* 0x100fe200078e0202 */
[----:B------:R1:W-:Y:S04]  /*4290*/  STL.64 [R1+0x20], R28 ;  /* 0x0000201c01007387 */ /* 0x0003e80000100a00 */
[----:B------:R2:W-:Y:S01]  /*42a0*/  STL.64 [R1+0x18], R4 ;  /* 0x0000180401007387 */ /* 0x0005e20000100a00 */
[----:B0-----:R-:W-:-:S04]  /*42b0*/  IMAD.WIDE R12, R7, 0x2, R2 ;  /* 0x00000002070c7825 */ /* 0x001fc800078e0202 */
[--C-:B------:R-:W-:Y:S01]  /*42c0*/  IMAD.WIDE R6, R8, 0x2, R2.reuse ;  /* 0x0000000208067825 */ /* 0x100fe200078e0202 */
[----:B------:R-:W-:Y:S03]  /*42d0*/  STL.64 [R1+0x10], R12 ;  /* 0x0000100c01007387 */ /* 0x000fe60000100a00 */
[--C-:B-1----:R-:W-:Y:S01]  /*42e0*/  IMAD.WIDE R28, R10, 0x2, R2.reuse ;  /* 0x000000020a1c7825 */ /* 0x102fe200078e0202 */
[----:B------:R0:W-:Y:S03]  /*42f0*/  STL.64 [R1+0x8], R6 ;  /* 0x0000080601007387 */ /* 0x0001e60000100a00 */
[--C-:B--2---:R-:W-:Y:S01]  /*4300*/  IMAD.WIDE R4, R9, 0x2, R2.reuse ;  /* 0x0000000209047825 */ /* 0x104fe200078e0202 */
[----:B------:R-:W-:Y:S04]  /*4310*/  STL.64 [R1+0x1c80], R28 ;  /* 0x001c801c01007387 */ /* 0x000fe80000100a00 */
[----:B------:R1:W-:Y:S01]  /*4320*/  STL.64 [R1], R4 ;  /* 0x0000000401007387 */ /* 0x0003e20000100a00 */
[----:B------:R-:W-:-:S04]  /*4330*/  IMAD.WIDE R8, R19, 0x2, R2 ;  /* 0x0000000213087825 */ /* 0x000fc800078e0202 */
[----:B0-----:R-:W-:-:S04]  /*4340*/  IMAD.WIDE R6, R0, 0x2, R2 ;  /* 0x0000000200067825 */ /* 0x001fc800078e0202 */
[----:B-1----:R-:W-:-:S04]  /*4350*/  IMAD.WIDE R4, R11, 0x2, R2 ;  /* 0x000000020b047825 */ /* 0x002fc800078e0202 */
[--C-:B------:R-:W-:Y:S01]  /*4360*/  IMAD.WIDE R10, R14, 0x2, R2.reuse ;  /* 0x000000020e0a7825 */ /* 0x100fe200078e0202 */
[----:B------:R-:W-:Y:S04]  /*4370*/  STL.64 [R1+0x1c78], R4 ;  /* 0x001c780401007387 */ /* 0x000fe80000100a00 */
[----:B------:R-:W-:Y:S01]  /*4380*/  STL.64 [R1+0x1c70], R6 ;  /* 0x001c700601007387 */ /* 0x000fe20000100a00 */
[----:B------:R-:W-:-:S03]  /*4390*/  IMAD.WIDE R12, R15, 0x2, R2 ;  /* 0x000000020f0c7825 */ /* 0x000fc600078e0202 */
[----:B------:R-:W2:Y:S01]  /*43a0*/  LDL.LU R0, [R1+0x114] ;  /* 0x0001140001007983 */ /* 0x000ea20000300800 */
[----:B------:R-:W-:-:S03]  /*43b0*/  IMAD.WIDE R14, R16, 0x2, R2 ;  /* 0x00000002100e7825 */ /* 0x000fc600078e0202 */
[----:B------:R-:W3:Y:S04]  /*43c0*/  LDL.LU.64 R28, [R1+0xf8] ;  /* 0x0000f800011c7983 */ /* 0x000ee80000300a00 */
[----:B------:R0:W-:Y:S01]  /*43d0*/  STL.64 [R1+0x1c88], R8 ;  /* 0x001c880801007387 */ /* 0x0001e20000100a00 */
[----:B------:R-:W-:-:S03]  /*43e0*/  IMAD.WIDE R16, R17, 0x2, R2 ;  /* 0x0000000211107825 */ /* 0x000fc600078e0202 */
[----:B0-----:R-:W4:Y:S04]  /*43f0*/  LDL.LU.64 R8, [R1+0x60] ;  /* 0x0000600001087983 */ /* 0x001f280000300a00 */
[----:B------:R0:W-:Y:S04]  /*4400*/  STL.64 [R1+0x1c68], R10 ;  /* 0x001c680a01007387 */ /* 0x0001e80000100a00 */
[----:B0-----:R-:W2:Y:S04]  /*4410*/  LDL.LU R10, [R1+0x124] ;  /* 0x00012400010a7983 */ /* 0x001ea80000300800 */
[----:B------:R-:W2:Y:S04]  /*4420*/  LDL.LU R11, [R1+0x11c] ;  /* 0x00011c00010b7983 */ /* 0x000ea80000300800 */
[----:B------:R0:W-:Y:S04]  /*4430*/  STL.64 [R1+0x1c90], R12 ;  /* 0x001c900c01007387 */ /* 0x0001e80000100a00 */
[----:B0-----:R-:W2:Y:S04]  /*4440*/  LDL.LU.64 R12, [R1+0x68] ;  /* 0x00006800010c7983 */ /* 0x001ea80000300a00 */
[----:B------:R0:W-:Y:S04]  /*4450*/  STL.64 [R1+0x1c98], R14 ;  /* 0x001c980e01007387 */ /* 0x0001e80000100a00 */
[----:B0-----:R-:W2:Y:S04]  /*4460*/  LDL.LU.64 R14, [R1+0x108] ;  /* 0x00010800010e7983 */ /* 0x001ea80000300a00 */
[----:B------:R0:W-:Y:S04]  /*4470*/  STL.64 [R1+0x1ca0], R16 ;  /* 0x001ca01001007387 */ /* 0x0001e80000100a00 */
[----:B0-----:R-:W2:Y:S04]  /*4480*/  LDL.LU R16, [R1+0x134] ;  /* 0x0001340001107983 */ /* 0x001ea80000300800 */
[----:B------:R-:W3:Y:S01]  /*4490*/  LDL.LU R17, [R1+0x12c] ;  /* 0x00012c0001117983 */ /* 0x000ee20000300800 */
[----:B------:R-:W-:-:S05]  /*44a0*/  IMAD.WIDE R18, R18, 0x2, R2 ;  /* 0x0000000212127825 */ /* 0x000fca00078e0202 */
[----:B------:R-:W-:Y:S04]  /*44b0*/  STL.64 [R1+0x1ca8], R18 ;  /* 0x001ca81201007387 */ /* 0x000fe80000100a00 */
[----:B------:R0:W-:Y:S04]  /*44c0*/  STL.64 [R1+0x1cb0], R20 ;  /* 0x001cb01401007387 */ /* 0x0001e80000100a00 */
[----:B0-----:R-:W4:Y:S04]  /*44d0*/  LDL.LU.64 R20, [R1+0x58] ;  /* 0x0000580001147983 */ /* 0x001f280000300a00 */
[----:B------:R-:W4:Y:S04]  /*44e0*/  LDL.LU.64 R4, [R1+0xf0] ;  /* 0x0000f00001047983 */ /* 0x000f280000300a00 */
[----:B------:R0:W-:Y:S04]  /*44f0*/  STL.64 [R1+0x1cb8], R22 ;  /* 0x001cb81601007387 */ /* 0x0001e80000100a00 */
[----:B0-----:R-:W4:Y:S01]  /*4500*/  LDL.LU.64 R22, [R1+0x100] ;  /* 0x0001000001167983 */ /* 0x001f220000300a00 */
[----:B------:R-:W-:-:S03]  /*4510*/  IMAD.WIDE R24, R25, 0x2, R2 ;  /* 0x0000000219187825 */ /* 0x000fc600078e0202 */
[----:B------:R-:W4:Y:S01]  /*4520*/  LDL.LU.64 R6, [R1+0x50] ;  /* 0x0000500001067983 */ /* 0x000f220000300a00 */
[----:B------:R-:W-:-:S03]  /*4530*/  IMAD.WIDE R26, R26, 0x2, R2 ;  /* 0x000000021a1a7825 */ /* 0x000fc600078e0202 */
[----:B------:R-:W-:Y:S04]  /*4540*/  STL.64 [R1+0x1cc0], R24 ;  /* 0x001cc01801007387 */ /* 0x000fe80000100a00 */
[----:B------:R-:W4:Y:S04]  /*4550*/  LDL.LU.64 R18, [R1+0xe8] ;  /* 0x0000e80001127983 */ /* 0x000f280000300a00 */
[----:B------:R2:W-:Y:S02]  /*4560*/  STL.64 [R1+0x1cc8], R26 ;  /* 0x001cc81a01007387 */ /* 0x0005e40000100a00 */
[----:B--2---:R-:W-:-:S04]  /*4570*/  IMAD.WIDE R26, R16, 0x2, R2 ;  /* 0x00000002101a7825 */ /* 0x004fc800078e0202 */
[--C-:B---3--:R-:W-:Y:S02]  /*4580*/  IMAD.WIDE R24, R17, 0x2, R2.reuse ;  /* 0x0000000211187825 */ /* 0x108fe400078e0202 */
[----:B------:R-:W2:Y:S04]  /*4590*/  LDL.LU.64 R16, [R1+0x48] ;  /* 0x0000480001107983 */ /* 0x000ea80000300a00 */
[----:B------:R0:W-:Y:S04]  /*45a0*/  STL.64 [R1+0x130], R26 ;  /* 0x0001301a01007387 */ /* 0x0001e80000100a00 */
[----:B------:R1:W-:Y:S01]  /*45b0*/  STL.64 [R1+0x128], R24 ;  /* 0x0001281801007387 */ /* 0x0003e20000100a00 */
[----:B0-----:R-:W-:-:S04]  /*45c0*/  IMAD.WIDE R26, R10, 0x2, R2 ;  /* 0x000000020a1a7825 */ /* 0x001fc800078e0202 */
[--C-:B-1----:R-:W-:Y:S01]  /*45d0*/  IMAD.WIDE R24, R11, 0x2, R2.reuse ;  /* 0x000000020b187825 */ /* 0x102fe200078e0202 */
[----:B------:R-:W-:Y:S04]  /*45e0*/  STL.64 [R1+0x120], R26 ;  /* 0x0001201a01007387 */ /* 0x000fe80000100a00 */
[----:B------:R-:W3:Y:S01]  /*45f0*/  LDL.LU.64 R10, [R1+0xe0] ;  /* 0x0000e000010a7983 */ /* 0x000ee20000300a00 */
[----:B------:R-:W-:-:S03]  /*4600*/  IMAD.WIDE R2, R0, 0x2, R2 ;  /* 0x0000000200027825 */ /* 0x000fc600078e0202 */
[----:B------:R-:W-:Y:S01]  /*4610*/  STL.64 [R1+0x118], R24 ;  /* 0x0001181801007387 */ /* 0x000fe20000100a00 */
[----:B------:R-:W-:-:S03]  /*4620*/  IMAD.MOV.U32 R0, RZ, RZ, R15 ;  /* 0x000000ffff007224 */ /* 0x000fc600078e000f */
[----:B------:R-:W-:Y:S04]  /*4630*/  STL.64 [R1+0x110], R2 ;  /* 0x0001100201007387 */ /* 0x000fe80000100a00 */
[----:B------:R0:W-:Y:S04]  /*4640*/  STL [R1+0x1bac], R14 ;  /* 0x001bac0e01007387 */ /* 0x0001e80000100800 */
[----:B------:R-:W-:Y:S04]  /*4650*/  STL [R1+0x1ba8], R12 ;  /* 0x001ba80c01007387 */ /* 0x000fe80000100800 */
[----:B------:R1:W-:Y:S04]  /*4660*/  STL [R1+0x1ba4], R0 ;  /* 0x001ba40001007387 */ /* 0x0003e80000100800 */
[----:B0-----:R-:W3:Y:S01]  /*4670*/  LDL.LU.64 R14, [R1+0x40] ;  /* 0x00004000010e7983 */ /* 0x001ee20000300a00 */
[----:B-1----:R-:W-:-:S03]  /*4680*/  IMAD.MOV.U32 R0, RZ, RZ, R13 ;  /* 0x000000ffff007224 */ /* 0x002fc600078e000d */
[----:B----4-:R-:W-:Y:S04]  /*4690*/  STL [R1+0x1ba0], R22 ;  /* 0x001ba01601007387 */ /* 0x010fe80000100800 */
[----:B------:R0:W-:Y:S04]  /*46a0*/  STL [R1+0x1b9c], R0 ;  /* 0x001b9c0001007387 */ /* 0x0001e80000100800 */
[----:B------:R-:W4:Y:S01]  /*46b0*/  LDL.LU.64 R12, [R1+0xd8] ;  /* 0x0000d800010c7983 */ /* 0x000f220000300a00 */
[----:B0-----:R-:W-:-:S03]  /*46c0*/  IMAD.MOV.U32 R0, RZ, RZ, R23 ;  /* 0x000000ffff007224 */ /* 0x001fc600078e0017 */
[----:B------:R-:W-:Y:S04]  /*46d0*/  STL [R1+0x1b98], R8 ;  /* 0x001b980801007387 */ /* 0x000fe80000100800 */
[----:B------:R0:W-:Y:S02]  /*46e0*/  STL [R1+0x1b94], R0 ;  /* 0x001b940001007387 */ /* 0x0001e40000100800 */
[----:B0-----:R-:W-:Y:S02]  /*46f0*/  IMAD.MOV.U32 R0, RZ, RZ, R9 ;  /* 0x000000ffff007224 */ /* 0x001fe400078e0009 */
[----:B------:R-:W4:Y:S04]  /*4700*/  LDL.LU.64 R8, [R1+0x38] ;  /* 0x0000380001087983 */ /* 0x000f280000300a00 */
[----:B------:R0:W-:Y:S04]  /*4710*/  STL [R1+0x1b8c], R0 ;  /* 0x001b8c0001007387 */ /* 0x0001e80000100800 */
[----:B------:R1:W-:Y:S01]  /*4720*/  STL [R1+0x1b90], R28 ;  /* 0x001b901c01007387 */ /* 0x0003e20000100800 */
[----:B0-----:R-:W-:-:S03]  /*4730*/  IMAD.MOV.U32 R0, RZ, RZ, R29 ;  /* 0x000000ffff007224 */ /* 0x001fc600078e001d */
[----:B-1----:R-:W4:Y:S04]  /*4740*/  LDL.LU.64 R28, [R1+0xd0] ;  /* 0x0000d000011c7983 */ /* 0x002f280000300a00 */
[----:B------:R0:W-:Y:S04]  /*4750*/  STL [R1+0x1b84], R0 ;  /* 0x001b840001007387 */ /* 0x0001e80000100800 */
[----:B------:R-:W-:Y:S01]  /*4760*/  STL [R1+0x1b88], R20 ;  /* 0x001b881401007387 */ /* 0x000fe20000100800 */
[----:B0-----:R-:W-:-:S03]  /*4770*/  IMAD.MOV.U32 R0, RZ, RZ, R21 ;  /* 0x000000ffff007224 */ /* 0x001fc600078e0015 */
[----:B------:R-:W-:Y:S04]  /*4780*/  STL [R1+0x1b80], R4 ;  /* 0x001b800401007387 */ /* 0x000fe80000100800 */
[----:B------:R0:W-:Y:S04]  /*4790*/  STL [R1+0x1b7c], R0 ;  /* 0x001b7c0001007387 */ /* 0x0001e80000100800 */
[----:B------:R-:W4:Y:S01]  /*47a0*/  LDL.LU.64 R26, [R1+0x30] ;  /* 0x00003000011a7983 */ /* 0x000f220000300a00 */
[----:B0-----:R-:W-:-:S03]  /*47b0*/  IMAD.MOV.U32 R0, RZ, RZ, R5 ;  /* 0x000000ffff007224 */ /* 0x001fc600078e0005 */
[----:B------:R-:W4:Y:S04]  /*47c0*/  LDL.LU.64 R4, [R1+0xc8] ;  /* 0x0000c80001047983 */ /* 0x000f280000300a00 */
[----:B------:R0:W-:Y:S04]  /*47d0*/  STL [R1+0x1b74], R0 ;  /* 0x001b740001007387 */ /* 0x0001e80000100800 */
[----:B------:R1:W-:Y:S04]  /*47e0*/  STL [R1+0x1b78], R6 ;  /* 0x001b780601007387 */ /* 0x0003e80000100800 */
[----:B------:R-:W4:Y:S01]  /*47f0*/  LDL.LU.64 R24, [R1+0x28] ;  /* 0x0000280001187983 */ /* 0x000f220000300a00 */
[----:B0-----:R-:W-:-:S05]  /*4800*/  IMAD.MOV.U32 R0, RZ, RZ, R7 ;  /* 0x000000ffff007224 */ /* 0x001fca00078e0007 */
[----:B------:R0:W-:Y:S04]  /*4810*/  STL [R1+0x1b6c], R0 ;  /* 0x001b6c0001007387 */ /* 0x0001e80000100800 */
[----:B------:R-:W-:Y:S04]  /*4820*/  STL [R1+0x1b70], R18 ;  /* 0x001b701201007387 */ /* 0x000fe80000100800 */
[----:B-1----:R-:W4:Y:S01]  /*4830*/  LDL.LU.64 R6, [R1+0xc0] ;  /* 0x0000c00001067983 */ /* 0x002f220000300a00 */
[----:B0-----:R-:W-:-:S03]  /*4840*/  IMAD.MOV.U32 R0, RZ, RZ, R19 ;  /* 0x000000ffff007224 */ /* 0x001fc600078e0013 */
[----:B--2---:R-:W-:Y:S04]  /*4850*/  STL [R1+0x1b68], R16 ;  /* 0x001b681001007387 */ /* 0x004fe80000100800 */
[----:B------:R0:W-:Y:S04]  /*4860*/  STL [R1+0x1b64], R0 ;  /* 0x001b640001007387 */ /* 0x0001e80000100800 */
[----:B------:R-:W2:Y:S04]  /*4870*/  LDL.LU.64 R22, [R1+0x20] ;  /* 0x0000200001167983 */ /* 0x000ea80000300a00 */
[----:B------:R-:W2:Y:S01]  /*4880*/  LDL.LU.64 R20, [R1+0xb8] ;  /* 0x0000b80001147983 */ /* 0x000ea20000300a00 */
[----:B0-----:R-:W-:-:S05]  /*4890*/  IMAD.MOV.U32 R0, RZ, RZ, R17 ;  /* 0x000000ffff007224 */ /* 0x001fca00078e0011 */
[----:B------:R0:W-:Y:S04]  /*48a0*/  STL [R1+0x1b5c], R0 ;  /* 0x001b5c0001007387 */ /* 0x0001e80000100800 */
[----:B---3--:R1:W-:Y:S04]  /*48b0*/  STL [R1+0x1b60], R10 ;  /* 0x001b600a01007387 */ /* 0x0083e80000100800 */
[----:B------:R-:W3:Y:S01]  /*48c0*/  LDL.LU.64 R18, [R1+0x18] ;  /* 0x0000180001127983 */ /* 0x000ee20000300a00 */
[----:B0-----:R-:W-:-:S03]  /*48d0*/  IMAD.MOV.U32 R0, RZ, RZ, R11 ;  /* 0x000000ffff007224 */ /* 0x001fc600078e000b */
[----:B-1----:R-:W3:Y:S04]  /*48e0*/  LDL.LU.64 R10, [R1+0xb0] ;  /* 0x0000b000010a7983 */ /* 0x002ee80000300a00 */
[----:B------:R0:W-:Y:S04]  /*48f0*/  STL [R1+0x1b54], R0 ;  /* 0x001b540001007387 */ /* 0x0001e80000100800 */
[----:B------:R-:W-:Y:S01]  /*4900*/  STL [R1+0x1b58], R14 ;  /* 0x001b580e01007387 */ /* 0x000fe20000100800 */
[----:B0-----:R-:W-:-:S03]  /*4910*/  IMAD.MOV.U32 R0, RZ, RZ, R15 ;  /* 0x000000ffff007224 */ /* 0x001fc600078e000f */
[----:B------:R-:W3:Y:S04]  /*4920*/  LDL.LU.64 R16, [R1+0x10] ;  /* 0x0000100001107983 */ /* 0x000ee80000300a00 */
[----:B------:R0:W-:Y:S04]  /*4930*/  STL [R1+0x1b4c], R0 ;  /* 0x001b4c0001007387 */ /* 0x0001e80000100800 */
[----:B----4-:R-:W-:Y:S04]  /*4940*/  STL [R1+0x1b50], R12 ;  /* 0x001b500c01007387 */ /* 0x010fe80000100800 */
[----:B------:R-:W4:Y:S01]  /*4950*/  LDL.LU.64 R2, [R1+0xa8] ;  /* 0x0000a80001027983 */ /* 0x000f220000300a00 */
[----:B0-----:R-:W-:-:S03]  /*4960*/  IMAD.MOV.U32 R0, RZ, RZ, R13 ;  /* 0x000000ffff007224 */ /* 0x001fc600078e000d */
[----:B------:R-:W4:Y:S04]  /*4970*/  LDL.LU.64 R14, [R1+0x8] ;  /* 0x00000800010e7983 */ /* 0x000f280000300a00 */
[----:B------:R0:W-:Y:S04]  /*4980*/  STL [R1+0x1b44], R0 ;  /* 0x001b440001007387 */ /* 0x0001e80000100800 */
[----:B------:R1:W-:Y:S01]  /*4990*/  STL [R1+0x1b48], R8 ;  /* 0x001b480801007387 */ /* 0x0003e20000100800 */
[----:B0-----:R-:W-:-:S03]  /*49a0*/  IMAD.MOV.U32 R0, RZ, RZ, R9 ;  /* 0x000000ffff007224 */ /* 0x001fc600078e0009 */
[----:B------:R-:W4:Y:S04]  /*49b0*/  LDL.LU.64 R12, [R1+0xa0] ;  /* 0x0000a000010c7983 */ /* 0x000f280000300a00 */
[----:B------:R0:W-:Y:S04]  /*49c0*/  STL [R1+0x1b3c], R0 ;  /* 0x001b3c0001007387 */ /* 0x0001e80000100800 */
[----:B------:R0:W-:Y:S04]  /*49d0*/  STL [R1+0x1b40], R28 ;  /* 0x001b401c01007387 */ /* 0x0001e80000100800 */
[----:B-1----:R-:W4:Y:S01]  /*49e0*/  LDL.LU.64 R8, [R1] ;  /* 0x0000000001087983 */ /* 0x002f220000300a00 */
[----:B0-----:R-:W-:-:S03]  /*49f0*/  IMAD.MOV.U32 R0, RZ, RZ, R29 ;  /* 0x000000ffff007224 */ /* 0x001fc600078e001d */
[----:B------:R-:W4:Y:S04]  /*4a00*/  LDL.LU.64 R28, [R1+0x98] ;  /* 0x00009800011c7983 */ /* 0x000f280000300a00 */
[----:B------:R0:W-:Y:S04]  /*4a10*/  STL [R1+0x1b34], R0 ;  /* 0x001b340001007387 */ /* 0x0001e80000100800 */
[----:B------:R1:W-:Y:S01]  /*4a20*/  STL [R1+0x1b38], R26 ;  /* 0x001b381a01007387 */ /* 0x0003e20000100800 */
[----:B0-----:R-:W-:-:S03]  /*4a30*/  IMAD.MOV.U32 R0, RZ, RZ, R27 ;  /* 0x000000ffff007224 */ /* 0x001fc600078e001b */
[----:B-1----:R-:W4:Y:S04]  /*4a40*/  LDL.LU.64 R26, [R1+0x1cc8] ;  /* 0x001cc800011a7983 */ /* 0x002f280000300a00 */
[----:B------:R-:W-:Y:S04]  /*4a50*/  STL [R1+0x1b30], R4 ;  /* 0x001b300401007387 */ /* 0x000fe80000100800 */
[----:B------:R0:W-:Y:S02]  /*4a60*/  STL [R1+0x1b2c], R0 ;  /* 0x001b2c0001007387 */ /* 0x0001e40000100800 */
[----:B0-----:R-:W-:-:S02]  /*4a70*/  IMAD.MOV.U32 R0, RZ, RZ, R5 ;  /* 0x000000ffff007224 */ /* 0x001fc400078e0005 */
        /* <DEDUP_REMOVED lines=9> */
[----:B------:R2:W-:Y:S02]  /*4b10*/  STL [R1+0x1b14], R0 ;  /* 0x001b140001007387 */ /* 0x0005e40000100800 */
[----:B--2---:R-:W-:Y:S02]  /*4b20*/  IMAD.MOV.U32 R0, RZ, RZ, R23 ;  /* 0x000000ffff007224 */ /* 0x004fe400078e0017 */
[----:B------:R0:W-:Y:S04]  /*4b30*/  STL [R1+0x1b18], R22 ;  /* 0x001b181601007387 */ /* 0x0001e80000100800 */
[----:B0-----:R-:W2:Y:S04]  /*4b40*/  LDL.LU.64 R22, [R1+0x1cb8] ;  /* 0x001cb80001167983 */ /* 0x001ea80000300a00 */
[----:B------:R-:W-:Y:S04]  /*4b50*/  STL [R1+0x1b10], R20 ;  /* 0x001b101401007387 */ /* 0x000fe80000100800 */
[----:B------:R0:W-:Y:S02]  /*4b60*/  STL [R1+0x1b0c], R0 ;  /* 0x001b0c0001007387 */ /* 0x0001e40000100800 */
[----:B0-----:R-:W-:-:S02]  /*4b70*/  IMAD.MOV.U32 R0, RZ, RZ, R21 ;  /* 0x000000ffff007224 */ /* 0x001fc400078e0015 */
[----:B------:R-:W2:Y:S04]  /*4b80*/  LDL.LU.64 R20, [R1+0x1cb0] ;  /* 0x001cb00001147983 */ /* 0x000ea80000300a00 */
[----:B---3--:R-:W-:Y:S04]  /*4b90*/  STL [R1+0x1b08], R18 ;  /* 0x001b081201007387 */ /* 0x008fe80000100800 */
[----:B------:R0:W-:Y:S02]  /*4ba0*/  STL [R1+0x1b04], R0 ;  /* 0x001b040001007387 */ /* 0x0001e40000100800 */
[----:B0-----:R-:W-:-:S02]  /*4bb0*/  IMAD.MOV.U32 R0, RZ, RZ, R19 ;  /* 0x000000ffff007224 */ /* 0x001fc400078e0013 */
[----:B------:R-:W3:Y:S04]  /*4bc0*/  LDL.LU.64 R18, [R1+0x1ca8] ;  /* 0x001ca80001127983 */ /* 0x000ee80000300a00 */
[----:B------:R-:W-:Y:S04]  /*4bd0*/  STL [R1+0x1b00], R10 ;  /* 0x001b000a01007387 */ /* 0x000fe80000100800 */
[----:B------:R0:W-:Y:S02]  /*4be0*/  STL [R1+0x1afc], R0 ;  /* 0x001afc0001007387 */ /* 0x0001e40000100800 */
[----:B0-----:R-:W-:-:S02]  /*4bf0*/  IMAD.MOV.U32 R0, RZ, RZ, R11 ;  /* 0x000000ffff007224 */ /* 0x001fc400078e000b */
[----:B------:R-:W2:Y:S04]  /*4c00*/  LDL.LU.64 R10, [R1+0x78] ;  /* 0x00007800010a7983 */ /* 0x000ea80000300a00 */
[----:B------:R0:W-:Y:S04]  /*4c10*/  STL [R1+0x1af4], R0 ;  /* 0x001af40001007387 */ /* 0x0001e80000100800 */
[----:B------:R1:W-:Y:S01]  /*4c20*/  STL [R1+0x1af8], R16 ;  /* 0x001af81001007387 */ /* 0x0003e20000100800 */
[----:B0-----:R-:W-:-:S03]  /*4c30*/  IMAD.MOV.U32 R0, RZ, RZ, R17 ;  /* 0x000000ffff007224 */ /* 0x001fc600078e0011 */
[----:B-1----:R-:W2:Y:S04]  /*4c40*/  LDL.LU.64 R16, [R1+0x1ca0] ;  /* 0x001ca00001107983 */ /* 0x002ea80000300a00 */
[----:B----4-:R-:W-:Y:S04]  /*4c50*/  STL [R1+0x1af0], R2 ;  /* 0x001af00201007387 */ /* 0x010fe80000100800 */
[----:B------:R0:W-:Y:S04]  /*4c60*/  STL [R1+0x1aec], R0 ;  /* 0x001aec0001007387 */ /* 0x0001e80000100800 */
[----:B------:R-:W-:Y:S01]  /*4c70*/  STL [R1+0x1ae8], R14 ;  /* 0x001ae80e01007387 */ /* 0x000fe20000100800 */
[----:B0-----:R-:W-:-:S05]  /*4c80*/  IMAD.MOV.U32 R0, RZ, RZ, R3 ;  /* 0x000000ffff007224 */ /* 0x001fca00078e0003 */
[----:B------:R0:W-:Y:S04]  /*4c90*/  STL [R1+0x1ae4], R0 ;  /* 0x001ae40001007387 */ /* 0x0001e80000100800 */
[----:B------:R-:W4:Y:S01]  /*4ca0*/  LDL.LU.64 R2, [R1+0x70] ;  /* 0x0000700001027983 */ /* 0x000f220000300a00 */
[----:B0-----:R-:W-:-:S03]  /*4cb0*/  IMAD.MOV.U32 R0, RZ, RZ, R15 ;  /* 0x000000ffff007224 */ /* 0x001fc600078e000f */
[----:B------:R-:W2:Y:S04]  /*4cc0*/  LDL.LU.64 R14, [R1+0x1c98] ;  /* 0x001c9800010e7983 */ /* 0x000ea80000300a00 */
[----:B------:R-:W-:Y:S04]  /*4cd0*/  STL [R1+0x1ae0], R12 ;  /* 0x001ae00c01007387 */ /* 0x000fe80000100800 */
[----:B------:R0:W-:Y:S02]  /*4ce0*/  STL [R1+0x1adc], R0 ;  /* 0x001adc0001007387 */ /* 0x0001e40000100800 */
[----:B0-----:R-:W-:-:S02]  /*4cf0*/  IMAD.MOV.U32 R0, RZ, RZ, R13 ;  /* 0x000000ffff007224 */ /* 0x001fc400078e000d */
        /* <DEDUP_REMOVED lines=9> */
[----:B--2---:R-:W-:Y:S04]  /*4d90*/  STL [R1+0x1ac8], R28 ;  /* 0x001ac81c01007387 */ /* 0x004fe80000100800 */
[----:B------:R0:W-:Y:S04]  /*4da0*/  STL [R1+0x1ac4], R0 ;  /* 0x001ac40001007387 */ /* 0x0001e80000100800 */
[----:B------:R1:W-:Y:S01]  /*4db0*/  STL [R1+0x1abc], R29 ;  /* 0x001abc1d01007387 */ /* 0x0003e20000100800 */
[----:B0-----:R-:W-:-:S03]  /*4dc0*/  IMAD.MOV.U32 R0, RZ, RZ, R5 ;  /* 0x000000ffff007224 */ /* 0x001fc600078e0005 */
[----:B-1----:R-:W2:Y:S04]  /*4dd0*/  LDL.LU.64 R28, [R1+0x140] ;  /* 0x00014000011c7983 */ /* 0x002ea80000300a00 */
[----:B------:R0:W-:Y:S04]  /*4de0*/  STL [R1+0x1ac0], R4 ;  /* 0x001ac00401007387 */ /* 0x0001e80000100800 */
[----:B0-----:R-:W2:Y:S04]  /*4df0*/  LDL.LU.64 R4, [R1+0x1c78] ;  /* 0x001c780001047983 */ /* 0x001ea80000300a00 */
        /* <DEDUP_REMOVED lines=12> */
[----:B------:R-:W-:Y:S04]  /*4ec0*/  STL [R1+0x1aa0], R4 ;  /* 0x001aa00401007387 */ /* 0x000fe80000100800 */
[----:B------:R-:W-:Y:S04]  /*4ed0*/  STL [R1+0x1a98], R8 ;  /* 0x001a980801007387 */ /* 0x000fe80000100800 */
[----:B------:R0:W-:Y:S04]  /*4ee0*/  STL [R1+0x1a94], R0 ;  /* 0x001a940001007387 */ /* 0x0001e80000100800 */
[----:B------:R1:W-:Y:S01]  /*4ef0*/  STL [R1+0x1a8c], R9 ;  /* 0x001a8c0901007387 */ /* 0x0003e20000100800 */
[----:B0-----:R-:W-:-:S03]  /*4f00*/  IMAD.MOV.U32 R0, RZ, RZ, R11 ;  /* 0x000000ffff007224 */ /* 0x001fc600078e000b */
[----:B-1----:R-:W2:Y:S04]  /*4f10*/  LDL.LU.64 R8, [R1+0x148] ;  /* 0x0001480001087983 */ /* 0x002ea80000300a00 */
[----:B------:R0:W-:Y:S04]  /*4f20*/  STL [R1+0x1a90], R10 ;  /* 0x001a900a01007387 */ /* 0x0001e80000100800 */
[----:B------:R-:W2:Y:S04]  /*4f30*/  LDL.LU.64 R4, [R1+0x158] ;  /* 0x0001580001047983 */ /* 0x000ea80000300a00 */
[----:B0-----:R-:W2:Y:S04]  /*4f40*/  LDL.LU.64 R10, [R1+0x1c68] ;  /* 0x001c6800010a7983 */ /* 0x001ea80000300a00 */
[----:B--2---:R-:W-:Y:S04]  /*4f50*/  STL [R1+0x1a88], R10 ;  /* 0x001a880a01007387 */ /* 0x004fe80000100800 */
[----:B------:R-:W-:Y:S04]  /*4f60*/  STL [R1+0x1a84], R0 ;  /* 0x001a840001007387 */ /* 0x000fe80000100800 */
[----:B------:R0:W-:Y:S04]  /*4f70*/  STL [R1+0x1a7c], R11 ;  /* 0x001a7c0b01007387 */ /* 0x0001e80000100800 */
[----:B0-----:R-:W2:Y:S01]  /*4f80*/  LDL.LU.64 R10, [R1+0x138] ;  /* 0x00013800010a7983 */ /* 0x001ea20000300a00 */
[----:B----4-:R-:W-:-:S03]  /*4f90*/  IMAD.MOV.U32 R0, RZ, RZ, R3 ;  /* 0x000000ffff007224 */ /* 0x010fc600078e0003 */
[----:B------:R0:W-:Y:S04]  /*4fa0*/  STL [R1+0x1a80], R2 ;  /* 0x001a800201007387 */ /* 0x0001e80000100800 */
[----:B------:R-:W-:Y:S04]  /*4fb0*/  STL [R1+0x1a78], R12 ;  /* 0x001a780c01007387 */ /* 0x000fe80000100800 */
[----:B------:R2:W-:Y:S04]  /*4fc0*/  STL [R1+0x1a74], R0 ;  /* 0x001a740001007387 */ /* 0x0005e80000100800 */
[----:B------:R-:W-:Y:S04]  /*4fd0*/  STL [R1+0x1a64], R13 ;  /* 0x001a640d01007387 */ /* 0x000fe80000100800 */
[----:B0-----:R-:W4:Y:S01]  /*4fe0*/  LDL.LU.64 R2, [R1+0x160] ;  /* 0x0001600001027983 */ /* 0x001f220000300a00 */
[----:B--2---:R-:W-:-:S03]  /*4ff0*/  IMAD.MOV.U32 R0, RZ, RZ, R11 ;  /* 0x000000ffff007224 */ /* 0x004fc600078e000b */
[----:B------:R-:W-:Y:S04]  /*5000*/  STL [R1+0x1a6c], R10 ;  /* 0x001a6c0a01007387 */ /* 0x000fe80000100800 */
[----:B------:R-:W-:Y:S04]  /*5010*/  STL [R1+0x1a70], R14 ;  /* 0x001a700e01007387 */ /* 0x000fe80000100800 */
[----:B------:R0:W-:Y:S04]  /*5020*/  STL [R1+0x1a68], R0 ;  /* 0x001a680001007387 */ /* 0x0001e80000100800 */
[----:B------:R-:W-:Y:S01]  /*5030*/  STL [R1+0x1a54], R15 ;  /* 0x001a540f01007387 */ /* 0x000fe20000100800 */
[----:B0-----:R-:W-:-:S03]  /*5040*/  IMAD.MOV.U32 R0, RZ, RZ, R29 ;  /* 0x000000ffff007224 */ /* 0x001fc600078e001d */
[----:B------:R0:W-:Y:S04]  /*5050*/  STL [R1+0x1a5c], R28 ;  /* 0x001a5c1c01007387 */ /* 0x0001e80000100800 */
[----:B------:R-:W-:Y:S04]  /*5060*/  STL [R1+0x1a60], R16 ;  /* 0x001a601001007387 */ /* 0x000fe80000100800 */
[----:B------:R1:W-:Y:S04]  /*5070*/  STL [R1+0x1a58], R0 ;  /* 0x001a580001007387 */ /* 0x0003e80000100800 */
[----:B0-----:R-:W2:Y:S04]  /*5080*/  LDL.LU.64 R28, [R1+0x168] ;  /* 0x00016800011c7983 */ /* 0x001ea80000300a00 */
[----:B------:R-:W-:Y:S01]  /*5090*/  STL [R1+0x1a44], R17 ;  /* 0x001a441101007387 */ /* 0x000fe20000100800 */
[----:B-1----:R-:W-:-:S03]  /*50a0*/  IMAD.MOV.U32 R0, RZ, RZ, R9 ;  /* 0x000000ffff007224 */ /* 0x002fc600078e0009 */
[----:B------:R-:W-:Y:S04]  /*50b0*/  STL [R1+0x1a4c], R8 ;  /* 0x001a4c0801007387 */ /* 0x000fe80000100800 */
[----:B---3--:R-:W-:Y:S04]  /*50c0*/  STL [R1+0x1a50], R18 ;  /* 0x001a501201007387 */ /* 0x008fe80000100800 */
[----:B------:R0:W-:Y:S04]  /*50d0*/  STL [R1+0x1a48], R0 ;  /* 0x001a480001007387 */ /* 0x0001e80000100800 */
[----:B------:R1:W-:Y:S04]  /*50e0*/  STL [R1+0x1a34], R19 ;  /* 0x001a341301007387 */ /* 0x0003e80000100800 */
[----:B------:R-:W-:Y:S01]  /*50f0*/  STL [R1+0x1a3c], R6 ;  /* 0x001a3c0601007387 */ /* 0x000fe20000100800 */
[----:B0-----:R-:W-:-:S03]  /*5100*/  IMAD.MOV.U32 R0, RZ, RZ, R7 ;  /* 0x000000ffff007224 */ /* 0x001fc600078e0007 */
[----:B-1----:R-:W3:Y:S04]  /*5110*/  LDL.LU.64 R18, [R1+0x178] ;  /* 0x0001780001127983 */ /* 0x002ee80000300a00 */
[----:B------:R-:W3:Y:S04]  /*5120*/  LDL.LU.64 R16, [R1+0x128] ;  /* 0x0001280001107983 */ /* 0x000ee80000300a00 */
[----:B------:R-:W-:Y:S04]  /*5130*/  STL [R1+0x1a38], R0 ;  /* 0x001a380001007387 */ /* 0x000fe80000100800 */
[----:B------:R-:W-:Y:S04]  /*5140*/  STL [R1+0x1a40], R20 ;  /* 0x001a401401007387 */ /* 0x000fe80000100800 */
[----:B------:R-:W3:Y:S04]  /*5150*/  LDL.LU.64 R14, [R1+0x180] ;  /* 0x00018000010e7983 */ /* 0x000ee80000300a00 */
[----:B------:R0:W-:Y:S04]  /*5160*/  STL [R1+0x1a24], R21 ;  /* 0x001a241501007387 */ /* 0x0001e80000100800 */
[----:B0-----:R-:W3:Y:S04]  /*5170*/  LDL.LU.64 R20, [R1+0x130] ;  /* 0x0001300001147983 */ /* 0x001ee80000300a00 */
[----:B------:R-:W3:Y:S04]  /*5180*/  LDL.LU.64 R12, [R1+0x120] ;  /* 0x00012000010c7983 */ /* 0x000ee80000300a00 */
[----:B------:R0:W-:Y:S04]  /*5190*/  STL [R1+0x1a2c], R4 ;  /* 0x001a2c0401007387 */ /* 0x0001e80000100800 */
[----:B------:R-:W3:Y:S04]  /*51a0*/  LDL.LU R0, [R1+0x198] ;  /* 0x0001980001007983 */ /* 0x000ee80000300800 */
[----:B------:R-:W3:Y:S01]  /*51b0*/  LDL.LU.64 R10, [R1+0x188] ;  /* 0x00018800010a7983 */ /* 0x000ee20000300a00 */
[----:B0-----:R-:W-:-:S03]  /*51c0*/  IMAD.MOV.U32 R4, RZ, RZ, R5 ;  /* 0x000000ffff047224 */ /* 0x001fc600078e0005 */
[----:B------:R-:W3:Y:S04]  /*51d0*/  LDL.LU.64 R8, [R1+0x118] ;  /* 0x0001180001087983 */ /* 0x000ee80000300a00 */
[----:B------:R-:W-:Y:S04]  /*51e0*/  STL [R1+0x1a28], R4 ;  /* 0x001a280401007387 */ /* 0x000fe80000100800 */
[----:B------:R-:W-:Y:S04]  /*51f0*/  STL [R1+0x1a30], R22 ;  /* 0x001a301601007387 */ /* 0x000fe80000100800 */
[----:B------:R0:W-:Y:S04]  /*5200*/  STL [R1+0x1a14], R23 ;  /* 0x001a141701007387 */ /* 0x0001e80000100800 */
[----:B0-----:R-:W3:Y:S04]  /*5210*/  LDL.LU.64 R22, [R1+0x170] ;  /* 0x0001700001167983 */ /* 0x001ee80000300a00 */
[----:B----4-:R0:W-:Y:S04]  /*5220*/  STL [R1+0x1a1c], R2 ;  /* 0x001a1c0201007387 */ /* 0x0101e80000100800 */
[----:B------:R-:W4:Y:S04]  /*5230*/  LDL.LU.64 R6, [R1+0x190] ;  /* 0x0001900001067983 */ /* 0x000f280000300a00 */
[----:B------:R-:W4:Y:S01]  /*5240*/  LDL.LU R5, [R1+0x19c] ;  /* 0x00019c0001057983 */ /* 0x000f220000300800 */
[----:B0-----:R-:W-:-:S05]  /*5250*/  IMAD.MOV.U32 R2, RZ, RZ, R3 ;  /* 0x000000ffff027224 */ /* 0x001fca00078e0003 */
[----:B------:R0:W-:Y:S04]  /*5260*/  STL [R1+0x1a18], R2 ;  /* 0x001a180201007387 */ /* 0x0001e80000100800 */
[----:B------:R-:W-:Y:S04]  /*5270*/  STL [R1+0x1a20], R24 ;  /* 0x001a201801007387 */ /* 0x000fe80000100800 */
[----:B------:R-:W-:Y:S04]  /*5280*/  STL [R1+0x1a04], R25 ;  /* 0x001a041901007387 */ /* 0x000fe80000100800 */
[----:B0-----:R-:W4:Y:S04]  /*5290*/  LDL.LU R2, [R1+0x1a4] ;  /* 0x0001a40001027983 */ /* 0x001f280000300800 */
[----:B------:R-:W4:Y:S04]  /*52a0*/  LDL.LU R3, [R1+0x1a0] ;  /* 0x0001a00001037983 */ /* 0x000f280000300800 */
[----:B--2---:R0:W-:Y:S01]  /*52b0*/  STL [R1+0x1a0c], R28 ;  /* 0x001a0c1c01007387 */ /* 0x0041e20000100800 */
[----:B------:R-:W-:-:S03]  /*52c0*/  IMAD.MOV.U32 R4, RZ, RZ, R29 ;  /* 0x000000ffff047224 */ /* 0x000fc600078e001d */
[----:B0-----:R-:W2:Y:S04]  /*52d0*/  LDL.LU.64 R28, [R1+0x110] ;  /* 0x00011000011c7983 */ /* 0x001ea80000300a00 */
[----:B------:R3:W-:Y:S04]  /*52e0*/  STL [R1+0x1a08], R4 ;  /* 0x001a080401007387 */ /* 0x0007e80000100800 */
[----:B------:R-:W-:Y:S04]  /*52f0*/  STL [R1+0x1a10], R26 ;  /* 0x001a101a01007387 */ /* 0x000fe80000100800 */
[----:B------:R-:W-:Y:S01]  /*5300*/  STL [R1+0x9d0], R27 ;  /* 0x0009d01b01007387 */ /* 0x000fe20000100800 */
[----:B---3--:R-:W-:-:S03]  /*5310*/  IMAD.MOV.U32 R4, RZ, RZ, R23 ;  /* 0x000000ffff047224 */ /* 0x008fc600078e0017 */
[----:B------:R-:W-:Y:S04]  /*5320*/  STL [R1+0x9d8], R22 ;  /* 0x0009d81601007387 */ /* 0x000fe80000100800 */
[----:B------:R-:W-:Y:S04]  /*5330*/  STL [R1+0x9e0], R20 ;  /* 0x0009e01401007387 */ /* 0x000fe80000100800 */
[----:B------:R0:W-:Y:S04]  /*5340*/  STL [R1+0x9d4], R4 ;  /* 0x0009d40401007387 */ /* 0x0001e80000100800 */
[----:B------:R-:W-:Y:S01]  /*5350*/  STL [R1+0x19bc], R18 ;  /* 0x0019bc1201007387 */ /* 0x000fe20000100800 */
[----:B0-----:R-:W-:-:S05]  /*5360*/  IMAD.MOV.U32 R4, RZ, RZ, R21 ;  /* 0x000000ffff047224 */ /* 0x001fca00078e0015 */
        /* <DEDUP_REMOVED lines=9> */
[----:B------:R0:W-:Y:S02]  /*5400*/  STL [R1+0x19d0], R4 ;  /* 0x0019d00401007387 */ /* 0x0001e40000100800 */
[----:B0-----:R-:W-:-:S05]  /*5410*/  IMAD.MOV.U32 R4, RZ, RZ, R13 ;  /* 0x000000ffff047224 */ /* 0x001fca00078e000d */
[----:B------:R0:W-:Y:S01]  /*5420*/  STL [R1+0x19d8], R4 ;  /* 0x0019d80401007387 */ /* 0x0001e20000100800 */
[----:B------:R-:W-:-:S03]  /*5430*/  IMAD R0, R0, c[0x0][0x184], RZ ;  /* 0x0000610000007a24 */ /* 0x000fc600078e02ff */
[----:B------:R1:W-:Y:S01]  /*5440*/  STL [R1+0x19e4], R10 ;  /* 0x0019e40a01007387 */ /* 0x0003e20000100800 */
[----:B0-----:R-:W-:-:S03]  /*5450*/  IMAD.MOV.U32 R4, RZ, RZ, R11 ;  /* 0x000000ffff047224 */ /* 0x001fc600078e000b */
[----:B------:R-:W-:Y:S04]  /*5460*/  STL [R1+0x19ec], R8 ;  /* 0x0019ec0801007387 */ /* 0x000fe80000100800 */
[----:B------:R0:W-:Y:S01]  /*5470*/  STL [R1+0x19e0], R4 ;  /* 0x0019e00401007387 */ /* 0x0001e20000100800 */
[C---:B------:R-:W-:Y:S01]  /*5480*/  LEA R18, P0, R0.reuse, c[0x0][0x160], 0x1 ;  /* 0x0000580000127a11 */ /* 0x040fe200078008ff */
[----:B-1----:R-:W-:Y:S02]  /*5490*/  IMAD.MOV.U32 R10, RZ, RZ, c[0x0][0x188] ;  /* 0x00006200ff0a7624 */ /* 0x002fe400078e00ff */
[----:B0-----:R-:W-:Y:S01]  /*54a0*/  IMAD.MOV.U32 R4, RZ, RZ, R9 ;  /* 0x000000ffff047224 */ /* 0x001fe200078e0009 */
[----:B------:R-:W-:Y:S01]  /*54b0*/  LEA.HI.X.SX32 R19, R0, c[0x0][0x164], 0x1, P0 ;  /* 0x0000590000137a11 */ /* 0x000fe200000f0eff */
[----:B----4-:R-:W-:-:S03]  /*54c0*/  IMAD R0, R3, c[0x0][0x184], RZ ;  /* 0x0000610003007a24 */ /* 0x010fc600078e02ff */
[----:B------:R0:W-:Y:S04]  /*54d0*/  STL [R1+0x19e8], R4 ;  /* 0x0019e80401007387 */ /* 0x0001e80000100800 */
[----:B------:R1:W-:Y:S01]  /*54e0*/  STL [R1+0x19f4], R6 ;  /* 0x0019f40601007387 */ /* 0x0003e20000100800 */
[----:B------:R-:W-:Y:S02]  /*54f0*/  IMAD R8, R10, 0x7f, RZ ;  /* 0x0000007f0a087824 */ /* 0x000fe400078e02ff */
[----:B0-----:R-:W-:Y:S02]  /*5500*/  IMAD R4, R5, c[0x0][0x184], RZ ;  /* 0x0000610005047a24 */ /* 0x001fe400078e02ff */
[----:B------:R-:W-:Y:S02]  /*5510*/  IMAD R5, R2, c[0x0][0x184], RZ ;  /* 0x0000610002057a24 */ /* 0x000fe400078e02ff */
[----:B-1----:R-:W-:Y:S01]  /*5520*/  IMAD.MOV.U32 R6, RZ, RZ, R7 ;  /* 0x000000ffff067224 */ /* 0x002fe200078e0007 */
[----:B------:R-:W-:-:S02]  /*5530*/  LEA R16, P2, R4, c[0x0][0x160], 0x1 ;  /* 0x0000580004107a11 */ /* 0x000fc400078408ff */
[----:B------:R-:W-:Y:S02]  /*5540*/  LEA R14, P1, R0, c[0x0][0x160], 0x1 ;  /* 0x00005800000e7a11 */ /* 0x000fe400078208ff */
[----:B------:R2:W-:Y:S01]  /*5550*/  STL [R1+0x19f0], R6 ;  /* 0x0019f00601007387 */ /* 0x0005e20000100800 */
[C---:B------:R-:W-:Y:S01]  /*5560*/  LEA R12, P0, R5.reuse, c[0x0][0x160], 0x1 ;  /* 0x00005800050c7a11 */ /* 0x040fe200078008ff */
[----:B------:R-:W-:Y:S01]  /*5570*/  IMAD.WIDE R2, R8, 0x2, R18 ;  /* 0x0000000208027825 */ /* 0x000fe200078e0212 */
[----:B------:R-:W-:Y:S01]  /*5580*/  LEA.HI.X.SX32 R17, R4, c[0x0][0x164], 0x1, P2 ;  /* 0x0000590004117a11 */ /* 0x000fe200010f0eff */
[----:B------:R-:W-:Y:S01]  /*5590*/  STL.64 [R1+0x358], R18 ;  /* 0x0003581201007387 */ /* 0x000fe20000100a00 */
[----:B------:R-:W-:Y:S02]  /*55a0*/  LEA.HI.X.SX32 R15, R0, c[0x0][0x164], 0x1, P1 ;  /* 0x00005900000f7a11 */ /* 0x000fe400008f0eff */
[----:B------:R-:W-:Y:S01]  /*55b0*/  LEA.HI.X.SX32 R13, R5, c[0x0][0x164], 0x1, P0 ;  /* 0x00005900050d7a11 */ /* 0x000fe200000f0eff */
[----:B------:R-:W-:-:S04]  /*55c0*/  IMAD.WIDE R4, R8, 0x2, R16 ;  /* 0x0000000208047825 */ /* 0x000fc800078e0210 */
[----:B------:R-:W-:Y:S02]  /*55d0*/  IMAD R0, R10, 0x7e, RZ ;  /* 0x0000007e0a007824 */ /* 0x000fe400078e02ff */
[----:B--2---:R-:W-:Y:S01]  /*55e0*/  IMAD.MOV.U32 R6, RZ, RZ, R29 ;  /* 0x000000ffff067224 */ /* 0x004fe200078e001d */
[----:B------:R-:W-:Y:S04]  /*55f0*/  STL [R1+0x19fc], R28 ;  /* 0x0019fc1c01007387 */ /* 0x000fe80000100800 */
[----:B------:R0:W-:Y:S04]  /*5600*/  STL [R1+0x19f8], R6 ;  /* 0x0019f80601007387 */ /* 0x0001e80000100800 */
[----:B------:R-:W-:Y:S04]  /*5610*/  STL [R1+0x1a00], R2 ;  /* 0x001a000201007387 */ /* 0x000fe80000100800 */
[----:B------:R1:W-:Y:S01]  /*5620*/  STL [R1+0x19c0], R3 ;  /* 0x0019c00301007387 */ /* 0x0003e20000100800 */
[----:B0-----:R-:W-:-:S03]  /*5630*/  IMAD.WIDE R6, R8, 0x2, R14 ;  /* 0x0000000208067825 */ /* 0x001fc600078e020e */
[----:B------:R-:W-:Y:S04]  /*5640*/  STL.64 [R1+0x360], R16 ;  /* 0x0003601001007387 */ /* 0x000fe80000100a00 */
[----:B------:R-:W-:Y:S01]  /*5650*/  STL.64 [R1+0x370], R12 ;  /* 0x0003700c01007387 */ /* 0x000fe20000100a00 */
[----:B-1----:R-:W-:-:S03]  /*5660*/  IMAD.WIDE R2, R8, 0x2, R12 ;  /* 0x0000000208027825 */ /* 0x002fc600078e020c */
[----:B------:R-:W-:Y:S04]  /*5670*/  STL.64 [R1+0x368], R14 ;  /* 0x0003680e01007387 */ /* 0x000fe80000100a00 */
[----:B------:R-:W-:Y:S04]  /*5680*/  STL [R1+0x19c4], R4 ;  /* 0x0019c40401007387 */ /* 0x000fe80000100800 */
[----:B------:R0:W-:Y:S04]  /*5690*/  STL [R1+0x19b0], R5 ;  /* 0x0019b00501007387 */ /* 0x0001e80000100800 */
[----:B------:R-:W-:Y:S04]  /*56a0*/  STL [R1+0x19b4], R6 ;  /* 0x0019b40601007387 */ /* 0x000fe80000100800 */
[----:B------:R1:W-:Y:S01]  /*56b0*/  STL [R1+0x1998], R7 ;  /* 0x0019980701007387 */ /* 0x0003e20000100800 */
[----:B0-----:R-:W-:-:S03]  /*56c0*/  IMAD.WIDE R4, R0, 0x2, R18 ;  /* 0x0000000200047825 */ /* 0x001fc600078e0212 */
[----:B------:R-:W-:Y:S04]  /*56d0*/  STL [R1+0x19ac], R2 ;  /* 0x0019ac0201007387 */ /* 0x000fe80000100800 */
[----:B------:R0:W-:Y:S01]  /*56e0*/  STL [R1+0x19a4], R3 ;  /* 0x0019a40301007387 */ /* 0x0001e20000100800 */
[----:B-1----:R-:W-:-:S03]  /*56f0*/  IMAD.WIDE R6, R0, 0x2, R14 ;  /* 0x0000000200067825 */ /* 0x002fc600078e020e */
[----:B------:R-:W-:Y:S01]  /*5700*/  STL [R1+0x19a8], R4 ;  /* 0x0019a80401007387 */ /* 0x000fe20000100800 */
[----:B------:R-:W-:Y:S02]  /*5710*/  IMAD R8, R10, 0x7d, RZ ;  /* 0x0000007d0a087824 */ /* 0x000fe400078e02ff */
[C---:B0-----:R-:W-:Y:S01]  /*5720*/  IMAD.WIDE R2, R0.reuse, 0x2, R16 ;  /* 0x0000000200027825 */ /* 0x041fe200078e0210 */
[----:B------:R0:W-:Y:S04]  /*5730*/  STL [R1+0x199c], R5 ;  /* 0x00199c0501007387 */ /* 0x0001e80000100800 */
[----:B------:R-:W-:Y:S04]  /*5740*/  STL [R1+0x19a0], R2 ;  /* 0x0019a00201007387 */ /* 0x000fe80000100800 */
[----:B------:R1:W-:Y:S01]  /*5750*/  STL [R1+0x1990], R3 ;  /* 0x0019900301007387 */ /* 0x0003e20000100800 */
[----:B0-----:R-:W-:-:S03]  /*5760*/  IMAD.WIDE R4, R0, 0x2, R12 ;  /* 0x0000000200047825 */ /* 0x001fc600078e020c */
[----:B------:R-:W-:Y:S04]  /*5770*/  STL [R1+0x1994], R6 ;  /* 0x0019940601007387 */ /* 0x000fe80000100800 */
[----:B------:R0:W-:Y:S01]  /*5780*/  STL [R1+0x1978], R7 ;  /* 0x0019780701007387 */ /* 0x0001e20000100800 */
[----:B-1----:R-:W-:-:S03]  /*5790*/  IMAD.WIDE R2, R8, 0x2, R18 ;  /* 0x0000000208027825 */ /* 0x002fc600078e0212 */
[----:B------:R-:W-:Y:S04]  /*57a0*/  STL [R1+0x198c], R4 ;  /* 0x00198c0401007387 */ /* 0x000fe80000100800 */
[----:B------:R1:W-:Y:S01]  /*57b0*/  STL [R1+0x1984], R5 ;  /* 0x0019840501007387 */ /* 0x0003e20000100800 */
[----:B0-----:R-:W-:-:S03]  /*57c0*/  IMAD.WIDE R6, R8, 0x2, R14 ;  /* 0x0000000208067825 */ /* 0x001fc600078e020e */
[----:B------:R-:W-:Y:S01]  /*57d0*/  STL [R1+0x1988], R2 ;  /* 0x0019880201007387 */ /* 0x000fe20000100800 */
[----:B------:R-:W-:Y:S02]  /*57e0*/  IMAD R0, R10, 0x7c, RZ ;  /* 0x0000007c0a007824 */ /* 0x000fe400078e02ff */
[C---:B-1----:R-:W-:Y:S01]  /*57f0*/  IMAD.WIDE R4, R8.reuse, 0x2, R16 ;  /* 0x0000000208047825 */ /* 0x042fe200078e0210 */
        /* <DEDUP_REMOVED lines=154> */
[----:B-1----:R-:W-:-:S03]  /*61a0*/  IMAD.WIDE R4, R8, 0x2, R16 ;  /* 0x0000000208047825 */ /* 0x002fc600078e0210 */
[----:B------:R0:W-:Y:S01]  /*61b0*/  STL [R1+0x17fc], R3 ;  /* 0x0017fc0301007387 */ /* 0x0001e20000100800 */
[----:B------:R-:W-:-:S03]  /*61c0*/  IMAD R0, R10, 0x70, RZ ;  /* 0x000000700a007824 */ /* 0x000fc600078e02ff */
        /* <DEDUP_REMOVED lines=8> */
[----:B------:R-:W-:Y:S02]  /*6250*/  IMAD R8, R10, 0x6f, RZ ;  /* 0x0000006f0a087824 */ /* 0x000fe400078e02ff */
[C---:B0-----:R-:W-:Y:S01]  /*6260*/  IMAD.WIDE R6, R0.reuse, 0x2, R14 ;  /* 0x0000000200067825 */ /* 0x041fe200078e020e */
[----:B------:R-:W-:Y:S03]  /*6270*/  STL [R1+0x17e8], R4 ;  /* 0x0017e80401007387 */ /* 0x000fe60000100800 */
        /* <DEDUP_REMOVED lines=12> */
[----:B------:R-:W-:-:S03]  /*6340*/  IMAD R0, R10, 0x6e, RZ ;  /* 0x0000006e0a007824 */ /* 0x000fc600078e02ff */
[----:B------:R0:W-:Y:S01]  /*6350*/  STL [R1+0x17bc], R3 ;  /* 0x0017bc0301007387 */ /* 0x0001e20000100800 */
[----:B-1----:R-:W-:-:S03]  /*6360*/  IMAD.WIDE R4, R8, 0x2, R14 ;  /* 0x0000000208047825 */ /* 0x002fc600078e020e */
        /* <DEDUP_REMOVED lines=12> */
[----:B------:R0:W-:Y:S03]  /*6430*/  STL [R1+0x9f0], R7 ;  /* 0x0009f00701007387 */ /* 0x0001e60000100800 */
[----:B------:R-:W-:Y:S01]  /*6440*/  IMAD.WIDE R8, R11, 0x2, R18 ;  /* 0x000000020b087825 */ /* 0x000fe200078e0212 */
        /* <DEDUP_REMOVED lines=576> */
[----:B------:R-:W-:-:S03]  /*8850*/  IMAD.SHL.U32 R0, R10, 0x40, RZ ;  /* 0x000000400a007824 */ /* 0x000fc600078e00ff */
        /* <DEDUP_REMOVED lines=810> */
[----:B------:R0:W-:Y:S04]  /*bb00*/  STL [R1+0x1754], R8 ;  /* 0x0017540801007387 */ /* 0x0001e80000100800 */
[----:B------:R-:W-:Y:S01]  /*bb10*/  STL [R1+0x1750], R9 ;  /* 0x0017500901007387 */ /* 0x000fe20000100800 */
[----:B-1----:R-:W-:-:S03]  /*bb20*/  IMAD.WIDE R6, R11, 0x2, R12 ;  /* 0x000000020b067825 */ /* 0x002fc600078e020c */
[----:B------:R-:W-:Y:S01]  /*bb30*/  STL [R1+0x175c], R2 ;  /* 0x00175c0201007387 */ /* 0x000fe20000100800 */
[----:B0-----:R-:W-:-:S03]  /*bb40*/  IMAD.SHL.U32 R8, R10, 0x2, RZ ;  /* 0x000000020a087824 */ /* 0x001fc600078e00ff */
        /* <DEDUP_REMOVED lines=11> */
[----:B------:R-:W-:-:S03]  /*bc00*/  IMAD.WIDE R8, R8, 0x2, R12 ;  /* 0x0000000208087825 */ /* 0x000fc600078e020c */
[----:B------:R0:W-:Y:S01]  /*bc10*/  STL [R1+0x1778], R5 ;  /* 0x0017780501007387 */ /* 0x0001e20000100800 */
[----:B-1----:R-:W-:-:S03]  /*bc20*/  IMAD.WIDE R2, R10, 0x2, R18 ;  /* 0x000000020a027825 */ /* 0x002fc600078e0212 */
[----:B------:R-:W-:Y:S04]  /*bc30*/  STL [R1+0x1784], R6 ;  /* 0x0017840601007387 */ /* 0x000fe80000100800 */
[----:B------:R1:W-:Y:S01]  /*bc40*/  STL [R1+0x1780], R7 ;  /* 0x0017800701007387 */ /* 0x0003e20000100800 */
[----:B0-----:R-:W-:-:S03]  /*bc50*/  IMAD.WIDE R4, R10, 0x2, R16 ;  /* 0x000000020a047825 */ /* 0x001fc600078e0210 */
[----:B------:R-:W-:Y:S04]  /*bc60*/  STL [R1+0x178c], R8 ;  /* 0x00178c0801007387 */ /* 0x000fe80000100800 */
[----:B------:R-:W-:Y:S01]  /*bc70*/  STL [R1+0x1788], R9 ;  /* 0x0017880901007387 */ /* 0x000fe20000100800 */
[----:B-1----:R-:W-:-:S03]  /*bc80*/  IMAD.WIDE R6, R10, 0x2, R14 ;  /* 0x000000020a067825 */ /* 0x002fc600078e020e */
[----:B------:R-:W-:Y:S04]  /*bc90*/  STL [R1+0x1794], R2 ;  /* 0x0017940201007387 */ /* 0x000fe80000100800 */
[----:B------:R0:W-:Y:S04]  /*bca0*/  STL [R1+0x1790], R3 ;  /* 0x0017900301007387 */ /* 0x0001e80000100800 */
[----:B------:R-:W-:Y:S04]  /*bcb0*/  STL [R1+0x179c], R4 ;  /* 0x00179c0401007387 */ /* 0x000fe80000100800 */
[----:B------:R-:W-:Y:S01]  /*bcc0*/  STL [R1+0x1798], R5 ;  /* 0x0017980501007387 */ /* 0x000fe20000100800 */
[----:B0-----:R-:W-:-:S03]  /*bcd0*/  IMAD.WIDE R2, R10, 0x2, R12 ;  /* 0x000000020a027825 */ /* 0x001fc600078e020c */
[----:B------:R-:W-:Y:S04]  /*bce0*/  STL [R1+0x17a4], R6 ;  /* 0x0017a40601007387 */ /* 0x000fe80000100800 */
[----:B------:R-:W-:Y:S04]  /*bcf0*/  STL [R1+0x17a0], R7 ;  /* 0x0017a00701007387 */ /* 0x000fe80000100800 */
[----:B------:R0:W-:Y:S04]  /*bd00*/  STL [R1+0x17ac], R2 ;  /* 0x0017ac0201007387 */ /* 0x0001e80000100800 */
[----:B------:R1:W-:Y:S04]  /*bd10*/  STL [R1+0x17a8], R3 ;  /* 0x0017a80301007387 */ /* 0x0003e80000100800 */
[----:B------:R-:W-:Y:S04]  /*bd20*/  STL [R1+0x9cc], RZ ;  /* 0x0009ccff01007387 */ /* 0x000fe80000100800 */
[----:B------:R-:W-:Y:S04]  /*bd30*/  STL [R1+0x420], RZ ;  /* 0x000420ff01007387 */ /* 0x000fe80000100800 */
[----:B------:R-:W-:Y:S04]  /*bd40*/  STL [R1+0x424], RZ ;  /* 0x000424ff01007387 */ /* 0x000fe80000100800 */
[----:B------:R-:W2:Y:S04]  /*bd50*/  S2R R29, SR_TID.X ;  /* 0x00000000001d7919 */ /* 0x000ea80000002100 */
[----:B------:R-:W-:Y:S04]  /*bd60*/  STL [R1+0x428], RZ ;  /* 0x000428ff01007387 */ /* 0x000fe80000100800 */
        /* <DEDUP_REMOVED lines=19> */
[----:B------:R-:W-:Y:S01]  /*bea0*/  STL [R1+0x3d8], RZ ;  /* 0x0003d8ff01007387 */ /* 0x000fe20000100800 */
[----:B--2---:R-:W-:-:S03]  /*beb0*/  LOP3.LUT R29, R29, 0x3f, RZ, 0xc0, !PT ;  /* 0x0000003f1d1d7812 */ /* 0x004fc600078ec0ff */
[----:B------:R-:W-:Y:S04]  /*bec0*/  STL [R1+0x3dc], RZ ;  /* 0x0003dcff01007387 */ /* 0x000fe80000100800 */
[----:B------:R-:W-:Y:S04]  /*bed0*/  STL [R1+0x3c0], RZ ;  /* 0x0003c0ff01007387 */ /* 0x000fe80000100800 */
[----:B------:R-:W-:Y:S04]  /*bee0*/  STL [R1+0x3c4], RZ ;  /* 0x0003c4ff01007387 */ /* 0x000fe80000100800 */
[----:B------:R-:W-:Y:S04]  /*bef0*/  STL [R1+0x3c8], RZ ;  /* 0x0003c8ff01007387 */ /* 0x000fe80000100800 */
[----:B------:R-:W-:Y:S01]  /*bf00*/  STL [R1+0x3cc], RZ ;  /* 0x0003ccff01007387 */ /* 0x000fe20000100800 */
[----:B0-----:R-:W-:-:S03]  /*bf10*/  IMAD.SHL.U32 R2, R29, 0x2, RZ ;  /* 0x000000021d027824 */ /* 0x001fc600078e00ff */
[----:B------:R-:W-:Y:S04]  /*bf20*/  STL [R1+0x380], RZ ;  /* 0x000380ff01007387 */ /* 0x000fe80000100800 */
[----:B------:R-:W-:Y:S04]  /*bf30*/  STL [R1+0x384], RZ ;  /* 0x000384ff01007387 */ /* 0x000fe80000100800 */
[----:B------:R-:W-:Y:S04]  /*bf40*/  STL [R1+0x388], RZ ;  /* 0x000388ff01007387 */ /* 0x000fe80000100800 */
[----:B------:R-:W-:Y:S04]  /*bf50*/  STL [R1+0x38c], RZ ;  /* 0x00038cff01007387 */ /* 0x000fe80000100800 */
[----:B------:R-:W1:Y:S04]  /*bf60*/  LDL.LU R29, [R1+0x1a8] ;  /* 0x0001a800011d7983 */ /* 0x000e680000300800 */
        /* <DEDUP_REMOVED lines=27> */
[----:B-1----:R-:W-:-:S05]  /*c120*/  SHF.R.S32.HI R3, RZ, 0x7, R29 ;  /* 0x00000007ff037819 */ /* 0x002fca000001141d */
[----:B------:R0:W-:Y:S04]  /*c130*/  STL [R1+0x1be4], R3 ;  /* 0x001be40301007387 */ /* 0x0001e80000100800 */
[----:B------:R1:W-:Y:S04]  /*c140*/  STL [R1+0x31c], RZ ;  /* 0x00031cff01007387 */ /* 0x0003e80000100800 */
        /* <DEDUP_REMOVED lines=44> */
[----:B------:R-:W2:Y:S04]  /*c410*/  LDL R29, [R1+0x354] ;  /* 0x00035400011d7983 */ /* 0x000ea80000100800 */
[----:B------:R1:W-:Y:S04]  /*c420*/  STL [R1+0x210], RZ ;  /* 0x000210ff01007387 */ /* 0x0003e80000100800 */
[----:B------:R1:W-:Y:S04]  /*c430*/  STL [R1+0x214], RZ ;  /* 0x000214ff01007387 */ /* 0x0003e80000100800 */
[----:B------:R1:W-:Y:S04]  /*c440*/  STL [R1+0x218], RZ ;  /* 0x000218ff01007387 */ /* 0x0003e80000100800 */
[----:B------:R1:W-:Y:S04]  /*c450*/  STL [R1+0x21c], RZ ;  /* 0x00021cff01007387 */ /* 0x0003e80000100800 */
[----:B------:R1:W-:Y:S04]  /*c460*/  STL [R1+0x200], RZ ;  /* 0x000200ff01007387 */ /* 0x0003e80000100800 */
[----:B------:R1:W-:Y:S04]  /*c470*/  STL [R1+0x204], RZ ;  /* 0x000204ff01007387 */ /* 0x0003e80000100800 */
[----:B------:R1:W-:Y:S04]  /*c480*/  STL [R1+0x208], RZ ;  /* 0x000208ff01007387 */ /* 0x0003e80000100800 */
[----:B------:R-:W3:Y:S04]  /*c490*/  S2R R28, SR_TID.X ;  /* 0x00000000001c7919 */ /* 0x000ee80000002100 */
[----:B------:R1:W-:Y:S04]  /*c4a0*/  STL [R1+0x20c], RZ ;  /* 0x00020cff01007387 */ /* 0x0003e80000100800 */
[----:B------:R1:W-:Y:S04]  /*c4b0*/  STL [R1+0x220], RZ ;  /* 0x000220ff01007387 */ /* 0x0003e80000100800 */
[----:B------:R1:W-:Y:S04]  /*c4c0*/  STL [R1+0x224], RZ ;  /* 0x000224ff01007387 */ /* 0x0003e80000100800 */
[----:B------:R1:W-:Y:S04]  /*c4d0*/  STL [R1+0x228], RZ ;  /* 0x000228ff01007387 */ /* 0x0003e80000100800 */
[----:B------:R1:W-:Y:S04]  /*c4e0*/  STL [R1+0x22c], RZ ;  /* 0x00022cff01007387 */ /* 0x0003e80000100800 */
[----:B------:R-:W4:Y:S04]  /*c4f0*/  S2R R13, SR_TID.X ;  /* 0x00000000000d7919 */ /* 0x000f280000002100 */
[----:B------:R1:W-:Y:S01]  /*c500*/  STL [R1+0x250], RZ ;  /* 0x000250ff01007387 */ /* 0x0003e20000100800 */
[----:B0-----:R-:W-:-:S03]  /*c510*/  LOP3.LUT R3, R2, 0x10, RZ, 0x3c, !PT ;  /* 0x0000001002037812 */ /* 0x001fc600078e3cff */
[----:B------:R1:W-:Y:S01]  /*c520*/  STL [R1+0x254], RZ ;  /* 0x000254ff01007387 */ /* 0x0003e20000100800 */
[----:B------:R-:W-:-:S03]  /*c530*/  LOP3.LUT R3, R2, 0x40, RZ, 0x3c, !PT ;  /* 0x0000004002037812 */ /* 0x000fc600078e3cff */
[----:B------:R1:W-:Y:S01]  /*c540*/  STL [R1+0x258], RZ ;  /* 0x000258ff01007387 */ /* 0x0003e20000100800 */
[----:B------:R-:W-:-:S03]  /*c550*/  LOP3.LUT R3, R2, 0x60, RZ, 0x3c, !PT ;  /* 0x0000006002037812 */ /* 0x000fc600078e3cff */
        /* <DEDUP_REMOVED lines=8> */
[----:B------:R1:W-:Y:S01]  /*c5e0*/  STL [R1+0x23c], RZ ;  /* 0x00023cff01007387 */ /* 0x0003e20000100800 */
[----:B---3--:R-:W-:Y:S01]  /*c5f0*/  LOP3.LUT R28, R28, 0x7, RZ, 0xc0, !PT ;  /* 0x000000071c1c7812 */ /* 0x008fe200078ec0ff */
[----:B------:R-:W-:-:S02]  /*c600*/  IMAD.SHL.U32 R10, R10, 0x80, RZ ;  /* 0x000000800a0a7824 */ /* 0x000fc400078e00ff */
[----:B----4-:R-:W-:Y:S02]  /*c610*/  IMAD.SHL.U32 R13, R13, 0x2, RZ ;  /* 0x000000020d0d7824 */ /* 0x010fe400078e00ff */
[----:B------:R-:W-:Y:S01]  /*c620*/  IMAD R28, R28, 0x110, RZ ;  /* 0x000001101c1c7824 */ /* 0x000fe200078e02ff */
[----:B------:R-:W-:Y:S01]  /*c630*/  ULDC UR4, c[0x0][0x18c] ;  /* 0x0000630000047ab9 */ /* 0x000fe20000000800 */
[----:B------:R-:W-:Y:S01]  /*c640*/  SHF.R.S32.HI R0, RZ, 0x1f, R10 ;  /* 0x0000001fff007819 */ /* 0x000fe2000001140a */
[----:B------:R-:W-:Y:S02]  /*c650*/  USHF.L.U32 UR4, UR4, 0x7, URZ ;  /* 0x0000000704047899 */ /* 0x000fe4000800063f */
[----:B------:R-:W-:Y:S02]  /*c660*/  LOP3.LUT R28, R28, 0x30, R13, 0x78, !PT ;  /* 0x000000301c1c7812 */ /* 0x000fe400078e780d */
[C---:B------:R-:W-:Y:S01]  /*c670*/  LOP3.LUT R4, R2.reuse, 0x30, RZ, 0x3c, !PT ;  /* 0x0000003002047812 */ /* 0x040fe200078e3cff */
[----:B------:R-:W-:Y:S01]  /*c680*/  USHF.R.S32.HI UR5, URZ, 0x1f, UR4 ;  /* 0x0000001f3f057899 */ /* 0x000fe20008011404 */
[----:B------:R-:W-:-:S02]  /*c690*/  LOP3.LUT R5, R2, 0x20, RZ, 0x3c, !PT ;  /* 0x0000002002057812 */ /* 0x000fc400078e3cff */
[----:B------:R-:W-:Y:S02]  /*c6a0*/  LOP3.LUT R4, R2, 0x50, RZ, 0x3c, !PT ;  /* 0x0000005002047812 */ /* 0x000fe400078e3cff */
[----:B------:R-:W-:Y:S02]  /*c6b0*/  SHF.L.U64.HI R0, R10, 0x1, R0 ;  /* 0x000000010a007819 */ /* 0x000fe40000010200 */
[----:B------:R-:W-:Y:S02]  /*c6c0*/  LOP3.LUT R5, R2, 0x70, RZ, 0x3c, !PT ;  /* 0x0000007002057812 */ /* 0x000fe400078e3cff */
[----:B------:R-:W-:Y:S01]  /*c6d0*/  LOP3.LUT R4, R28, 0x40, RZ, 0x3c, !PT ;  /* 0x000000401c047812 */ /* 0x000fe200078e3cff */
[----:B------:R-:W-:Y:S02]  /*c6e0*/  USHF.L.U32 UR8, UR4, 0x1, URZ ;  /* 0x0000000104087899 */ /* 0x000fe4000800063f */
[----:B------:R-:W-:Y:S01]  /*c6f0*/  USHF.L.U64.HI UR5, UR4, 0x1, UR5 ;  /* 0x0000000104057899 */ /* 0x000fe20008010205 */
[----:B--2---:R-:W-:-:S05]  /*c700*/  LOP3.LUT R3, R29, 0x40, RZ, 0x3c, !PT ;  /* 0x000000401d037812 */ /* 0x004fca00078e3cff */
[----:B------:R1:W-:Y:S04]  /*c710*/  STL [R1+0x1be0], R3 ;  /* 0x001be00301007387 */ /* 0x0003e80000100800 */
.L_x_2:
[----:B0-----:R-:W2:Y:S04]  /*c720*/  LDL.64 R4, [R1+0x370] ;  /* 0x0003700001047983 */ /* 0x001ea80000100a00 */
[----:B--2---:R0:W-:Y:S04]  /*c730*/  STL [R1+0x3924], R5 ;  /* 0x0039240501007387 */ /* 0x0041e80000100800 */
[----:B0-----:R-:W2:Y:S01]  /*c740*/  LDL R5, [R1+0x9cc] ;  /* 0x0009cc0001057983 */ /* 0x001ea20000100800 */
[----:B-----5:R-:W-:-:S03]  /*c750*/  IMAD.MOV.U32 R13, RZ, RZ, c[0x0][0x180] ;  /* 0x00006000ff0d7624 */ /* 0x020fc600078e00ff */
[----:B------:R-:W-:Y:S04]  /*c760*/  STL [R1+0x3228], R15 ;  /* 0x0032280f01007387 */ /* 0x000fe80000100800 */
        /* <DEDUP_REMOVED lines=73> */
[----:B------:R-:W-:Y:S01]  /*cc00*/  STL [R1+0x33c8], R15 ;  /* 0x0033c80f01007387 */ /* 0x000fe20000100800 */
[----:B--2---:R-:W-:-:S03]  /*cc10*/  IMAD R13, R5, -0x80, R13 ;  /* 0xffffff80050d7824 */ /* 0x004fc600078e020d */
        /* <DEDUP_REMOVED lines=372> */
[----:B------:R0:W-:Y:S04]  /*e360*/  STL [R1+0x3920], R29 ;  /* 0x0039201d01007387 */ /* 0x0001e80000100800 */
        /* <DEDUP_REMOVED lines=32> */
[----:B------:R-:W2:Y:S01]  /*e570*/  LDL.LU R5, [R1+0x3924] ;  /* 0x0039240001057983 */ /* 0x000ea20000300800 */
[----:B------:R-:W-:-:S02]  /*e580*/  ISETP.GT.AND P0, PT, R13, RZ, PT ;  /* 0x000000ff0d00720c */ /* 0x000fc40003f04270 */
[----:B0-----:R-:W-:Y:S02]  /*e590*/  PRMT R29, RZ, 0x7610, R29 ;  /* 0x00007610ff1d7816 */ /* 0x001fe4000000001d */
[----:B------:R-:W-:Y:S02]  /*e5a0*/  PRMT R15, RZ, 0x7610, R15 ;  /* 0x00007610ff0f7816 */ /* 0x000fe4000000000f */
[----:B------:R-:W-:-:S07]  /*e5b0*/  ISETP.GT.AND P1, PT, R13, 0x1, PT ;  /* 0x000000010d00780c */ /* 0x000fce0003f24270 */
[----:B--2---:R-:W2:Y:S04]  /*e5c0*/  @P0 LDG.E.U16 R29, [R4.64] ;  /* 0x00000006041d0981 */ /* 0x004ea8000c1e1500 */
[----:B--2---:R0:W-:Y:S04]  /*e5d0*/  STL [R1+0x998], R29 ;  /* 0x0009981d01007387 */ /* 0x0041e80000100800 */
[----:B0-----:R-:W2:Y:S04]  /*e5e0*/  LDL.LU R29, [R1+0x3920] ;  /* 0x00392000011d7983 */ /* 0x001ea80000300800 */
[----:B------:R-:W3:Y:S01]  /*e5f0*/  LDL.64 R4, [R1+0x368] ;  /* 0x0003680001047983 */ /* 0x000ee20000100a00 */
[----:B--2---:R-:W-:-:S03]  /*e600*/  PRMT R29, RZ, 0x7610, R29 ;  /* 0x00007610ff1d7816 */ /* 0x004fc6000000001d */
[----:B---3--:R-:W2:Y:S04]  /*e610*/  @P0 LDG.E.U16 R15, [R4.64] ;  /* 0x00000006040f0981 */ /* 0x008ea8000c1e1500 */
        /* <DEDUP_REMOVED lines=12> */
[----:B------:R-:W3:Y:S04]  /*e6e0*/  LDL R4, [R1+0x17a8] ;  /* 0x0017a80001047983 */ /* 0x000ee80000100800 */
[----:B------:R-:W3:Y:S01]  /*e6f0*/  LDL R5, [R1+0x17ac] ;  /* 0x0017ac0001057983 */ /* 0x000ee20000100800 */
[----:B------:R-:W-:-:S02]  /*e700*/  ISETP.GT.AND P0, PT, R13, 0x2, PT ;  /* 0x000000020d00780c */ /* 0x000fc40003f04270 */
[----:B--2---:R-:W-:Y:S02]  /*e710*/  PRMT R15, RZ, 0x7610, R15 ;  /* 0x00007610ff0f7816 */ /* 0x004fe4000000000f */
[----:B---3--:R-:W-:-:S04]  /*e720*/  @P1 LOP3.LUT R5, R5, R4, RZ, 0x3c, !PT ;  /* 0x0000000405051212 */ /* 0x008fc800078e3cff */
[----:B------:R-:W-:-:S04]  /*e730*/  @P1 LOP3.LUT R4, R5, R4, RZ, 0x3c, !PT ;  /* 0x0000000405041212 */ /* 0x000fc800078e3cff */
[----:B------:R-:W-:-:S05]  /*e740*/  @P1 LOP3.LUT R5, R5, R4, RZ, 0x3c, !PT ;  /* 0x0000000405051212 */ /* 0x000fca00078e3cff */
[----:B------:R-:W2:Y:S04]  /*e750*/  @P1 LDG.E.U16 R29, [R4.64] ;  /* 0x00000006041d1981 */ /* 0x000ea8000c1e1500 */
[----:B--2---:R0:W-:Y:S04]  /*e760*/  STL [R1+0x988], R29 ;  /* 0x0009881d01007387 */ /* 0x0041e80000100800 */
[----:B0-----:R-:W2:Y:S04]  /*e770*/  LDL.LU R29, [R1+0x3910] ;  /* 0x00391000011d7983 */ /* 0x001ea80000300800 */
[----:B------:R-:W3:Y:S04]  /*e780*/  LDL R4, [R1+0x17a0] ;  /* 0x0017a00001047983 */ /* 0x000ee80000100800 */
[----:B------:R-:W3:Y:S01]  /*e790*/  LDL R5, [R1+0x17a4] ;  /* 0x0017a40001057983 */ /* 0x000ee20000100800 */
[----:B--2---:R-:W-:-:S02]  /*e7a0*/  PRMT R29, RZ, 0x7610, R29 ;  /* 0x00007610ff1d7816 */ /* 0x004fc4000000001d */
        /* <DEDUP_REMOVED lines=1062> */
[----:B------:R-:W-:-:S02]  /*12a10*/  PRMT R0, RZ, 0x7610, R0 ;  /* 0x00007610ff007816 */ /* 0x000fc40000000000 */
[----:B------:R-:W-:Y:S02]  /*12a20*/  ISETP.GT.AND P1, PT, R13, 0x1f, PT ;  /* 0x0000001f0d00780c */ /* 0x000fe40003f24270 */
        /* <DEDUP_REMOVED lines=8> */
[----:B------:R-:W3:Y:S02]  /*12ab0*/  LDL R5, [R1+0x1404] ;  /* 0x0014040001057983 */ /* 0x000ee40000100800 */
[----:B---3--:R-:W-:-:S04]  /*12ac0*/  @P0 LOP3.LUT R5, R5, R4, RZ, 0x3c, !PT ;  /* 0x0000000405050212 */ /* 0x008fc800078e3cff */
[----:B------:R-:W-:-:S04]  /*12ad0*/  @P0 LOP3.LUT R4, R5, R4, RZ, 0x3c, !PT ;  /* 0x0000000405040212 */ /* 0x000fc800078e3cff */
[----:B------:R-:W-:-:S05]  /*12ae0*/  @P0 LOP3.LUT R5, R5, R4, RZ, 0x3c, !PT ;  /* 0x0000000405050212 */ /* 0x000fca00078e3cff */
[----:B------:R-:W3:Y:S04]  /*12af0*/  @P0 LDG.E.U16 R15, [R4.64] ;  /* 0x00000006040f0981 */ /* 0x000ee8000c1e1500 */
[----:B---3--:R0:W-:Y:S04]  /*12b00*/  STL [R1+0x794], R15 ;  /* 0x0007940f01007387 */ /* 0x0081e80000100800 */
[----:B0-----:R-:W3:Y:S04]  /*12b10*/  LDL.LU R15, [R1+0x373c] ;  /* 0x00373c00010f7983 */ /* 0x001ee80000300800 */
[----:B------:R-:W4:Y:S04]  /*12b20*/  LDL R4, [R1+0x13f8] ;  /* 0x0013f80001047983 */ /* 0x000f280000100800 */
[----:B------:R-:W4:Y:S01]  /*12b30*/  LDL R5, [R1+0x13fc] ;  /* 0x0013fc0001057983 */ /* 0x000f220000100800 */
[----:B---3--:R-:W-:-:S02]  /*12b40*/  PRMT R15, RZ, 0x7610, R15 ;  /* 0x00007610ff0f7816 */ /* 0x008fc4000000000f */
[----:B----4-:R-:W-:-:S04]  /*12b50*/  @P0 LOP3.LUT R5, R5, R4, RZ, 0x3c, !PT ;  /* 0x0000000405050212 */ /* 0x010fc800078e3cff */
[----:B------:R-:W-:-:S04]  /*12b60*/  @P0 LOP3.LUT R4, R5, R4, RZ, 0x3c, !PT ;  /* 0x0000000405040212 */ /* 0x000fc800078e3cff */
[----:B------:R-:W-:-:S05]  /*12b70*/  @P0 LOP3.LUT R5, R5, R4, RZ, 0x3c, !PT ;  /* 0x0000000405050212 */ /* 0x000fca00078e3cff */
[----:B------:R0:W3:Y:S04]  /*12b80*/  @P0 LDG.E.U16 R0, [R4.64] ;  /* 0x0000000604000981 */ /* 0x0000e8000c1e1500 */
[----:B0-----:R-:W4:Y:S04]  /*12b90*/  LDL R4, [R1+0x13f0] ;  /* 0x0013f00001047983 */ /* 0x001f280000100800 */
[----:B------:R-:W4:Y:S01]  /*12ba0*/  LDL R5, [R1+0x13f4] ;  /* 0x0013f40001057983 */ /* 0x000f220000100800 */
[----:B--2---:R-:W-:-:S03]  /*12bb0*/  PRMT R29, RZ, 0x7610, R29 ;  /* 0x00007610ff1d7816 */ /* 0x004fc6000000001d */
[----:B---3--:R-:W-:Y:S01]  /*12bc0*/  STL [R1+0x30d0], R0 ;  /* 0x0030d00001007387 */ /* 0x008fe20000100800 */
[----:B----4-:R-:W-:-:S04]  /*12bd0*/  @P0 LOP3.LUT R5, R5, R4, RZ, 0x3c, !PT ;  /* 0x0000000405050212 */ /* 0x010fc800078e3cff */
        /* <DEDUP_REMOVED lines=300> */
[----:B0-----:R-:W2:Y:S01]  /*13ea0*/  LDL.LU R15, [R1+0x36b8] ;  /* 0x0036b800010f7983 */ /* 0x001ea20000300800 */
[----:B------:R-:W3:Y:S02]  /*13eb0*/  LDL R4, [R1+0x12e8] ;  /* 0x0012e80001047983 */ /* 0x000ee40000100800 */
        /* <DEDUP_REMOVED lines=2285> */
[----:B------:R-:W3:Y:S02]  /*1cd90*/  LDL R5, [R1+0xb34] ;  /* 0x000b340001057983 */ /* 0x000ee40000100800 */
[----:B---3--:R-:W-:-:S04]  /*1cda0*/  @P0 LOP3.LUT R5, R5, R4, RZ, 0x3c, !PT ;  /* 0x0000000405050212 */ /* 0x008fc800078e3cff */
[----:B------:R-:W-:-:S04]  /*1cdb0*/  @P0 LOP3.LUT R4, R5, R4, RZ, 0x3c, !PT ;  /* 0x0000000405040212 */ /* 0x000fc800078e3cff */
[----:B------:R-:W-:-:S05]  /*1cdc0*/  @P0 LOP3.LUT R5, R5, R4, RZ, 0x3c, !PT ;  /* 0x0000000405050212 */ /* 0x000fca00078e3cff */
[----:B------:R-:W3:Y:S04]  /*1cdd0*/  @P0 LDG.E.U16 R15, [R4.64] ;  /* 0x00000006040f0981 */ /* 0x000ee8000c1e1500 */
[----:B---3--:R0:W-:Y:S04]  /*1cde0*/  STL [R1+0xf0], R15 ;  /* 0x0000f00f01007387 */ /* 0x0081e80000100800 */
[----:B0-----:R-:W3:Y:S01]  /*1cdf0*/  LDL.LU R15, [R1+0x32d8] ;  /* 0x0032d800010f7983 */ /* 0x001ee20000300800 */
[----:B------:R-:W4:Y:S02]  /*1ce00*/  LDL R4, [R1+0xb28] ;  /* 0x000b280001047983 */ /* 0x000f240000100800 */
[----:B------:R-:W4:Y:S01]  /*1ce10*/  LDL R5, [R1+0xb2c] ;  /* 0x000b2c0001057983 */ /* 0x000f220000100800 */
[----:B---3--:R-:W-:-:S02]  /*1ce20*/  PRMT R15, RZ, 0x7610, R15 ;  /* 0x00007610ff0f7816 */ /* 0x008fc4000000000f */
[----:B----4-:R-:W-:-:S04]  /*1ce30*/  @P1 LOP3.LUT R5, R5, R4, RZ, 0x3c, !PT ;  /* 0x0000000405051212 */ /* 0x010fc800078e3cff */
        /* <DEDUP_REMOVED lines=25> */
[----:B------:R-:W-:-:S02]  /*1cfd0*/  ISETP.GT.AND P0, PT, R13, 0x66, PT ;  /* 0x000000660d00780c */ /* 0x000fc40003f04270 */
[----:B---3--:R-:W-:Y:S02]  /*1cfe0*/  PRMT R15, RZ, 0x7610, R15 ;  /* 0x00007610ff0f7816 */ /* 0x008fe4000000000f */
        /* <DEDUP_REMOVED lines=267> */
[----:B------:R-:W-:-:S02]  /*1e0a0*/  PRMT R0, RZ, 0x7610, R0 ;  /* 0x00007610ff007816 */ /* 0x000fc40000000000 */
[----:B----4-:R-:W-:-:S04]  /*1e0b0*/  @P1 LOP3.LUT R5, R5, R4, RZ, 0x3c, !PT ;  /* 0x0000000405051212 */ /* 0x010fc800078e3cff */
[----:B------:R-:W-:-:S04]  /*1e0c0*/  @P1 LOP3.LUT R4, R5, R4, RZ, 0x3c, !PT ;  /* 0x0000000405041212 */ /* 0x000fc800078e3cff */
[----:B------:R-:W-:-:S05]  /*1e0d0*/  @P1 LOP3.LUT R5, R5, R4, RZ, 0x3c, !PT ;  /* 0x0000000405051212 */ /* 0x000fca00078e3cff */
[----:B------:R0:W4:Y:S04]  /*1e0e0*/  @P1 LDG.E.U16 R0, [R4.64] ;  /* 0x0000000604001981 */ /* 0x000128000c1e1500 */
[----:B0-----:R-:W2:Y:S04]  /*1e0f0*/  LDL R4, [R1+0xa20] ;  /* 0x000a200001047983 */ /* 0x001ea80000100800 */
[----:B------:R-:W2:Y:S01]  /*1e100*/  LDL R5, [R1+0xa24] ;  /* 0x000a240001057983 */ /* 0x000ea20000100800 */
[----:B---3--:R-:W-:-:S03]  /*1e110*/  PRMT R15, RZ, 0x7610, R15 ;  /* 0x00007610ff0f7816 */ /* 0x008fc6000000000f */
[----:B----4-:R-:W-:Y:S01]  /*1e120*/  STL [R1+0x311c], R0 ;  /* 0x00311c0001007387 */ /* 0x010fe20000100800 */
[----:B--2---:R-:W-:-:S04]  /*1e130*/  @P1 LOP3.LUT R5, R5, R4, RZ, 0x3c, !PT ;  /* 0x0000000405051212 */ /* 0x004fc800078e3cff */
        /* <DEDUP_REMOVED lines=109> */
[----:B------:R-:W-:-:S02]  /*1e810*/  PRMT R29, RZ, 0x7610, R29 ;  /* 0x00007610ff1d7816 */ /* 0x000fc4000000001d */
        /* <DEDUP_REMOVED lines=12> */
[----:B------:R-:W4:Y:S04]  /*1e8e0*/  @P0 LDG.E.U16 R28, [R4.64] ;  /* 0x00000006041c0981 */ /* 0x000f28000c1e1500 */
[----:B----4-:R0:W-:Y:S04]  /*1e8f0*/  STL [R1+0x54], R28 ;  /* 0x0000541c01007387 */ /* 0x0101e80000100800 */
[----:B0-----:R-:W4:Y:S01]  /*1e900*/  LDL.LU R28, [R1+0x3220] ;  /* 0x00322000011c7983 */ /* 0x001f220000300800 */
[----:B------:R-:W2:Y:S02]  /*1e910*/  LDL R4, [R1+0x17dc] ;  /* 0x0017dc0001047983 */ /* 0x000ea40000100800 */
[----:B------:R-:W2:Y:S01]  /*1e920*/  LDL R5, [R1+0x17e8] ;  /* 0x0017e80001057983 */ /* 0x000ea20000100800 */
[----:B------:R-:W-:-:S02]  /*1e930*/  PRMT R27, RZ, 0x7610, R27 ;  /* 0x00007610ff1b7816 */ /* 0x000fc4000000001b */
[----:B------:R-:W-:Y:S02]  /*1e940*/  ISETP.GT.AND P1, PT, R13, 0x71, PT ;  /* 0x000000710d00780c */ /* 0x000fe40003f24270 */
[----:B--2---:R-:W-:-:S04]  /*1e950*/  @P0 LOP3.LUT R5, R5, R4, RZ, 0x3c, !PT ;  /* 0x0000000405050212 */ /* 0x004fc800078e3cff */
[----:B------:R-:W-:-:S04]  /*1e960*/  @P0 LOP3.LUT R4, R5, R4, RZ, 0x3c, !PT ;  /* 0x0000000405040212 */ /* 0x000fc800078e3cff */
[----:B------:R-:W-:-:S05]  /*1e970*/  @P0 LOP3.LUT R5, R5, R4, RZ, 0x3c, !PT ;  /* 0x0000000405050212 */ /* 0x000fca00078e3cff */
[----:B------:R-:W2:Y:S04]  /*1e980*/  @P0 LDG.E.U16 R27, [R4.64] ;  /* 0x00000006041b0981 */ /* 0x000ea8000c1e1500 */
[----:B--2---:R0:W-:Y:S04]  /*1e990*/  STL [R1+0x50], R27 ;  /* 0x0000501b01007387 */ /* 0x0041e80000100800 */
[----:B0-----:R-:W2:Y:S01]  /*1e9a0*/  LDL.LU R27, [R1+0x321c] ;  /* 0x00321c00011b7983 */ /* 0x001ea20000300800 */
[----:B------:R-:W2:Y:S02]  /*1e9b0*/  LDL R4, [R1+0x17e4] ;  /* 0x0017e40001047983 */ /* 0x000ea40000100800 */
[----:B------:R-:W2:Y:S01]  /*1e9c0*/  LDL R5, [R1+0x17ec] ;  /* 0x0017ec0001057983 */ /* 0x000ea20000100800 */
[----:B------:R-:W-:-:S02]  /*1e9d0*/  PRMT R26, RZ, 0x7610, R26 ;  /* 0x00007610ff1a7816 */ /* 0x000fc4000000001a */
        /* <DEDUP_REMOVED lines=142> */
[----:B------:R0:W2:Y:S04]  /*1f2c0*/  @P0 LDG.E.U16 R0, [R4.64] ;  /* 0x0000000604000981 */ /* 0x0000a8000c1e1500 */
[----:B0-----:R-:W3:Y:S04]  /*1f2d0*/  LDL R4, [R1+0x1864] ;  /* 0x0018640001047983 */ /* 0x001ee80000100800 */
[----:B------:R-:W3:Y:S01]  /*1f2e0*/  LDL R5, [R1+0x186c] ;  /* 0x00186c0001057983 */ /* 0x000ee20000100800 */
[----:B------:R-:W-:-:S03]  /*1f2f0*/  PRMT R10, RZ, 0x7610, R10 ;  /* 0x00007610ff0a7816 */ /* 0x000fc6000000000a */
[----:B--2---:R-:W-:Y:S01]  /*1f300*/  STL [R1+0x312c], R0 ;  /* 0x00312c0001007387 */ /* 0x004fe20000100800 */
        /* <DEDUP_REMOVED lines=15> */
[----:B------:R-:W2:Y:S02]  /*1f400*/  LDL R4, [R1+0x1870] ;  /* 0x0018700001047983 */ /* 0x000ea40000100800 */
[----:B------:R-:W2:Y:S01]  /*1f410*/  LDL R5, [R1+0x1880] ;  /* 0x0018800001057983 */ /* 0x000ea20000100800 */
[----:B------:R-:W-:-:S02]  /*1f420*/  PRMT R15, RZ, 0x7610, R15 ;  /* 0x00007610ff0f7816 */ /* 0x000fc4000000000f */
[----:B--2---:R-:W-:-:S04]  /*1f430*/  @P1 LOP3.LUT R5, R5, R4, RZ, 0x3c, !PT ;  /* 0x0000000405051212 */ /* 0x004fc800078e3cff */
[----:B------:R-:W-:-:S04]  /*1f440*/  @P1 LOP3.LUT R4, R5, R4, RZ, 0x3c, !PT ;  /* 0x0000000405041212 */ /* 0x000fc800078e3cff */
[----:B------:R-:W-:-:S05]  /*1f450*/  @P1 LOP3.LUT R5, R5, R4, RZ, 0x3c, !PT ;  /* 0x0000000405051212 */ /* 0x000fca00078e3cff */
[----:B------:R0:W2:Y:S04]  /*1f460*/  @P1 LDG.E.U16 R15, [R4.64] ;  /* 0x00000006040f1981 */ /* 0x0000a8000c1e1500 */
[----:B0-----:R-:W3:Y:S04]  /*1f470*/  LDL R4, [R1+0x187c] ;  /* 0x00187c0001047983 */ /* 0x001ee80000100800 */
[----:B------:R-:W3:Y:S01]  /*1f480*/  LDL R5, [R1+0x1888] ;  /* 0x0018880001057983 */ /* 0x000ee20000100800 */
[----:B------:R-:W-:-:S03]  /*1f490*/  PRMT R8, RZ, 0x7610, R8 ;  /* 0x00007610ff087816 */ /* 0x000fc60000000008 */
[----:B--2---:R0:W-:Y:S04]  /*1f4a0*/  STL [R1+0x4], R15 ;  /* 0x0000040f01007387 */ /* 0x0041e80000100800 */
[----:B0-----:R-:W2:Y:S01]  /*1f4b0*/  LDL R15, [R1+0x18e0] ;  /* 0x0018e000010f7983 */ /* 0x001ea20000100800 */
[-C--:B---3--:R-:W-:Y:S02]  /*1f4c0*/  @P1 LOP3.LUT R5, R5, R4.reuse, RZ, 0x3c, !PT ;  /* 0x0000000405051212 */ /* 0x088fe400078e3cff */
[----:B------:R-:W-:Y:S02]  /*1f4d0*/  ISETP.GT.AND P0, PT, R13, 0x76, PT ;  /* 0x000000760d00780c */ /* 0x000fe40003f04270 */
[----:B------:R-:W-:-:S04]  /*1f4e0*/  @P1 LOP3.LUT R4, R5, R4, RZ, 0x3c, !PT ;  /* 0x0000000405041212 */ /* 0x000fc800078e3cff */
[----:B------:R-:W-:-:S05]  /*1f4f0*/  @P1 LOP3.LUT R5, R5, R4, RZ, 0x3c, !PT ;  /* 0x0000000405051212 */ /* 0x000fca00078e3cff */
[----:B------:R-:W3:Y:S04]  /*1f500*/  @P1 LDG.E.U16 R8, [R4.64] ;  /* 0x0000000604081981 */ /* 0x000ee8000c1e1500 */
[----:B---3--:R0:W-:Y:S04]  /*1f510*/  STL [R1], R8 ;  /* 0x0000000801007387 */ /* 0x0081e80000100800 */
[----:B0-----:R-:W3:Y:S01]  /*1f520*/  LDL.LU R8, [R1+0x31d4] ;  /* 0x0031d40001087983 */ /* 0x001ee20000300800 */
        /* <DEDUP_REMOVED lines=19> */
[----:B----4-:R-:W-:-:S03]  /*1f660*/  PRMT R28, RZ, 0x7610, R28 ;  /* 0x00007610ff1c7816 */ /* 0x010fc6000000001c */
[----:B--2---:R-:W-:Y:S01]  /*1f670*/  STL [R1+0x31a8], R29 ;  /* 0x0031a81d01007387 */ /* 0x004fe20000100800 */
[----:B---3--:R-:W-:-:S04]  /*1f680*/  @P1 LOP3.LUT R5, R5, R4, RZ, 0x3c, !PT ;  /* 0x0000000405051212 */ /* 0x008fc800078e3cff */
[----:B------:R-:W-:-:S04]  /*1f690*/  @P1 LOP3.LUT R4, R5, R4, RZ, 0x3c, !PT ;  /* 0x0000000405041212 */ /* 0x000fc800078e3cff */
[----:B------:R-:W-:-:S05]  /*1f6a0*/  @P1 LOP3.LUT R5, R5, R4, RZ, 0x3c, !PT ;  /* 0x0000000405051212 */ /* 0x000fca00078e3cff */
[----:B------:R0:W2:Y:S04]  /*1f6b0*/  @P1 LDG.E.U16 R28, [R4.64] ;  /* 0x00000006041c1981 */ /* 0x0000a8000c1e1500 */
[----:B0-----:R-:W3:Y:S01]  /*1f6c0*/  LDL R5, [R1+0x18d0] ;  /* 0x0018d00001057983 */ /* 0x001ee20000100800 */
[----:B------:R-:W-:Y:S01]  /*1f6d0*/  PRMT R27, RZ, 0x7610, R27 ;  /* 0x00007610ff1b7816 */ /* 0x000fe2000000001b */
[----:B------:R-:W-:Y:S02]  /*1f6e0*/  @P1 IMAD.MOV.U32 R4, RZ, RZ, R15 ;  /* 0x000000ffff041224 */ /* 0x000fe400078e000f */
[----:B--2---:R0:W-:Y:S01]  /*1f6f0*/  STL [R1+0x31ac], R28 ;  /* 0x0031ac1c01007387 */ /* 0x0041e20000100800 */
[----:B------:R-:W-:Y:S01]  /*1f700*/  PRMT R26, RZ, 0x7610, R26 ;  /* 0x00007610ff1a7816 */ /* 0x000fe2000000001a */
[----:B------:R-:W2:Y:S02]  /*1f710*/  LDL R15, [R1+0x18a8] ;  /* 0x0018a800010f7983 */ /* 0x000ea40000100800 */
[----:B---3--:R3:W4:Y:S04]  /*1f720*/  @P1 LDG.E.U16 R27, [R4.64] ;  /* 0x00000006041b1981 */ /* 0x008728000c1e1500 */
[----:B0-----:R-:W2:Y:S04]  /*1f730*/  LDL R28, [R1+0x189c] ;  /* 0x00189c00011c7983 */ /* 0x001ea80000100800 */
[----:B---3--:R-:W3:Y:S04]  /*1f740*/  LDL R4, [R1+0x18dc] ;  /* 0x0018dc0001047983 */ /* 0x008ee80000100800 */
[----:B------:R-:W3:Y:S02]  /*1f750*/  LDL R5, [R1+0x18e8] ;  /* 0x0018e80001057983 */ /* 0x000ee40000100800 */
[----:B---3--:R-:W-:-:S04]  /*1f760*/  @P1 LOP3.LUT R5, R5, R4, RZ, 0x3c, !PT ;  /* 0x0000000405051212 */ /* 0x008fc800078e3cff */
[----:B------:R-:W-:-:S04]  /*1f770*/  @P1 LOP3.LUT R4, R5, R4, RZ, 0x3c, !PT ;  /* 0x0000000405041212 */ /* 0x000fc800078e3cff */
[----:B------:R-:W-:Y:S01]  /*1f780*/  @P1 LOP3.LUT R5, R5, R4, RZ, 0x3c, !PT ;  /* 0x0000000405051212 */ /* 0x000fe200078e3cff */
[----:B----4-:R0:W-:Y:S04]  /*1f790*/  STL [R1+0x31b0], R27 ;  /* 0x0031b01b01007387 */ /* 0x0101e80000100800 */
[----:B------:R3:W4:Y:S01]  /*1f7a0*/  @P1 LDG.E.U16 R26, [R4.64] ;  /* 0x00000006041a1981 */ /* 0x000722000c1e1500 */
[----:B------:R-:W-:-:S03]  /*1f7b0*/  PRMT R6, RZ, 0x7610, R6 ;  /* 0x00007610ff067816 */ /* 0x000fc60000000006 */
[----:B0-----:R-:W2:Y:S04]  /*1f7c0*/  LDL R27, [R1+0x18ac] ;  /* 0x0018ac00011b7983 */ /* 0x001ea80000100800 */
[----:B---3--:R-:W3:Y:S04]  /*1f7d0*/  LDL R4, [R1+0x1878] ;  /* 0x0018780001047983 */ /* 0x008ee80000100800 */
[----:B------:R-:W3:Y:S02]  /*1f7e0*/  LDL R5, [R1+0x1894] ;  /* 0x0018940001057983 */ /* 0x000ee40000100800 */
[----:B---3--:R-:W-:-:S04]  /*1f7f0*/  @P0 LOP3.LUT R5, R5, R4, RZ, 0x3c, !PT ;  /* 0x0000000405050212 */ /* 0x008fc800078e3cff */
[----:B------:R-:W-:-:S04]  /*1f800*/  @P0 LOP3.LUT R4, R5, R4, RZ, 0x3c, !PT ;  /* 0x0000000405040212 */ /* 0x000fc800078e3cff */
[----:B------:R-:W-:-:S05]  /*1f810*/  @P0 LOP3.LUT R5, R5, R4, RZ, 0x3c, !PT ;  /* 0x0000000405050212 */ /* 0x000fca00078e3cff */
[----:B------:R-:W3:Y:S04]  /*1f820*/  @P0 LDG.E.U16 R6, [R4.64] ;  /* 0x0000000604060981 */ /* 0x000ee8000c1e1500 */
[----:B----4-:R-:W-:Y:S04]  /*1f830*/  STL [R1+0x31b4], R26 ;  /* 0x0031b41a01007387 */ /* 0x010fe80000100800 */
[----:B---3--:R0:W-:Y:S04]  /*1f840*/  STL [R1+0x158], R6 ;  /* 0x0001580601007387 */ /* 0x0081e80000100800 */
[----:B0-----:R-:W3:Y:S01]  /*1f850*/  LDL.LU R6, [R1+0x31cc] ;  /* 0x0031cc0001067983 */ /* 0x001ee20000300800 */
[----:B------:R-:W4:Y:S02]  /*1f860*/  LDL R4, [R1+0x1890] ;  /* 0x0018900001047983 */ /* 0x000f240000100800 */
[----:B------:R-:W4:Y:S01]  /*1f870*/  LDL R5, [R1+0x18a0] ;  /* 0x0018a00001057983 */ /* 0x000f220000100800 */
[----:B------:R-:W-:-:S02]  /*1f880*/  PRMT R29, RZ, 0x7610, R29 ;  /* 0x00007610ff1d7816 */ /* 0x000fc4000000001d */
[----:B-1----:R-:W-:Y:S02]  /*1f890*/  PRMT R3, RZ, 0x7610, R3 ;  /* 0x00007610ff037816 */ /* 0x002fe40000000003 */
[----:B----4-:R-:W-:-:S04]  /*1f8a0*/  @P0 LOP3.LUT R5, R5, R4, RZ, 0x3c, !PT ;  /* 0x0000000405050212 */ /* 0x010fc800078e3cff */
[----:B------:R-:W-:-:S04]  /*1f8b0*/  @P0 LOP3.LUT R4, R5, R4, RZ, 0x3c, !PT ;  /* 0x0000000405040212 */ /* 0x000fc800078e3cff */
[----:B------:R-:W-:-:S05]  /*1f8c0*/  @P0 LOP3.LUT R5, R5, R4, RZ, 0x3c, !PT ;  /* 0x0000000405050212 */ /* 0x000fca00078e3cff */
[----:B------:R2:W4:Y:S02]  /*1f8d0*/  @P0 LDG.E.U16 R29, [R4.64] ;  /* 0x00000006041d0981 */ /* 0x000524000c1e1500 */
[----:B--2---:R-:W-:Y:S02]  /*1f8e0*/  @P0 IMAD.MOV.U32 R4, RZ, RZ, R15 ;  /* 0x000000ffff040224 */ /* 0x004fe400078e000f */
[----:B------:R-:W-:-:S05]  /*1f8f0*/  @P0 IMAD.MOV.U32 R5, RZ, RZ, R28 ;  /* 0x000000ffff050224 */ /* 0x000fca00078e001c */
[----:B------:R-:W2:Y:S04]  /*1f900*/  @P0 LDG.E.U16 R3, [R4.64] ;  /* 0x0000000604030981 */ /* 0x000ea8000c1e1500 */
[----:B----4-:R0:W-:Y:S01]  /*1f910*/  STL [R1+0x154], R29 ;  /* 0x0001541d01007387 */ /* 0x0101e20000100800 */
[----:B------:R-:W4:Y:S02]  /*1f920*/  LDL R28, [R1+0x18d8] ;  /* 0x0018d800011c7983 */ /* 0x000f240000100800 */
[----:B------:R-:W3:Y:S01]  /*1f930*/  LDL R15, [R1+0x18f4] ;  /* 0x0018f400010f7983 */ /* 0x000ee20000100800 */
[----:B0-----:R-:W3:Y:S04]  /*1f940*/  LDL R29, [R1+0x18ec] ;  /* 0x0018ec00011d7983 */ /* 0x001ee80000100800 */
[----:B--2---:R0:W-:Y:S04]  /*1f950*/  STL [R1+0x14c], R3 ;  /* 0x00014c0301007387 */ /* 0x0041e80000100800 */
[----:B0-----:R-:W2:Y:S01]  /*1f960*/  LDL.LU R3, [R1+0x31c8] ;  /* 0x0031c80001037983 */ /* 0x001ea20000300800 */
[----:B------:R-:W2:Y:S01]  /*1f970*/  LDL R5, [R1+0x18a4] ;  /* 0x0018a40001057983 */ /* 0x000ea20000100800 */
[----:B------:R-:W-:-:S02]  /*1f980*/  ISETP.GT.AND P1, PT, R13, 0x77, PT ;  /* 0x000000770d00780c */ /* 0x000fc40003f24270 */
[----:B------:R-:W-:-:S11]  /*1f990*/  PRMT R26, RZ, 0x7610, R26 ;  /* 0x00007610ff1a7816 */ /* 0x000fd6000000001a */
[----:B------:R-:W-:Y:S01]  /*1f9a0*/  @P1 IMAD.MOV.U32 R4, RZ, RZ, R27 ;  /* 0x000000ffff041224 */ /* 0x000fe200078e001b */
[----:B------:R-:W-:Y:S01]  /*1f9b0*/  PRMT R2, RZ, 0x7610, R2 ;  /* 0x00007610ff027816 */ /* 0x000fe20000000002 */
[----:B------:R-:W3:Y:S04]  /*1f9c0*/  LDL R27, [R1+0x18f0] ;  /* 0x0018f000011b7983 */ /* 0x000ee80000100800 */
[----:B--2---:R0:W2:Y:S04]  /*1f9d0*/  @P1 LDG.E.U16 R26, [R4.64] ;  /* 0x00000006041a1981 */ /* 0x0040a8000c1e1500 */
[----:B0-----:R-:W2:Y:S04]  /*1f9e0*/  LDL R4, [R1+0x1898] ;  /* 0x0018980001047983 */ /* 0x001ea80000100800 */
[----:B------:R-:W2:Y:S02]  /*1f9f0*/  LDL R5, [R1+0x18b4] ;  /* 0x0018b40001057983 */ /* 0x000ea40000100800 */
[----:B--2---:R-:W-:-:S04]  /*1fa00*/  @P1 LOP3.LUT R5, R5, R4, RZ, 0x3c, !PT ;  /* 0x0000000405051212 */ /* 0x004fc800078e3cff */
[----:B------:R-:W-:-:S04]  /*1fa10*/  @P1 LOP3.LUT R4, R5, R4, RZ, 0x3c, !PT ;  /* 0x0000000405041212 */ /* 0x000fc800078e3cff */
[----:B------:R-:W-:-:S05]  /*1fa20*/  @P1 LOP3.LUT R5, R5, R4, RZ, 0x3c, !PT ;  /* 0x0000000405051212 */ /* 0x000fca00078e3cff */
[----:B------:R-:W2:Y:S04]  /*1fa30*/  @P1 LDG.E.U16 R2, [R4.64] ;  /* 0x0000000604021981 */ /* 0x000ea8000c1e1500 */
[----:B------:R0:W-:Y:S04]  /*1fa40*/  STL [R1+0x144], R26 ;  /* 0x0001441a01007387 */ /* 0x0001e80000100800 */
[----:B0-----:R-:W4:Y:S01]  /*1fa50*/  LDL R26, [R1+0x1900] ;  /* 0x00190000011a7983 */ /* 0x001f220000100800 */
[----:B------:R-:W-:-:S03]  /*1fa60*/  ISETP.GT.AND P0, PT, R13, 0x79, PT ;  /* 0x000000790d00780c */ /* 0x000fc60003f04270 */
[----:B--2---:R-:W-:Y:S01]  /*1fa70*/  STL [R1+0x13c], R2 ;  /* 0x00013c0201007387 */ /* 0x004fe20000100800 */
[----:B------:R-:W2:Y:S01]  /*1fa80*/  LDL R5, [R1+0x18e4] ;  /* 0x0018e40001057983 */ /* 0x000ea20000100800 */
[----:B------:R-:W-:-:S08]  /*1fa90*/  PRMT R25, RZ, 0x7610, R25 ;  /* 0x00007610ff197816 */ /* 0x000fd00000000019 */
[----:B---3--:R-:W-:Y:S01]  /*1faa0*/  @P0 IMAD.MOV.U32 R4, RZ, RZ, R29 ;  /* 0x000000ffff040224 */ /* 0x008fe200078e001d */
[----:B------:R-:W-:-:S04]  /*1fab0*/  PRMT R24, RZ, 0x7610, R24 ;  /* 0x00007610ff187816 */ /* 0x000fc80000000018 */
[----:B--2---:R0:W2:Y:S02]  /*1fac0*/  @P0 LDG.E.U16 R25, [R4.64] ;  /* 0x0000000604190981 */ /* 0x0040a4000c1e1500 */
[----:B0-----:R-:W-:Y:S02]  /*1fad0*/  @P0 IMAD.MOV.U32 R4, RZ, RZ, R15 ;  /* 0x000000ffff040224 */ /* 0x001fe400078e000f */
[----:B----4-:R-:W-:-:S05]  /*1fae0*/  @P0 IMAD.MOV.U32 R5, RZ, RZ, R28 ;  /* 0x000000ffff050224 */ /* 0x010fca00078e001c */
[----:B------:R0:W3:Y:S01]  /*1faf0*/  @P0 LDG.E.U16 R24, [R4.64] ;  /* 0x0000000604180981 */ /* 0x0000e2000c1e1500 */
[----:B------:R-:W-:Y:S01]  /*1fb00*/  PRMT R23, RZ, 0x7610, R23 ;  /* 0x00007610ff177816 */ /* 0x000fe20000000017 */
[----:B0-----:R-:W-:Y:S02]  /*1fb10*/  @P0 IMAD.MOV.U32 R4, RZ, RZ, R26 ;  /* 0x000000ffff040224 */ /* 0x001fe400078e001a */
[----:B------:R-:W-:-:S05]  /*1fb20*/  @P0 IMAD.MOV.U32 R5, RZ, RZ, R27 ;  /* 0x000000ffff050224 */ /* 0x000fca00078e001b */
[----:B------:R-:W4:Y:S04]  /*1fb30*/  @P0 LDG.E.U16 R23, [R4.64] ;  /* 0x0000000604170981 */ /* 0x000f28000c1e1500 */
[----:B--2---:R0:W-:Y:S01]  /*1fb40*/  STL [R1+0x318c], R25 ;  /* 0x00318c1901007387 */ /* 0x0041e20000100800 */
[----:B------:R-:W2:Y:S03]  /*1fb50*/  LDL R15, [R1+0x18c0] ;  /* 0x0018c000010f7983 */ /* 0x000ea60000100800 */
[----:B0-----:R-:W2:Y:S04]  /*1fb60*/  LDL R25, [R1+0x1908] ;  /* 0x0019080001197983 */ /* 0x001ea80000100800 */
[----:B---3--:R0:W-:Y:S01]  /*1fb70*/  STL [R1+0x3190], R24 ;  /* 0x0031901801007387 */ /* 0x0081e20000100800 */
[----:B------:R-:W-:Y:S01]  /*1fb80*/  PRMT R22, RZ, 0x7610, R22 ;  /* 0x00007610ff167816 */ /* 0x000fe20000000016 */
[----:B------:R-:W3:Y:S02]  /*1fb90*/  LDL R29, [R1+0x18bc] ;  /* 0x0018bc00011d7983 */ /* 0x000ee40000100800 */
[----:B------:R-:W3:Y:S01]  /*1fba0*/  LDL R28, [R1+0x18c8] ;  /* 0x0018c800011c7983 */ /* 0x000ee20000100800 */
[----:B------:R-:W3:Y:S04]  /*1fbb0*/  LDL R27, [R1+0x1904] ;  /* 0x00190400011b7983 */ /* 0x000ee80000100800 */
[----:B------:R-:W3:Y:S04]  /*1fbc0*/  LDL R26, [R1+0x190c] ;  /* 0x00190c00011a7983 */ /* 0x000ee80000100800 */
[----:B0-----:R-:W3:Y:S04]  /*1fbd0*/  LDL R24, [R1+0x18fc] ;  /* 0x0018fc0001187983 */ /* 0x001ee80000100800 */
[----:B----4-:R-:W-:Y:S01]  /*1fbe0*/  STL [R1+0x3194], R23 ;  /* 0x0031941701007387 */ /* 0x010fe20000100800 */
[----:B--2---:R-:W-:Y:S01]  /*1fbf0*/  @P0 IMAD.MOV.U32 R4, RZ, RZ, R25 ;  /* 0x000000ffff040224 */ /* 0x004fe200078e0019 */
[----:B------:R-:W-:-:S02]  /*1fc00*/  PRMT R14, RZ, 0x7610, R14 ;  /* 0x00007610ff0e7816 */ /* 0x000fc4000000000e */
[----:B------:R-:W2:Y:S01]  /*1fc10*/  LDL R25, [R1+0x18f8] ;  /* 0x0018f80001197983 */ /* 0x000ea20000100800 */
[----:B---3--:R-:W-:-:S03]  /*1fc20*/  @P0 IMAD.MOV.U32 R5, RZ, RZ, R24 ;  /* 0x000000ffff050224 */ /* 0x008fc600078e0018 */
[----:B------:R-:W3:Y:S04]  /*1fc30*/  LDL R24, [R1+0x1914] ;  /* 0x0019140001187983 */ /* 0x000ee80000100800 */
[----:B------:R0:W4:Y:S04]  /*1fc40*/  @P0 LDG.E.U16 R22, [R4.64] ;  /* 0x0000000604160981 */ /* 0x000128000c1e1500 */
[----:B0-----:R-:W2:Y:S01]  /*1fc50*/  LDL R5, [R1+0x18b0] ;  /* 0x0018b00001057983 */ /* 0x001ea20000100800 */
[----:B------:R-:W-:Y:S01]  /*1fc60*/  @P1 IMAD.MOV.U32 R4, RZ, RZ, R15 ;  /* 0x000000ffff041224 */ /* 0x000fe200078e000f */
[----:B------:R-:W-:-:S02]  /*1fc70*/  ISETP.GT.AND P0, PT, R13, 0x7a, PT ;  /* 0x0000007a0d00780c */ /* 0x000fc40003f04270 */
[----:B------:R-:W-:Y:S02]  /*1fc80*/  PRMT R21, RZ, 0x7610, R21 ;  /* 0x00007610ff157816 */ /* 0x000fe40000000015 */
[----:B--2---:R0:W2:Y:S04]  /*1fc90*/  @P1 LDG.E.U16 R14, [R4.64] ;  /* 0x00000006040e1981 */ /* 0x0040a8000c1e1500 */
[----:B----4-:R1:W-:Y:S01]  /*1fca0*/  STL [R1+0x3198], R22 ;  /* 0x0031981601007387 */ /* 0x0103e20000100800 */
[----:B------:R-:W4:Y:S02]  /*1fcb0*/  LDL R15, [R1+0x1910] ;  /* 0x00191000010f7983 */ /* 0x000f240000100800 */
[----:B0-----:R-:W-:Y:S01]  /*1fcc0*/  @P1 IMAD.MOV.U32 R4, RZ, RZ, R28 ;  /* 0x000000ffff041224 */ /* 0x001fe200078e001c */
[----:B-1----:R-:W-:Y:S01]  /*1fcd0*/  PRMT R22, RZ, 0x7610, R22 ;  /* 0x00007610ff167816 */ /* 0x002fe20000000016 */
[----:B------:R-:W-:-:S05]  /*1fce0*/  @P1 IMAD.MOV.U32 R5, RZ, RZ, R29 ;  /* 0x000000ffff051224 */ /* 0x000fca00078e001d */
[----:B------:R0:W4:Y:S02]  /*1fcf0*/  @P1 LDG.E.U16 R22, [R4.64] ;  /* 0x0000000604161981 */ /* 0x000124000c1e1500 */
[----:B0-----:R-:W-:Y:S02]  /*1fd00*/  @P0 IMAD.MOV.U32 R4, RZ, RZ, R26 ;  /* 0x000000ffff040224 */ /* 0x001fe400078e001a */
[----:B------:R-:W-:-:S05]  /*1fd10*/  @P0 IMAD.MOV.U32 R5, RZ, RZ, R27 ;  /* 0x000000ffff050224 */ /* 0x000fca00078e001b */
[----:B------:R3:W4:Y:S01]  /*1fd20*/  @P0 LDG.E.U16 R21, [R4.64] ;  /* 0x0000000604150981 */ /* 0x000722000c1e1500 */
[----:B------:R-:W-:Y:S01]  /*1fd30*/  PRMT R20, RZ, 0x7610, R20 ;  /* 0x00007610ff147816 */ /* 0x000fe20000000014 */
[----:B---3--:R-:W-:Y:S02]  /*1fd40*/  @P0 IMAD.MOV.U32 R4, RZ, RZ, R24 ;  /* 0x000000ffff040224 */ /* 0x008fe400078e0018 */
[----:B------:R-:W-:-:S05]  /*1fd50*/  @P0 IMAD.MOV.U32 R5, RZ, RZ, R25 ;  /* 0x000000ffff050224 */ /* 0x000fca00078e0019 */
[----:B------:R0:W3:Y:S04]  /*1fd60*/  @P0 LDG.E.U16 R20, [R4.64] ;  /* 0x0000000604140981 */ /* 0x0000e8000c1e1500 */
[----:B--2---:R1:W-:Y:S01]  /*1fd70*/  STL [R1+0x124], R14 ;  /* 0x0001240e01007387 */ /* 0x0043e20000100800 */
[----:B------:R-:W2:Y:S02]  /*1fd80*/  LDL R27, [R1+0x191c] ;  /* 0x00191c00011b7983 */ /* 0x000ea40000100800 */
[----:B------:R-:W2:Y:S01]  /*1fd90*/  LDL R26, [R1+0x1928] ;  /* 0x00192800011a7983 */ /* 0x000ea20000100800 */
[----:B-1----:R-:W2:Y:S04]  /*1fda0*/  LDL R14, [R1+0x1920] ;  /* 0x00192000010e7983 */ /* 0x002ea80000100800 */
[----:B----4-:R1:W-:Y:S01]  /*1fdb0*/  STL [R1+0x316c], R21 ;  /* 0x00316c1501007387 */ /* 0x0103e20000100800 */
[----:B------:R-:W4:Y:S02]  /*1fdc0*/  LDL R25, [R1+0x1924] ;  /* 0x0019240001197983 */ /* 0x000f240000100800 */
[----:B------:R-:W4:Y:S01]  /*1fdd0*/  LDL R24, [R1+0x192c] ;  /* 0x00192c0001187983 */ /* 0x000f220000100800 */
[----:B------:R-:W-:Y:S01]  /*1fde0*/  PRMT R19, RZ, 0x7610, R19 ;  /* 0x00007610ff137816 */ /* 0x000fe20000000013 */
[----:B0-----:R-:W-:Y:S01]  /*1fdf0*/  @P0 IMAD.MOV.U32 R5, RZ, RZ, R15 ;  /* 0x000000ffff050224 */ /* 0x001fe200078e000f */
[----:B------:R-:W-:-:S02]  /*1fe00*/  PRMT R18, RZ, 0x7610, R18 ;  /* 0x00007610ff127816 */ /* 0x000fc40000000012 */
[----:B------:R-:W-:Y:S02]  /*1fe10*/  ISETP.GT.AND P1, PT, R13, 0x7b, PT ;  /* 0x0000007b0d00780c */ /* 0x000fe40003f24270 */
[----:B------:R-:W-:Y:S01]  /*1fe20*/  PRMT R17, RZ, 0x7610, R17 ;  /* 0x00007610ff117816 */ /* 0x000fe20000000011 */
[----:B---3--:R-:W-:Y:S01]  /*1fe30*/  STL [R1+0x3170], R20 ;  /* 0x0031701401007387 */ /* 0x008fe20000100800 */
[----:B------:R0:W-:Y:S02]  /*1fe40*/  STL [R1+0x11c], R22 ;  /* 0x00011c1601007387 */ /* 0x0001e40000100800 */
[----:B------:R-:W3:Y:S02]  /*1fe50*/  LDL R15, [R1+0x1934] ;  /* 0x00193400010f7983 */ /* 0x000ee40000100800 */
[----:B-1----:R-:W3:Y:S01]  /*1fe60*/  LDL R21, [R1+0x1930] ;  /* 0x0019300001157983 */ /* 0x002ee20000100800 */
[----:B0-----:R-:W3:Y:S01]  /*1fe70*/  LDL R22, [R1+0x1918] ;  /* 0x0019180001167983 */ /* 0x001ee20000100800 */
[----:B--2---:R-:W-:-:S03]  /*1fe80*/  @P0 IMAD.MOV.U32 R4, RZ, RZ, R14 ;  /* 0x000000ffff040224 */ /* 0x004fc600078e000e */
[----:B------:R-:W2:Y:S04]  /*1fe90*/  LDL R14, [R1+0x1940] ;  /* 0x00194000010e7983 */ /* 0x000ea80000100800 */
[----:B------:R0:W2:Y:S02]  /*1fea0*/  @P0 LDG.E.U16 R19, [R4.64] ;  /* 0x0000000604130981 */ /* 0x0000a4000c1e1500 */
[----:B0-----:R-:W-:Y:S02]  /*1feb0*/  @P0 IMAD.MOV.U32 R4, RZ, RZ, R26 ;  /* 0x000000ffff040224 */ /* 0x001fe400078e001a */
[----:B------:R-:W-:-:S05]  /*1fec0*/  @P0 IMAD.MOV.U32 R5, RZ, RZ, R27 ;  /* 0x000000ffff050224 */ /* 0x000fca00078e001b */
[----:B------:R4:W2:Y:S02]  /*1fed0*/  @P0 LDG.E.U16 R18, [R4.64] ;  /* 0x0000000604120981 */ /* 0x0008a4000c1e1500 */
[----:B----4-:R-:W-:Y:S02]  /*1fee0*/  @P1 IMAD.MOV.U32 R4, RZ, RZ, R24 ;  /* 0x000000ffff041224 */ /* 0x010fe400078e0018 */
[----:B------:R-:W-:-:S05]  /*1fef0*/  @P1 IMAD.MOV.U32 R5, RZ, RZ, R25 ;  /* 0x000000ffff051224 */ /* 0x000fca00078e0019 */
[----:B------:R3:W4:Y:S01]  /*1ff00*/  @P1 LDG.E.U16 R17, [R4.64] ;  /* 0x0000000604111981 */ /* 0x000722000c1e1500 */
[----:B------:R-:W-:Y:S01]  /*1ff10*/  PRMT R16, RZ, 0x7610, R16 ;  /* 0x00007610ff107816 */ /* 0x000fe20000000010 */
[----:B---3--:R-:W-:Y:S02]  /*1ff20*/  @P1 IMAD.MOV.U32 R4, RZ, RZ, R15 ;  /* 0x000000ffff041224 */ /* 0x008fe400078e000f */
[----:B------:R-:W-:-:S05]  /*1ff30*/  @P1 IMAD.MOV.U32 R5, RZ, RZ, R22 ;  /* 0x000000ffff051224 */ /* 0x000fca00078e0016 */
[----:B------:R0:W3:Y:S04]  /*1ff40*/  @P1 LDG.E.U16 R16, [R4.64] ;  /* 0x0000000604101981 */ /* 0x0000e8000c1e1500 */
[----:B--2---:R1:W-:Y:S04]  /*1ff50*/  STL [R1+0x3174], R19 ;  /* 0x0031741301007387 */ /* 0x0043e80000100800 */
[----:B------:R3:W-:Y:S01]  /*1ff60*/  STL [R1+0x3178], R18 ;  /* 0x0031781201007387 */ /* 0x0007e20000100800 */
[----:B------:R-:W2:Y:S02]  /*1ff70*/  LDL R25, [R1+0x193c] ;  /* 0x00193c0001197983 */ /* 0x000ea40000100800 */
[----:B------:R-:W2:Y:S01]  /*1ff80*/  LDL R24, [R1+0x1948] ;  /* 0x0019480001187983 */ /* 0x000ea20000100800 */
[----:B----4-:R-:W-:Y:S01]  /*1ff90*/  STL [R1+0x3144], R17 ;  /* 0x0031441101007387 */ /* 0x010fe20000100800 */
[----:B------:R-:W4:Y:S02]  /*1ffa0*/  LDL R22, [R1+0x1944] ;  /* 0x0019440001167983 */ /* 0x000f240000100800 */
[----:B------:R-:W4:Y:S01]  /*1ffb0*/  LDL R15, [R1+0x194c] ;  /* 0x00194c00010f7983 */ /* 0x000f220000100800 */
[----:B------:R-:W-:Y:S01]  /*1ffc0*/  PRMT R12, RZ, 0x7610, R12 ;  /* 0x00007610ff0c7816 */ /* 0x000fe2000000000c */
[----:B0-----:R-:W-:-:S02]  /*1ffd0*/  @P1 IMAD.MOV.U32 R4, RZ, RZ, R14 ;  /* 0x000000ffff041224 */ /* 0x001fc400078e000e */
[----:B------:R-:W-:Y:S01]  /*1ffe0*/  @P1 IMAD.MOV.U32 R5, RZ, RZ, R21 ;  /* 0x000000ffff051224 */ /* 0x000fe200078e0015 */
[----:B------:R-:W-:-:S04]  /*1fff0*/  PRMT R11, RZ, 0x7610, R11 ;  /* 0x00007610ff0b7816 */ /* 0x000fc8000000000b */
[----:B------:R2:W4:Y:S01]  /*20000*/  @P1 LDG.E.U16 R12, [R4.64] ;  /* 0x00000006040c1981 */ /* 0x000522000c1e1500 */
[----:B------:R-:W-:Y:S02]  /*20010*/  ISETP.GT.AND P0, PT, R13, 0x7c, PT ;  /* 0x0000007c0d00780c */ /* 0x000fe40003f04270 */
[----:B------:R-:W-:Y:S01]  /*20020*/  PRMT R10, RZ, 0x7610, R10 ;  /* 0x00007610ff0a7816 */ /* 0x000fe2000000000a */
[----:B---3--:R0:W-:Y:S01]  /*20030*/  STL [R1+0x3148], R16 ;  /* 0x0031481001007387 */ /* 0x0081e20000100800 */
[----:B------:R-:W3:Y:S02]  /*20040*/  LDL R21, [R1+0x1938] ;  /* 0x0019380001157983 */ /* 0x000ee40000100800 */
[----:B------:R-:W3:Y:S02]  /*20050*/  LDL R14, [R1+0x1954] ;  /* 0x00195400010e7983 */ /* 0x000ee40000100800 */
[----:B-1----:R-:W3:Y:S01]  /*20060*/  LDL R19, [R1+0x1950] ;  /* 0x0019500001137983 */ /* 0x002ee20000100800 */
[----:B------:R-:W3:Y:S01]  /*20070*/  LDL R18, [R1+0x1960] ;  /* 0x0019600001127983 */ /* 0x000ee20000100800 */
[----:B--2---:R-:W-:-:S02]  /*20080*/  @P1 IMAD.MOV.U32 R5, RZ, RZ, R25 ;  /* 0x000000ffff051224 */ /* 0x004fc400078e0019 */
[----:B------:R-:W-:-:S05]  /*20090*/  @P1 IMAD.MOV.U32 R4, RZ, RZ, R24 ;  /* 0x000000ffff041224 */ /* 0x000fca00078e0018 */
[----:B------:R4:W2:Y:S02]  /*200a0*/  @P1 LDG.E.U16 R11, [R4.64] ;  /* 0x00000006040b1981 */ /* 0x0008a4000c1e1500 */
[----:B----4-:R-:W-:Y:S02]  /*200b0*/  @P0 IMAD.MOV.U32 R5, RZ, RZ, R22 ;  /* 0x000000ffff050224 */ /* 0x010fe400078e0016 */
[----:B------:R-:W-:-:S05]  /*200c0*/  @P0 IMAD.MOV.U32 R4, RZ, RZ, R15 ;  /* 0x000000ffff040224 */ /* 0x000fca00078e000f */
[----:B------:R3:W4:Y:S04]  /*200d0*/  @P0 LDG.E.U16 R10, [R4.64] ;  /* 0x00000006040a0981 */ /* 0x000728000c1e1500 */
[----:B------:R1:W-:Y:S01]  /*200e0*/  STL [R1+0x314c], R12 ;  /* 0x00314c0c01007387 */ /* 0x0003e20000100800 */
[----:B------:R-:W-:Y:S01]  /*200f0*/  PRMT R9, RZ, 0x7610, R9 ;  /* 0x00007610ff097816 */ /* 0x000fe20000000009 */
[----:B---3--:R-:W-:Y:S02]  /*20100*/  @P0 IMAD.MOV.U32 R5, RZ, RZ, R21 ;  /* 0x000000ffff050224 */ /* 0x008fe400078e0015 */
[----:B------:R-:W-:-:S05]  /*20110*/  @P0 IMAD.MOV.U32 R4, RZ, RZ, R14 ;  /* 0x000000ffff040224 */ /* 0x000fca00078e000e */
[----:B------:R3:W3:Y:S04]  /*20120*/  @P0 LDG.E.U16 R9, [R4.64] ;  /* 0x0000000604090981 */ /* 0x0006e8000c1e1500 */
[----:B--2---:R-:W-:Y:S01]  /*20130*/  STL [R1+0x3150], R11 ;  /* 0x0031500b01007387 */ /* 0x004fe20000100800 */
[----:B0-----:R-:W2:Y:S02]  /*20140*/  LDL R16, [R1+0x195c] ;  /* 0x00195c0001107983 */ /* 0x001ea40000100800 */
[----:B------:R-:W2:Y:S01]  /*20150*/  LDL R15, [R1+0x1968] ;  /* 0x00196800010f7983 */ /* 0x000ea20000100800 */
[----:B----4-:R0:W-:Y:S01]  /*20160*/  STL [R1+0x3130], R10 ;  /* 0x0031300a01007387 */ /* 0x0101e20000100800 */
[----:B------:R-:W4:Y:S02]  /*20170*/  LDL R14, [R1+0x1964] ;  /* 0x00196400010e7983 */ /* 0x000f240000100800 */
[----:B-1----:R-:W4:Y:S01]  /*20180*/  LDL R12, [R1+0x196c] ;  /* 0x00196c00010c7983 */ /* 0x002f220000100800 */
[----:B------:R-:W-:Y:S01]  /*20190*/  PRMT R8, RZ, 0x7610, R8 ;  /* 0x00007610ff087816 */ /* 0x000fe20000000008 */
[----:B---3--:R-:W-:-:S02]  /*201a0*/  @P0 IMAD.MOV.U32 R4, RZ, RZ, R18 ;  /* 0x000000ffff040224 */ /* 0x008fc400078e0012 */
[----:B------:R-:W-:Y:S01]  /*201b0*/  @P0 IMAD.MOV.U32 R5, RZ, RZ, R19 ;  /* 0x000000ffff050224 */ /* 0x000fe200078e0013 */
[----:B------:R-:W-:-:S04]  /*201c0*/  PRMT R7, RZ, 0x7610, R7 ;  /* 0x00007610ff077816 */ /* 0x000fc80000000007 */
[----:B------:R2:W3:Y:S01]  /*201d0*/  @P0 LDG.E.U16 R8, [R4.64] ;  /* 0x0000000604080981 */ /* 0x0004e2000c1e1500 */
[----:B------:R-:W-:Y:S02]  /*201e0*/  ISETP.GT.AND P1, PT, R13, 0x7d, PT ;  /* 0x0000007d0d00780c */ /* 0x000fe40003f24270 */
[----:B------:R-:W-:Y:S01]  /*201f0*/  PRMT R6, RZ, 0x7610, R6 ;  /* 0x00007610ff067816 */ /* 0x000fe20000000006 */
[----:B------:R1:W-:Y:S01]  /*20200*/  STL [R1+0x3134], R9 ;  /* 0x0031340901007387 */ /* 0x0003e20000100800 */
[----:B0-----:R-:W3:Y:S02]  /*20210*/  LDL R10, [R1+0x1958] ;  /* 0x00195800010a7983 */ /* 0x001ee40000100800 */
[----:B------:R-:W3:Y:S02]  /*20220*/  LDL R19, [R1+0x1970] ;  /* 0x0019700001137983 */ /* 0x000ee40000100800 */
[----:B------:R-:W3:Y:S01]  /*20230*/  LDL R18, [R1+0x1980] ;  /* 0x0019800001127983 */ /* 0x000ee20000100800 */
[----:B-1----:R-:W3:Y:S01]  /*20240*/  LDL R9, [R1+0x1974] ;  /* 0x0019740001097983 */ /* 0x002ee20000100800 */
[----:B--2---:R-:W-:-:S02]  /*20250*/  @P0 IMAD.MOV.U32 R5, RZ, RZ, R16 ;  /* 0x000000ffff050224 */ /* 0x004fc400078e0010 */
[----:B------:R-:W-:-:S05]  /*20260*/  @P0 IMAD.MOV.U32 R4, RZ, RZ, R15 ;  /* 0x000000ffff040224 */ /* 0x000fca00078e000f */
[----:B------:R4:W2:Y:S02]  /*20270*/  @P0 LDG.E.U16 R7, [R4.64] ;  /* 0x0000000604070981 */ /* 0x0008a4000c1e1500 */
[----:B----4-:R-:W-:Y:S02]  /*20280*/  @P1 IMAD.MOV.U32 R5, RZ, RZ, R14 ;  /* 0x000000ffff051224 */ /* 0x010fe400078e000e */
[----:B------:R-:W-:-:S05]  /*20290*/  @P1 IMAD.MOV.U32 R4, RZ, RZ, R12 ;  /* 0x000000ffff041224 */ /* 0x000fca00078e000c */
[----:B------:R0:W4:Y:S04]  /*202a0*/  @P1 LDG.E.U16 R6, [R4.64] ;  /* 0x0000000604061981 */ /* 0x000128000c1e1500 */
[----:B---3--:R-:W-:Y:S01]  /*202b0*/  STL [R1+0x3138], R8 ;  /* 0x0031380801007387 */ /* 0x008fe20000100800 */
[----:B0-----:R-:W-:Y:S01]  /*202c0*/  PRMT R5, RZ, 0x7610, R5 ;  /* 0x00007610ff057816 */ /* 0x001fe20000000005 */
[----:B------:R-:W-:Y:S01]  /*202d0*/  @P1 IMAD.MOV.U32 R15, RZ, RZ, R10 ;  /* 0x000000ffff0f1224 */ /* 0x000fe200078e000a */
[----:B------:R-:W-:Y:S01]  /*202e0*/  PRMT R4, RZ, 0x7610, R4 ;  /* 0x00007610ff047816 */ /* 0x000fe20000000004 */
[----:B------:R-:W-:-:S05]  /*202f0*/  @P1 IMAD.MOV.U32 R14, RZ, RZ, R9 ;  /* 0x000000ffff0e1224 */ /* 0x000fca00078e0009 */
[----:B------:R0:W3:Y:S02]  /*20300*/  @P1 LDG.E.U16 R5, [R14.64] ;  /* 0x000000060e051981 */ /* 0x0000e4000c1e1500 */
[----:B0-----:R-:W-:Y:S02]  /*20310*/  @P1 IMAD.MOV.U32 R14, RZ, RZ, R18 ;  /* 0x000000ffff0e1224 */ /* 0x001fe400078e0012 */
[----:B------:R-:W-:-:S05]  /*20320*/  @P1 IMAD.MOV.U32 R15, RZ, RZ, R19 ;  /* 0x000000ffff0f1224 */ /* 0x000fca00078e0013 */
[----:B------:R-:W3:Y:S04]  /*20330*/  @P1 LDG.E.U16 R4, [R14.64] ;  /* 0x000000060e041981 */ /* 0x000ee8000c1e1500 */
[----:B--2---:R0:W-:Y:S01]  /*20340*/  STL [R1+0x313c], R7 ;  /* 0x00313c0701007387 */ /* 0x0041e20000100800 */
[----:B------:R-:W2:Y:S02]  /*20350*/  LDL R16, [R1+0x197c] ;  /* 0x00197c0001107983 */ /* 0x000ea40000100800 */
[----:B------:R-:W2:Y:S01]  /*20360*/  LDL R12, [R1+0x1988] ;  /* 0x00198800010c7983 */ /* 0x000ea20000100800 */
[----:B----4-:R1:W-:Y:S01]  /*20370*/  STL [R1+0x3104], R6 ;  /* 0x0031040601007387 */ /* 0x0103e20000100800 */
[----:B------:R-:W4:Y:S02]  /*20380*/  LDL R10, [R1+0x1984] ;  /* 0x00198400010a7983 */ /* 0x000f240000100800 */
[----:B------:R-:W4:Y:S01]  /*20390*/  LDL R9, [R1+0x198c] ;  /* 0x00198c0001097983 */ /* 0x000f220000100800 */
[----:B------:R-:W-:-:S02]  /*203a0*/  PRMT R3, RZ, 0x7610, R3 ;  /* 0x00007610ff037816 */ /* 0x000fc40000000003 */
[----:B------:R-:W-:Y:S01]  /*203b0*/  ISETP.GT.AND P0, PT, R13, 0x7e, PT ;  /* 0x0000007e0d00780c */ /* 0x000fe20003f04270 */
[----:B---3--:R-:W-:Y:S01]  /*203c0*/  STL [R1+0x3108], R5 ;  /* 0x0031080501007387 */ /* 0x008fe20000100800 */
[----:B0-----:R-:W3:Y:S02]  /*203d0*/  LDL R7, [R1+0x1978] ;  /* 0x0019780001077983 */ /* 0x001ee40000100800 */
[----:B-1----:R-:W3:Y:S01]  /*203e0*/  LDL R6, [R1+0x1994] ;  /* 0x0019940001067983 */ /* 0x002ee20000100800 */
[----:B------:R0:W-:Y:S01]  /*203f0*/  STL [R1+0x310c], R4 ;  /* 0x00310c0401007387 */ /* 0x0001e20000100800 */
[----:B------:R-:W3:Y:S02]  /*20400*/  LDL R22, [R1+0x1990] ;  /* 0x0019900001167983 */ /* 0x000ee40000100800 */
[----:B------:R-:W3:Y:S01]  /*20410*/  LDL R21, [R1+0x19a0] ;  /* 0x0019a00001157983 */ /* 0x000ee20000100800 */
[----:B0-----:R-:W-:Y:S01]  /*20420*/  PRMT R4, RZ, 0x7610, R4 ;  /* 0x00007610ff047816 */ /* 0x001fe20000000004 */
[----:B--2---:R-:W-:-:S02]  /*20430*/  @P1 IMAD.MOV.U32 R15, RZ, RZ, R16 ;  /* 0x000000ffff0f1224 */ /* 0x004fc400078e0010 */
[----:B------:R-:W-:-:S05]  /*20440*/  @P1 IMAD.MOV.U32 R14, RZ, RZ, R12 ;  /* 0x000000ffff0e1224 */ /* 0x000fca00078e000c */
[----:B------:R4:W2:Y:S02]  /*20450*/  @P1 LDG.E.U16 R3, [R14.64] ;  /* 0x000000060e031981 */ /* 0x0008a4000c1e1500 */
[----:B----4-:R-:W-:Y:S02]  /*20460*/  @P0 IMAD.MOV.U32 R15, RZ, RZ, R10 ;  /* 0x000000ffff0f0224 */ /* 0x010fe400078e000a */
[----:B------:R-:W-:-:S05]  /*20470*/  @P0 IMAD.MOV.U32 R14, RZ, RZ, R9 ;  /* 0x000000ffff0e0224 */ /* 0x000fca00078e0009 */
[----:B------:R3:W4:Y:S02]  /*20480*/  @P0 LDG.E.U16 R4, [R14.64] ;  /* 0x000000060e040981 */ /* 0x000724000c1e1500 */
[----:B---3--:R-:W-:Y:S02]  /*20490*/  @P0 IMAD.MOV.U32 R15, RZ, RZ, R7 ;  /* 0x000000ffff0f0224 */ /* 0x008fe400078e0007 */
[----:B------:R-:W-:Y:S01]  /*204a0*/  @P0 IMAD.MOV.U32 R14, RZ, RZ, R6 ;  /* 0x000000ffff0e0224 */ /* 0x000fe200078e0006 */
[----:B--2---:R0:W-:Y:S01]  /*204b0*/  STL [R1+0x3110], R3 ;  /* 0x0031100301007387 */ /* 0x0041e20000100800 */
[----:B------:R-:W2:Y:S02]  /*204c0*/  LDL R19, [R1+0x199c] ;  /* 0x00199c0001137983 */ /* 0x000ea40000100800 */
[----:B------:R-:W3:Y:S02]  /*204d0*/  LDL R18, [R1+0x19a8] ;  /* 0x0019a80001127983 */ /* 0x000ee40000100800 */
[----:B------:R-:W3:Y:S01]  /*204e0*/  LDL R16, [R1+0x19a4] ;  /* 0x0019a40001107983 */ /* 0x000ee20000100800 */
[----:B------:R-:W3:Y:S04]  /*204f0*/  LDL R12, [R1+0x19ac] ;  /* 0x0019ac00010c7983 */ /* 0x000ee80000100800 */
[----:B------:R-:W3:Y:S04]  /*20500*/  LDL R10, [R1+0x1998] ;  /* 0x00199800010a7983 */ /* 0x000ee80000100800 */
[----:B------:R-:W3:Y:S04]  /*20510*/  LDL R9, [R1+0x19b4] ;  /* 0x0019b40001097983 */ /* 0x000ee80000100800 */
[----:B------:R-:W3:Y:S04]  /*20520*/  LDL R7, [R1+0x19b0] ;  /* 0x0019b00001077983 */ /* 0x000ee80000100800 */
[----:B------:R-:W3:Y:S04]  /*20530*/  LDL R6, [R1+0x19c4] ;  /* 0x0019c40001067983 */ /* 0x000ee80000100800 */
[----:B----4-:R1:W-:Y:S01]  /*20540*/  STL [R1+0xdc], R4 ;  /* 0x0000dc0401007387 */ /* 0x0103e20000100800 */
[----:B0-----:R-:W4:Y:S03]  /*20550*/  LDL R3, [R1+0x1a00] ;  /* 0x001a000001037983 */ /* 0x001f260000100800 */
[----:B-1----:R-:W4:Y:S01]  /*20560*/  LDL R4, [R1+0x19c0] ;  /* 0x0019c00001047983 */ /* 0x002f220000100800 */
[----:B------:R-:W-:-:S02]  /*20570*/  PRMT R23, RZ, 0x7610, R23 ;  /* 0x00007610ff177816 */ /* 0x000fc40000000017 */
[----:B------:R-:W-:Y:S02]  /*20580*/  PRMT R20, RZ, 0x7610, R20 ;  /* 0x00007610ff147816 */ /* 0x000fe40000000014 */
[----:B------:R-:W-:Y:S02]  /*20590*/  ISETP.GT.AND P1, PT, R13, 0x7f, PT ;  /* 0x0000007f0d00780c */ /* 0x000fe40003f24270 */
[----:B------:R0:W4:Y:S01]  /*205a0*/  @P0 LDG.E.U16 R23, [R14.64] ;  /* 0x000000060e170981 */ /* 0x000122000c1e1500 */
[----:B------:R-:W-:Y:S01]  /*205b0*/  PRMT R17, RZ, 0x7610, R17 ;  /* 0x00007610ff117816 */ /* 0x000fe20000000011 */
[----:B0-----:R-:W-:Y:S02]  /*205c0*/  @P0 IMAD.MOV.U32 R14, RZ, RZ, R21 ;  /* 0x000000ffff0e0224 */ /* 0x001fe400078e0015 */
[----:B------:R-:W-:-:S05]  /*205d0*/  @P0 IMAD.MOV.U32 R15, RZ, RZ, R22 ;  /* 0x000000ffff0f0224 */ /* 0x000fca00078e0016 */
[----:B------:R2:W4:Y:S01]  /*205e0*/  @P0 LDG.E.U16 R20, [R14.64] ;  /* 0x000000060e140981 */ /* 0x000522000c1e1500 */
[----:B------:R-:W-:Y:S02]  /*205f0*/  PRMT R11, RZ, 0x7610, R11 ;  /* 0x00007610ff0b7816 */ /* 0x000fe4000000000b */
[----:B------:R-:W-:Y:S02]  /*20600*/  PRMT R8, RZ, 0x7610, R8 ;  /* 0x00007610ff087816 */ /* 0x000fe40000000008 */
[----:B------:R-:W-:Y:S02]  /*20610*/  PRMT R5, RZ, 0x7610, R5 ;  /* 0x00007610ff057816 */ /* 0x000fe40000000005 */
[----:B------:R-:W-:Y:S01]  /*20620*/  PRMT R0, RZ, 0x7610, R0 ;  /* 0x00007610ff007816 */ /* 0x000fe20000000000 */
[----:B--2---:R-:W-:Y:S02]  /*20630*/  @P0 IMAD.MOV.U32 R15, RZ, RZ, R19 ;  /* 0x000000ffff0f0224 */ /* 0x004fe400078e0013 */
[----:B---3--:R-:W-:-:S05]  /*20640*/  @P0 IMAD.MOV.U32 R14, RZ, RZ, R18 ;  /* 0x000000ffff0e0224 */ /* 0x008fca00078e0012 */
[----:B------:R0:W2:Y:S02]  /*20650*/  @P0 LDG.E.U16 R17, [R14.64] ;  /* 0x000000060e110981 */ /* 0x0000a4000c1e1500 */
[----:B0-----:R-:W-:Y:S02]  /*20660*/  @P1 IMAD.MOV.U32 R14, RZ, RZ, R12 ;  /* 0x000000ffff0e1224 */ /* 0x001fe400078e000c */
[----:B------:R-:W-:-:S05]  /*20670*/  @P1 IMAD.MOV.U32 R15, RZ, RZ, R16 ;  /* 0x000000ffff0f1224 */ /* 0x000fca00078e0010 */
[----:B------:R0:W3:Y:S02]  /*20680*/  @P1 LDG.E.U16 R11, [R14.64] ;  /* 0x000000060e0b1981 */ /* 0x0000e4000c1e1500 */
[----:B0-----:R-:W-:Y:S02]  /*20690*/  @P1 IMAD.MOV.U32 R14, RZ, RZ, R9 ;  /* 0x000000ffff0e1224 */ /* 0x001fe400078e0009 */
[----:B------:R-:W-:-:S05]  /*206a0*/  @P1 IMAD.MOV.U32 R15, RZ, RZ, R10 ;  /* 0x000000ffff0f1224 */ /* 0x000fca00078e000a */
[----:B------:R0:W2:Y:S02]  /*206b0*/  @P1 LDG.E.U16 R8, [R14.64] ;  /* 0x000000060e081981 */ /* 0x0000a4000c1e1500 */
[----:B0-----:R-:W-:Y:S02]  /*206c0*/  @P1 IMAD.MOV.U32 R14, RZ, RZ, R6 ;  /* 0x000000ffff0e1224 */ /* 0x001fe400078e0006 */
[----:B------:R-:W-:-:S05]  /*206d0*/  @P1 IMAD.MOV.U32 R15, RZ, RZ, R7 ;  /* 0x000000ffff0f1224 */ /* 0x000fca00078e0007 */
[----:B------:R4:W2:Y:S02]  /*206e0*/  @P1 LDG.E.U16 R5, [R14.64] ;  /* 0x000000060e051981 */ /* 0x0008a4000c1e1500 */
[----:B----4-:R-:W-:Y:S02]  /*206f0*/  @P1 IMAD.MOV.U32 R14, RZ, RZ, R3 ;  /* 0x000000ffff0e1224 */ /* 0x010fe400078e0003 */
[----:B------:R-:W-:-:S05]  /*20700*/  @P1 IMAD.MOV.U32 R15, RZ, RZ, R4 ;  /* 0x000000ffff0f1224 */ /* 0x000fca00078e0004 */
[----:B------:R-:W4:Y:S04]  /*20710*/  @P1 LDG.E.U16 R0, [R14.64] ;  /* 0x000000060e001981 */ /* 0x000f28000c1e1500 */
[----:B------:R-:W-:Y:S01]  /*20720*/  STL [R1+0x3084], R15 ;  /* 0x0030840f01007387 */ /* 0x000fe20000100800 */
[----:B------:R-:W-:Y:S02]  /*20730*/  STL [R1+0x308c], R15 ;  /* 0x00308c0f01007387 */ /* 0x000fe40000100800 */
[----:B------:R-:W-:Y:S02]  /*20740*/  STL [R1+0x3090], R15 ;  /* 0x0030900f01007387 */ /* 0x000fe40000100800 */
[----:B------:R-:W-:Y:S01]  /*20750*/  STL [R1+0x3098], R15 ;  /* 0x0030980f01007387 */ /* 0x000fe20000100800 */
[----:B------:R-:W-:Y:S04]  /*20760*/  STL [R1+0x30a4], R15 ;  /* 0x0030a40f01007387 */ /* 0x000fe80000100800 */
[----:B------:R-:W0:Y:S04]  /*20770*/  S2R R2, SR_TID.X ;  /* 0x0000000000027919 */ /* 0x000e280000002100 */
[----:B------:R-:W-:Y:S06]  /*20780*/  BAR.SYNC.DEFER_BLOCKING 0x0 ;  /* 0x0000000000007b1d */ /* 0x000fec0000010000 */
[----:B----4-:R1:W-:Y:S04]  /*20790*/  STL [R1+0xc0], R0 ;  /* 0x0000c00001007387 */ /* 0x0103e80000100800 */
[----:B-1----:R-:W1:Y:S01]  /*207a0*/  S2R R0, SR_TID.X ;  /* 0x0000000000007919 */ /* 0x002e620000002100 */
[----:B------:R-:W-:Y:S02]  /*207b0*/  STL [R1+0x30ac], R15 ;  /* 0x0030ac0f01007387 */ /* 0x000fe40000100800 */
[----:B------:R-:W-:Y:S02]  /*207c0*/  STL [R1+0x30b8], R15 ;  /* 0x0030b80f01007387 */ /* 0x000fe40000100800 */
[----:B------:R-:W-:Y:S01]  /*207d0*/  STL [R1+0x30c0], R15 ;  /* 0x0030c00f01007387 */ /* 0x000fe20000100800 */
[----:B------:R-:W-:Y:S01]  /*207e0*/  STL [R1+0xd8], R23 ;  /* 0x0000d81701007387 */ /* 0x000fe20000100800 */
[----:B------:R-:W-:Y:S02]  /*207f0*/  STL [R1+0x3080], R14 ;  /* 0x0030800e01007387 */ /* 0x000fe40000100800 */
[----:B------:R-:W-:Y:S02]  /*20800*/  STL [R1+0x3088], R14 ;  /* 0x0030880e01007387 */ /* 0x000fe40000100800 */
[----:B------:R-:W-:Y:S01]  /*20810*/  STL [R1+0xd4], R20 ;  /* 0x0000d41401007387 */ /* 0x000fe20000100800 */
[----:B------:R4:W-:Y:S04]  /*20820*/  STL [R1+0x30c4], R14 ;  /* 0x0030c40e01007387 */ /* 0x0009e80000100800 */
[----:B-1----:R1:W-:Y:S01]  /*20830*/  STL [R1+0x3154], R0 ;  /* 0x0031540001007387 */ /* 0x0023e20000100800 */
[----:B------:R-:W-:-:S02]  /*20840*/  LOP3.LUT R29, R0, 0x3f, RZ, 0xc0, !PT ;  /* 0x0000003f001d7812 */ /* 0x000fc400078ec0ff */
[----:B----4-:R-:W-:Y:S01]  /*20850*/  LOP3.LUT R14, R0, 0x3f, RZ, 0xc0, !PT ;  /* 0x0000003f000e7812 */ /* 0x010fe200078ec0ff */
[----:B--2---:R-:W-:Y:S01]  /*20860*/  STL [R1+0xd0], R17 ;  /* 0x0000d01101007387 */ /* 0x004fe20000100800 */
[----:B-1----:R-:W2:Y:S01]  /*20870*/  LDL.LU R0, [R1+0x98c] ;  /* 0x00098c0001007983 */ /* 0x002ea20000300800 */
[----:B------:R-:W-:-:S04]  /*20880*/  LOP3.LUT R3, R29, 0x40, RZ, 0xfc, !PT ;  /* 0x000000401d037812 */ /* 0x000fc800078efcff */
[-C--:B------:R-:W-:Y:S01]  /*20890*/  ISETP.GE.AND P1, PT, R3, R13.reuse, PT ;  /* 0x0000000d0300720c */ /* 0x080fe20003f26270 */
[----:B--2---:R1:W-:Y:S04]  /*208a0*/  STL [R1+0x31c4], R0 ;  /* 0x0031c40001007387 */ /* 0x0043e80000100800 */
[----:B-1----:R-:W2:Y:S01]  /*208b0*/  LDL.LU R0, [R1+0x998] ;  /* 0x0009980001007983 */ /* 0x002ea20000300800 */
[----:B---3--:R-:W-:Y:S02]  /*208c0*/  STL [R1+0xcc], R11 ;  /* 0x0000cc0b01007387 */ /* 0x008fe40000100800 */
[----:B------:R-:W3:Y:S02]  /*208d0*/  LDL.LU R15, [R1+0x918] ;  /* 0x00091800010f7983 */ /* 0x000ee40000300800 */
[----:B------:R-:W4:Y:S01]  /*208e0*/  LDL.LU R3, [R1+0x914] ;  /* 0x0009140001037983 */ /* 0x000f220000300800 */
[----:B------:R-:W3:Y:S01]  /*208f0*/  LDL.LU R4, [R1+0x910] ;  /* 0x0009100001047983 */ /* 0x000ee20000300800 */
[----:B------:R-:W-:Y:S02]  /*20900*/  STL [R1+0xc8], R8 ;  /* 0x0000c80801007387 */ /* 0x000fe40000100800 */
[----:B------:R1:W-:Y:S02]  /*20910*/  STL [R1+0xc4], R5 ;  /* 0x0000c40501007387 */ /* 0x0003e40000100800 */
[----:B-1----:R-:W3:Y:S01]  /*20920*/  LDL.LU R5, [R1+0x90c] ;  /* 0x00090c0001057983 */ /* 0x002ee20000300800 */
[----:B------:R-:W3:Y:S02]  /*20930*/  LDL.LU R6, [R1+0x88c] ;  /* 0x00088c0001067983 */ /* 0x000ee40000300800 */
[----:B------:R-:W3:Y:S02]  /*20940*/  LDL.LU R7, [R1+0x888] ;  /* 0x0008880001077983 */ /* 0x000ee40000300800 */
[----:B------:R-:W3:Y:S01]  /*20950*/  LDL.LU R8, [R1+0x884] ;  /* 0x0008840001087983 */ /* 0x000ee20000300800 */
[----:B------:R-:W3:Y:S01]  /*20960*/  LDL.LU R9, [R1+0x880] ;  /* 0x0008800001097983 */ /* 0x000ee20000300800 */
        /* <DEDUP_REMOVED lines=13> */
[----:B------:R-:W3:Y:S01]  /*20a40*/  LDL.LU R26, [R1+0x664] ;  /* 0x00066400011a7983 */ /* 0x000ee20000300800 */
[----:B0-----:R-:W-:Y:S01]  /*20a50*/  LOP3.LUT R2, R2, 0x3f, RZ, 0xc0, !PT ;  /* 0x0000003f02027812 */ /* 0x001fe200078ec0ff */
[----:B------:R-:W4:Y:S01]  /*20a60*/  LDL.LU R27, [R1+0x660] ;  /* 0x00066000011b7983 */ /* 0x000f220000300800 */
[----:B------:R-:W4:Y:S02]  /*20a70*/  LDL.LU R28, [R1+0x65c] ;  /* 0x00065c00011c7983 */ /* 0x000f240000300800 */
[----:B------:R-:W4:Y:S01]  /*20a80*/  LDL.LU R29, [R1+0x5e8] ;  /* 0x0005e800011d7983 */ /* 0x000f220000300800 */
[----:B------:R-:W-:Y:S01]  /*20a90*/  ISETP.GE.AND P0, PT, R14, R13, PT ;  /* 0x0000000d0e00720c */ /* 0x000fe20003f06270 */
[----:B------:R-:W-:Y:S01]  /*20aa0*/  IMAD.SHL.U32 R2, R2, 0x2, RZ ;  /* 0x0000000202027824 */ /* 0x000fe200078e00ff */
[----:B------:R0:W-:Y:S04]  /*20ab0*/  STL [R1+0x3140], R14 ;  /* 0x0031400e01007387 */ /* 0x0001e80000100800 */
[----:B0-----:R-:W4:Y:S01]  /*20ac0*/  LDL.LU R14, [R1+0x990] ;  /* 0x00099000010e7983 */ /* 0x001f220000300800 */
[----:B------:R-:W-:Y:S02]  /*20ad0*/  STL [R1+0x307c], R13 ;  /* 0x00307c0d01007387 */ /* 0x000fe40000100800 */
[----:B------:R0:W-:Y:S02]  /*20ae0*/  STL [R1+0x30c8], R13 ;  /* 0x0030c80d01007387 */ /* 0x0001e40000100800 */
[----:B0-----:R-:W4:Y:S04]  /*20af0*/  LDL.LU R13, [R1+0x994] ;  /* 0x00099400010d7983 */ /* 0x001f280000300800 */
[----:B--2---:R0:W-:Y:S04]  /*20b00*/  STS.U16 [R2], R0 ;  /* 0x0000000002007388 */ /* 0x0041e80000000400 */
[----:B0-----:R-:W2:Y:S04]  /*20b10*/  LDL.LU R0, [R1+0x31c4] ;  /* 0x0031c40001007983 */ /* 0x001ea80000300800 */
[----:B---3--:R0:W-:Y:S04]  /*20b20*/  STS.U16 [R2+0x6080], R26 ;  /* 0x0060801a02007388 */ /* 0x0081e80000000400 */
[----:B0-----:R-:W3:Y:S04]  /*20b30*/  LDL.LU R26, [R1+0x568] ;  /* 0x00056800011a7983 */ /* 0x001ee80000300800 */
[----:B---3--:R0:W-:Y:S04]  /*20b40*/  STL [R1+0x31b8], R26 ;  /* 0x0031b81a01007387 */ /* 0x0081e80000100800 */
[----:B0-----:R-:W3:Y:S04]  /*20b50*/  LDL.LU R26, [R1+0x5dc] ;  /* 0x0005dc00011a7983 */ /* 0x001ee80000300800 */
[----:B---3--:R0:W-:Y:S04]  /*20b60*/  STL [R1+0x31bc], R26 ;  /* 0x0031bc1a01007387 */ /* 0x0081e80000100800 */
[----:B0-----:R-:W3:Y:S04]  /*20b70*/  LDL.LU R26, [R1+0x5e0] ;  /* 0x0005e000011a7983 */ /* 0x001ee80000300800 */
[----:B----4-:R-:W-:Y:S04]  /*20b80*/  STS.U16 [R2+0x6100], R27 ;  /* 0x0061001b02007388 */ /* 0x010fe80000000400 */
[----:B------:R-:W-:Y:S04]  /*20b90*/  STS.U16 [R2+0x6180], R28 ;  /* 0x0061801c02007388 */ /* 0x000fe80000000400 */
[----:B------:R-:W-:Y:S04]  /*20ba0*/  STS.U16 [R2+0x7000], R29 ;  /* 0x0070001d02007388 */ /* 0x000fe80000000400 */
[----:B------:R-:W-:Y:S04]  /*20bb0*/  STS.U16 [R2+0x80], R13 ;  /* 0x0000800d02007388 */ /* 0x000fe80000000400 */
[----:B------:R-:W-:Y:S04]  /*20bc0*/  STS.U16 [R2+0x100], R14 ;  /* 0x0001000e02007388 */ /* 0x000fe80000000400 */
[----:B--2---:R-:W-:Y:S04]  /*20bd0*/  STS.U16 [R2+0x180], R0 ;  /* 0x0001800002007388 */ /* 0x004fe80000000400 */
[----:B------:R-:W-:Y:S04]  /*20be0*/  STS.U16 [R2+0x1000], R15 ;  /* 0x0010000f02007388 */ /* 0x000fe80000000400 */
[----:B------:R-:W-:Y:S04]  /*20bf0*/  STS.U16 [R2+0x1080], R3 ;  /* 0x0010800302007388 */ /* 0x000fe80000000400 */
[----:B------:R-:W-:Y:S04]  /*20c00*/  STS.U16 [R2+0x1100], R4 ;  /* 0x0011000402007388 */ /* 0x000fe80000000400 */
[----:B------:R-:W-:Y:S04]  /*20c10*/  STS.U16 [R2+0x1180], R5 ;  /* 0x0011800502007388 */ /* 0x000fe80000000400 */
[----:B------:R-:W-:Y:S04]  /*20c20*/  STS.U16 [R2+0x2000], R6 ;  /* 0x0020000602007388 */ /* 0x000fe80000000400 */
[----:B------:R-:W-:Y:S04]  /*20c30*/  STS.U16 [R2+0x2080], R7 ;  /* 0x0020800702007388 */ /* 0x000fe80000000400 */
[----:B------:R-:W-:Y:S04]  /*20c40*/  STS.U16 [R2+0x2100], R8 ;  /* 0x0021000802007388 */ /* 0x000fe80000000400 */
[----:B---3--:R0:W-:Y:S04]  /*20c50*/  STL [R1+0x31c0], R26 ;  /* 0x0031c01a01007387 */ /* 0x0081e80000100800 */
[----:B0-----:R-:W2:Y:S01]  /*20c60*/  LDL.LU R26, [R1+0x5e4] ;  /* 0x0005e400011a7983 */ /* 0x001ea20000300800 */
[----:B------:R-:W3:Y:S02]  /*20c70*/  LDL.LU R27, [R1+0x560] ;  /* 0x00056000011b7983 */ /* 0x000ee40000300800 */
[----:B------:R-:W4:Y:S02]  /*20c80*/  LDL.LU R28, [R1+0x55c] ;  /* 0x00055c00011c7983 */ /* 0x000f240000300800 */
        /* <DEDUP_REMOVED lines=9> */
[----:B------:R-:W3:Y:S04]  /*20d20*/  LDL.LU R7, [R1+0x1c0] ;  /* 0x0001c00001077983 */ /* 0x000ee80000300800 */
[----:B------:R0:W-:Y:S01]  /*20d30*/  STS.U16 [R2+0x2180], R9 ;  /* 0x0021800902007388 */ /* 0x0001e20000000400 */
[----:B------:R-:W3:Y:S03]  /*20d40*/  LDL.LU R8, [R1+0x1b8] ;  /* 0x0001b80001087983 */ /* 0x000ee60000300800 */
[----:B------:R1:W-:Y:S04]  /*20d50*/  STS.U16 [R2+0x3000], R10 ;  /* 0x0030000a02007388 */ /* 0x0003e80000000400 */
[----:B------:R1:W-:Y:S04]  /*20d60*/  STS.U16 [R2+0x3080], R11 ;  /* 0x0030800b02007388 */ /* 0x0003e80000000400 */
[----:B------:R1:W-:Y:S04]  /*20d70*/  STS.U16 [R2+0x3100], R12 ;  /* 0x0031000c02007388 */ /* 0x0003e80000000400 */
[----:B------:R1:W-:Y:S04]  /*20d80*/  STS.U16 [R2+0x3180], R16 ;  /* 0x0031801002007388 */ /* 0x0003e80000000400 */
[----:B------:R1:W-:Y:S04]  /*20d90*/  STS.U16 [R2+0x4000], R17 ;  /* 0x0040001102007388 */ /* 0x0003e80000000400 */
[----:B0-----:R-:W3:Y:S01]  /*20da0*/  LDL.LU R9, [R1+0x1b4] ;  /* 0x0001b40001097983 */ /* 0x001ee20000300800 */
[----:B-1----:R-:W3:Y:S02]  /*20db0*/  LDL.LU R10, [R1+0x1b0] ;  /* 0x0001b000010a7983 */ /* 0x002ee40000300800 */
[----:B------:R-:W3:Y:S01]  /*20dc0*/  LDL.LU R11, [R1+0x150] ;  /* 0x00015000010b7983 */ /* 0x000ee20000300800 */
[----:B------:R-:W3:Y:S01]  /*20dd0*/  LDL.LU R12, [R1+0x148] ;  /* 0x00014800010c7983 */ /* 0x000ee20000300800 */
[----:B------:R-:W3:Y:S03]  /*20de0*/  LDL.LU R16, [R1+0x140] ;  /* 0x0001400001107983 */ /* 0x000ee60000300800 */
        /* <DEDUP_REMOVED lines=15> */
[----:B0-----:R-:W3:Y:S01]  /*20ee0*/  LDL.LU R24, [R1+0x54] ;  /* 0x0000540001187983 */ /* 0x001ee20000300800 */
[----:B-1----:R-:W3:Y:S03]  /*20ef0*/  LDL.LU R25, [R1+0x50] ;  /* 0x0000500001197983 */ /* 0x002ee60000300800 */
[----:B--2---:R0:W-:Y:S04]  /*20f00*/  STS.U16 [R2+0x7080], R26 ;  /* 0x0070801a02007388 */ /* 0x0041e80000000400 */
[----:B0-----:R-:W2:Y:S04]  /*20f10*/  LDL.LU R26, [R1+0x31c0] ;  /* 0x0031c000011a7983 */ /* 0x001ea80000300800 */
[----:B--2---:R0:W-:Y:S04]  /*20f20*/  STS.U16 [R2+0x7100], R26 ;  /* 0x0071001a02007388 */ /* 0x0041e80000000400 */
[----:B0-----:R-:W2:Y:S04]  /*20f30*/  LDL.LU R26, [R1+0x31bc] ;  /* 0x0031bc00011a7983 */ /* 0x001ea80000300800 */
[----:B--2---:R0:W-:Y:S04]  /*20f40*/  STS.U16 [R2+0x7180], R26 ;  /* 0x0071801a02007388 */ /* 0x0041e80000000400 */
[----:B0-----:R-:W2:Y:S04]  /*20f50*/  LDL.LU R26, [R1+0x31b8] ;  /* 0x0031b800011a7983 */ /* 0x001ea80000300800 */
[----:B---3--:R-:W-:Y:S04]  /*20f60*/  STS.U16 [R2+0x8080], R27 ;  /* 0x0080801b02007388 */ /* 0x008fe80000000400 */
[----:B----4-:R-:W-:Y:S04]  /*20f70*/  STS.U16 [R2+0x8100], R28 ;  /* 0x0081001c02007388 */ /* 0x010fe80000000400 */
[----:B------:R-:W-:Y:S04]  /*20f80*/  STS.U16 [R2+0x8180], R29 ;  /* 0x0081801d02007388 */ /* 0x000fe80000000400 */
[----:B------:R-:W-:Y:S04]  /*20f90*/  STS.U16 [R2+0x9000], R13 ;  /* 0x0090000d02007388 */ /* 0x000fe80000000400 */
[----:B--2---:R0:W-:Y:S04]  /*20fa0*/  STS.U16 [R2+0x8000], R26 ;  /* 0x0080001a02007388 */ /* 0x0041e80000000400 */
[----:B0-----:R-:W2:Y:S01]  /*20fb0*/  LDL.LU R26, [R1+0x31b4] ;  /* 0x0031b400011a7983 */ /* 0x001ea20000300800 */
[----:B------:R-:W3:Y:S02]  /*20fc0*/  LDL.LU R27, [R1+0x31b0] ;  /* 0x0031b000011b7983 */ /* 0x000ee40000300800 */
[----:B------:R-:W4:Y:S02]  /*20fd0*/  LDL.LU R28, [R1+0x31ac] ;  /* 0x0031ac00011c7983 */ /* 0x000f240000300800 */
[----:B------:R-:W2:Y:S01]  /*20fe0*/  LDL.LU R29, [R1+0x31a8] ;  /* 0x0031a800011d7983 */ /* 0x000ea20000300800 */
[----:B------:R-:W2:Y:S04]  /*20ff0*/  LDL.LU R13, [R1+0x900] ;  /* 0x00090000010d7983 */ /* 0x000ea80000300800 */
[----:B------:R-:W-:Y:S04]  /*21000*/  STS.U16 [R2+0x9080], R14 ;  /* 0x0090800e02007388 */ /* 0x000fe80000000400 */
        /* <DEDUP_REMOVED lines=17> */
[----:B--2---:R0:W-:Y:S04]  /*21120*/  STL [R1+0x31a4], R13 ;  /* 0x0031a40d01007387 */ /* 0x0041e80000100800 */
[----:B0-----:R-:W2:Y:S01]  /*21130*/  LDL.LU R13, [R1+0x988] ;  /* 0x00098800010d7983 */ /* 0x001ea20000300800 */
[----:B------:R-:W2:Y:S02]  /*21140*/  LDL.LU R14, [R1+0x8fc] ;  /* 0x0008fc00010e7983 */ /* 0x000ea40000300800 */
[----:B------:R-:W2:Y:S02]  /*21150*/  LDL.LU R15, [R1+0x87c] ;  /* 0x00087c00010f7983 */ /* 0x000ea40000300800 */
[----:B------:R-:W2:Y:S01]  /*21160*/  LDL.LU R3, [R1+0x878] ;  /* 0x0008780001037983 */ /* 0x000ea20000300800 */
[----:B------:R-:W2:Y:S01]  /*21170*/  LDL.LU R4, [R1+0x874] ;  /* 0x0008740001047983 */ /* 0x000ea20000300800 */
        /* <DEDUP_REMOVED lines=12> */
[----:B------:R-:W2:Y:S03]  /*21240*/  LDL.LU R20, [R1+0x6cc] ;  /* 0x0006cc0001147983 */ /* 0x000ea60000300800 */
[----:B------:R0:W-:Y:S01]  /*21250*/  STS.U16 [R2+0xe000], R22 ;  /* 0x00e0001602007388 */ /* 0x0001e20000000400 */
[----:B------:R-:W2:Y:S03]  /*21260*/  LDL.LU R21, [R1+0x658] ;  /* 0x0006580001157983 */ /* 0x000ea60000300800 */
[----:B------:R1:W-:Y:S04]  /*21270*/  STS.U16 [R2+0xe080], R23 ;  /* 0x00e0801702007388 */ /* 0x0003e80000000400 */
[----:B------:R1:W-:Y:S04]  /*21280*/  STS.U16 [R2+0xe100], R24 ;  /* 0x00e1001802007388 */ /* 0x0003e80000000400 */
[----:B------:R3:W-:Y:S04]  /*21290*/  STS.U16 [R2+0xe180], R25 ;  /* 0x00e1801902007388 */ /* 0x0007e80000000400 */
[----:B------:R-:W-:Y:S04]  /*212a0*/  STS.U16 [R2+0xf000], R29 ;  /* 0x00f0001d02007388 */ /* 0x000fe80000000400 */
[----:B0-----:R-:W2:Y:S01]  /*212b0*/  LDL.LU R22, [R1+0x654] ;  /* 0x0006540001167983 */ /* 0x001ea20000300800 */
[----:B-1----:R-:W2:Y:S02]  /*212c0*/  LDL.LU R23, [R1+0x650] ;  /* 0x0006500001177983 */ /* 0x002ea40000300800 */
[----:B------:R-:W2:Y:S01]  /*212d0*/  LDL.LU R24, [R1+0x64c] ;  /* 0x00064c0001187983 */ /* 0x000ea20000300800 */
[----:B---3--:R-:W3:Y:S01]  /*212e0*/  LDL.LU R25, [R1+0x5d8] ;  /* 0x0005d80001197983 */ /* 0x008ee20000300800 */
[----:B------:R0:W-:Y:S03]  /*212f0*/  STL [R1+0x30d4], R29 ;  /* 0x0030d41d01007387 */ /* 0x0001e60000100800 */
[----:B----4-:R-:W-:Y:S04]  /*21300*/  STS.U16 [R2+0xf080], R28 ;  /* 0x00f0801c02007388 */ /* 0x010fe80000000400 */
[----:B------:R-:W-:Y:S04]  /*21310*/  STS.U16 [R2+0xf100], R27 ;  /* 0x00f1001b02007388 */ /* 0x000fe80000000400 */
[----:B------:R-:W-:Y:S04]  /*21320*/  STS.U16 [R2+0xf180], R26 ;  /* 0x00f1801a02007388 */ /* 0x000fe80000000400 */
[----:B------:R1:W-:Y:S04]  /*21330*/  STS.U16 [R2+0x9100], R0 ;  /* 0x0091000002007388 */ /* 0x0003e80000000400 */
[----:B0-----:R-:W4:Y:S01]  /*21340*/  LDL.LU R29, [R1+0x904] ;  /* 0x00090400011d7983 */ /* 0x001f220000300800 */
[----:B------:R0:W-:Y:S01]  /*21350*/  STL [R1+0x30d8], R28 ;  /* 0x0030d81c01007387 */ /* 0x0001e20000100800 */
[----:B-1----:R-:W-:-:S02]  /*21360*/  LOP3.LUT R0, R2, 0x10, RZ, 0x3c, !PT ;  /* 0x0000001002007812 */ /* 0x002fc400078e3cff */
[----:B0-----:R-:W3:Y:S01]  /*21370*/  LDL.LU R28, [R1+0x908] ;  /* 0x00090800011c7983 */ /* 0x001ee20000300800 */
[----:B------:R0:W-:Y:S03]  /*21380*/  STL [R1+0x30dc], R27 ;  /* 0x0030dc1b01007387 */ /* 0x0001e60000100800 */
[----:B0-----:R-:W3:Y:S01]  /*21390*/  LDL.LU R27, [R1+0x97c] ;  /* 0x00097c00011b7983 */ /* 0x001ee20000300800 */
[----:B------:R0:W-:Y:S03]  /*213a0*/  STL [R1+0x30e4], R26 ;  /* 0x0030e41a01007387 */ /* 0x0001e60000100800 */
[----:B0-----:R-:W3:Y:S01]  /*213b0*/  LDL.LU R26, [R1+0x980] ;  /* 0x00098000011a7983 */ /* 0x001ee20000300800 */
[----:B------:R0:W-:Y:S03]  /*213c0*/  STL [R1+0x30e0], R2 ;  /* 0x0030e00201007387 */ /* 0x0001e60000100800 */
[----:B0-----:R-:W3:Y:S04]  /*213d0*/  LDL.LU R2, [R1+0x984] ;  /* 0x0009840001027983 */ /* 0x001ee80000300800 */
[----:B--2---:R0:W-:Y:S04]  /*213e0*/  STS.U16 [R0+0x200], R13 ;  /* 0x0002000d00007388 */ /* 0x0041e80000000400 */
[----:B0-----:R-:W2:Y:S04]  /*213f0*/  LDL.LU R13, [R1+0x31a4] ;  /* 0x0031a400010d7983 */ /* 0x001ea80000300800 */
[----:B---3--:R-:W-:Y:S01]  /*21400*/  STS.U16 [R0+0x280], R2 ;  /* 0x0002800200007388 */ /* 0x008fe20000000400 */
[----:B------:R-:W-:Y:S02]  /*21410*/  STS.U16 [R0+0x300], R26 ;  /* 0x0003001a00007388 */ /* 0x000fe40000000400 */
[----:B------:R-:W-:Y:S02]  /*21420*/  STS.U16 [R0+0x380], R27 ;  /* 0x0003801b00007388 */ /* 0x000fe40000000400 */
[----:B------:R-:W-:Y:S01]  /*21430*/  STS.U16 [R0+0x1200], R28 ;  /* 0x0012001c00007388 */ /* 0x000fe20000000400 */
[----:B----4-:R-:W-:Y:S04]  /*21440*/  STS.U16 [R0+0x1280], R29 ;  /* 0x0012801d00007388 */ /* 0x010fe80000000400 */
[----:B--2---:R-:W-:Y:S01]  /*21450*/  STS.U16 [R0+0x1300], R13 ;  /* 0x0013000d00007388 */ /* 0x004fe20000000400 */
[----:B------:R-:W-:Y:S02]  /*21460*/  STS.U16 [R0+0x1380], R14 ;  /* 0x0013800e00007388 */ /* 0x000fe40000000400 */
[----:B------:R-:W-:Y:S02]  /*21470*/  STS.U16 [R0+0x2200], R15 ;  /* 0x0022000f00007388 */ /* 0x000fe40000000400 */
[----:B------:R-:W-:Y:S01]  /*21480*/  STS.U16 [R0+0x2280], R3 ;  /* 0x0022800300007388 */ /* 0x000fe20000000400 */
[----:B------:R-:W-:Y:S01]  /*21490*/  STS.U16 [R0+0x2300], R4 ;  /* 0x0023000400007388 */ /* 0x000fe20000000400 */
        /* <DEDUP_REMOVED lines=12> */
[----:B------:R0:W-:Y:S02]  /*21560*/  STS.U16 [R0+0x5380], R20 ;  /* 0x0053801400007388 */ /* 0x0001e40000000400 */
[----:B------:R-:W-:Y:S02]  /*21570*/  STS.U16 [R0+0x6200], R21 ;  /* 0x0062001500007388 */ /* 0x000fe40000000400 */
[----:B------:R1:W-:Y:S01]  /*21580*/  STS.U16 [R0+0x6280], R22 ;  /* 0x0062801600007388 */ /* 0x0003e20000000400 */
[----:B0-----:R-:W2:Y:S01]  /*21590*/  LDL.LU R20, [R1+0x5d4] ;  /* 0x0005d40001147983 */ /* 0x001ea20000300800 */
[----:B-1----:R-:W3:Y:S03]  /*215a0*/  LDL.LU R22, [R1+0x554] ;  /* 0x0005540001167983 */ /* 0x002ee60000300800 */
[----:B---3--:R0:W-:Y:S04]  /*215b0*/  STL [R1+0x319c], R22 ;  /* 0x00319c1601007387 */ /* 0x0081e80000100800 */
[----:B0-----:R-:W3:Y:S04]  /*215c0*/  LDL.LU R22, [R1+0x5cc] ;  /* 0x0005cc0001167983 */ /* 0x001ee80000300800 */
[----:B------:R-:W-:Y:S01]  /*215d0*/  STS.U16 [R0+0x6300], R23 ;  /* 0x0063001700007388 */ /* 0x000fe20000000400 */
[----:B------:R-:W-:Y:S02]  /*215e0*/  STS.U16 [R0+0x6380], R24 ;  /* 0x0063801800007388 */ /* 0x000fe40000000400 */
[----:B------:R-:W-:Y:S01]  /*215f0*/  STS.U16 [R0+0x7200], R25 ;  /* 0x0072001900007388 */ /* 0x000fe20000000400 */
[----:B---3--:R0:W-:Y:S04]  /*21600*/  STL [R1+0x31a0], R22 ;  /* 0x0031a01601007387 */ /* 0x0081e80000100800 */
[----:B0-----:R-:W3:Y:S01]  /*21610*/  LDL.LU R22, [R1+0x5d0] ;  /* 0x0005d00001167983 */ /* 0x001ee20000300800 */
[----:B------:R-:W4:Y:S02]  /*21620*/  LDL.LU R23, [R1+0x550] ;  /* 0x0005500001177983 */ /* 0x000f240000300800 */
[----:B------:R-:W4:Y:S02]  /*21630*/  LDL.LU R24, [R1+0x54c] ;  /* 0x00054c0001187983 */ /* 0x000f240000300800 */
[----:B------:R-:W4:Y:S01]  /*21640*/  LDL.LU R25, [R1+0x548] ;  /* 0x0005480001197983 */ /* 0x000f220000300800 */
[----:B------:R-:W4:Y:S01]  /*21650*/  LDL.LU R2, [R1+0x4d4] ;  /* 0x0004d40001027983 */ /* 0x000f220000300800 */
        /* <DEDUP_REMOVED lines=21> */
[----:B------:R-:W4:Y:S01]  /*217b0*/  LDL.LU R21, [R1+0x44] ;  /* 0x0000440001157983 */ /* 0x000f220000300800 */
[----:B--2---:R0:W-:Y:S04]  /*217c0*/  STS.U16 [R0+0x7280], R20 ;  /* 0x0072801400007388 */ /* 0x0041e80000000400 */
[----:B0-----:R-:W3:Y:S04]  /*217d0*/  LDL.LU R20, [R1+0x40] ;  /* 0x0000400001147983 */ /* 0x001ee80000300800 */
[----:B---3--:R0:W-:Y:S04]  /*217e0*/  STS.U16 [R0+0x7300], R22 ;  /* 0x0073001600007388 */ /* 0x0081e80000000400 */
[----:B0-----:R-:W3:Y:S04]  /*217f0*/  LDL.LU R22, [R1+0x31a0] ;  /* 0x0031a00001167983 */ /* 0x001ee80000300800 */
[----:B---3--:R0:W-:Y:S04]  /*21800*/  STS.U16 [R0+0x7380], R22 ;  /* 0x0073801600007388 */ /* 0x0081e80000000400 */
[----:B0-----:R-:W3:Y:S04]  /*21810*/  LDL.LU R22, [R1+0x319c] ;  /* 0x00319c0001167983 */ /* 0x001ee80000300800 */
[----:B---3--:R0:W-:Y:S01]  /*21820*/  STS.U16 [R0+0x8200], R22 ;  /* 0x0082001600007388 */ /* 0x0081e20000000400 */
[----:B----4-:R1:W-:Y:S02]  /*21830*/  STS.U16 [R0+0x8280], R23 ;  /* 0x0082801700007388 */ /* 0x0103e40000000400 */
[----:B------:R3:W-:Y:S02]  /*21840*/  STS.U16 [R0+0x8300], R24 ;  /* 0x0083001800007388 */ /* 0x0007e40000000400 */
[----:B------:R4:W-:Y:S01]  /*21850*/  STS.U16 [R0+0x8380], R25 ;  /* 0x0083801900007388 */ /* 0x0009e20000000400 */
[----:B0-----:R-:W2:Y:S01]  /*21860*/  LDL.LU R22, [R1+0x3198] ;  /* 0x0031980001167983 */ /* 0x001ea20000300800 */
[----:B-1----:R-:W2:Y:S02]  /*21870*/  LDL.LU R23, [R1+0x3194] ;  /* 0x0031940001177983 */ /* 0x002ea40000300800 */
[----:B---3--:R-:W3:Y:S02]  /*21880*/  LDL.LU R24, [R1+0x3190] ;  /* 0x0031900001187983 */ /* 0x008ee40000300800 */
[----:B----4-:R-:W4:Y:S01]  /*21890*/  LDL.LU R25, [R1+0x318c] ;  /* 0x00318c0001197983 */ /* 0x010f220000300800 */
        /* <DEDUP_REMOVED lines=24> */
[----:B----4-:R-:W-:Y:S04]  /*21a20*/  STS.U16 [R0+0xf200], R25 ;  /* 0x00f2001900007388 */ /* 0x010fe80000000400 */
[----:B------:R-:W-:Y:S01]  /*21a30*/  STL [R1+0x30e8], R25 ;  /* 0x0030e81901007387 */ /* 0x000fe20000100800 */
[----:B---3--:R-:W-:Y:S02]  /*21a40*/  STS.U16 [R0+0xf280], R24 ;  /* 0x00f2801800007388 */ /* 0x008fe40000000400 */
[----:B------:R0:W-:Y:S02]  /*21a50*/  STL [R1+0x30ec], R24 ;  /* 0x0030ec1801007387 */ /* 0x0001e40000100800 */
[----:B0-----:R-:W3:Y:S04]  /*21a60*/  LDL.LU R24, [R1+0x96c] ;  /* 0x00096c0001187983 */ /* 0x001ee80000300800 */
[----:B------:R-:W0:Y:S01]  /*21a70*/  S2R R21, SR_TID.X ;  /* 0x0000000000157919 */ /* 0x000e220000002100 */
[----:B--2---:R-:W-:Y:S03]  /*21a80*/  STS.U16 [R0+0xf300], R23 ;  /* 0x00f3001700007388 */ /* 0x004fe60000000400 */
[----:B---3--:R1:W-:Y:S04]  /*21a90*/  STL [R1+0x3184], R24 ;  /* 0x0031841801007387 */ /* 0x0083e80000100800 */
[----:B-1----:R-:W2:Y:S01]  /*21aa0*/  LDL.LU R24, [R1+0x978] ;  /* 0x0009780001187983 */ /* 0x002ea20000300800 */
[----:B0-----:R-:W-:-:S05]  /*21ab0*/  LOP3.LUT R21, R21, 0x3f, RZ, 0xc0, !PT ;  /* 0x0000003f15157812 */ /* 0x001fca00078ec0ff */
[----:B------:R-:W-:Y:S02]  /*21ac0*/  IMAD.SHL.U32 R0, R21, 0x2, RZ ;  /* 0x0000000215007824 */ /* 0x000fe400078e00ff */
[----:B------:R-:W0:Y:S04]  /*21ad0*/  S2R R21, SR_TID.X ;  /* 0x0000000000157919 */ /* 0x000e280000002100 */
[----:B--2---:R0:W-:Y:S01]  /*21ae0*/  STL [R1+0x3188], R24 ;  /* 0x0031881801007387 */ /* 0x0041e20000100800 */
[----:B------:R-:W2:Y:S02]  /*21af0*/  LDL.LU R25, [R1+0x8f8] ;  /* 0x0008f80001197983 */ /* 0x000ea40000300800 */
[----:B------:R-:W3:Y:S02]  /*21b00*/  LDL.LU R2, [R1+0x8f4] ;  /* 0x0008f40001027983 */ /* 0x000ee40000300800 */
[----:B------:R-:W4:Y:S01]  /*21b10*/  LDL.LU R26, [R1+0x8f0] ;  /* 0x0008f000011a7983 */ /* 0x000f220000300800 */
        /* <DEDUP_REMOVED lines=9> */
[----:B0-----:R-:W-:Y:S01]  /*21bb0*/  LOP3.LUT R24, R21, 0x3f, RZ, 0xc0, !PT ;  /* 0x0000003f15187812 */ /* 0x001fe200078ec0ff */
[----:B------:R-:W2:Y:S02]  /*21bc0*/  LDL.LU R6, [R1+0x74c] ;  /* 0x00074c0001067983 */ /* 0x000ea40000300800 */
[----:B------:R-:W2:Y:S01]  /*21bd0*/  LDL.LU R7, [R1+0x748] ;  /* 0x0007480001077983 */ /* 0x000ea20000300800 */
[----:B------:R-:W2:Y:S01]  /*21be0*/  LDL.LU R8, [R1+0x744] ;  /* 0x0007440001087983 */ /* 0x000ea20000300800 */
[----:B------:R-:W2:Y:S02]  /*21bf0*/  LDL.LU R9, [R1+0x740] ;  /* 0x0007400001097983 */ /* 0x000ea40000300800 */
[----:B------:R-:W2:Y:S02]  /*21c00*/  LDL.LU R10, [R1+0x6c8] ;  /* 0x0006c800010a7983 */ /* 0x000ea40000300800 */
[----:B------:R-:W-:Y:S01]  /*21c10*/  IMAD.SHL.U32 R24, R24, 0x2, RZ ;  /* 0x0000000218187824 */ /* 0x000fe200078e00ff */
[----:B------:R-:W2:Y:S01]  /*21c20*/  LDL.LU R11, [R1+0x6c4] ;  /* 0x0006c400010b7983 */ /* 0x000ea20000300800 */
[----:B------:R-:W2:Y:S02]  /*21c30*/  LDL.LU R12, [R1+0x6c0] ;  /* 0x0006c000010c7983 */ /* 0x000ea40000300800 */
[----:B------:R-:W2:Y:S02]  /*21c40*/  LDL.LU R16, [R1+0x6bc] ;  /* 0x0006bc0001107983 */ /* 0x000ea40000300800 */
[----:B------:R-:W2:Y:S01]  /*21c50*/  LDL.LU R17, [R1+0x648] ;  /* 0x0006480001117983 */ /* 0x000ea20000300800 */
[----:B------:R-:W2:Y:S01]  /*21c60*/  LDL.LU R18, [R1+0x644] ;  /* 0x0006440001127983 */ /* 0x000ea20000300800 */
[----:B------:R-:W-:Y:S01]  /*21c70*/  LOP3.LUT R24, R24, 0x10, RZ, 0x3c, !PT ;  /* 0x0000001018187812 */ /* 0x000fe200078e3cff */
[----:B------:R-:W2:Y:S02]  /*21c80*/  LDL.LU R19, [R1+0x640] ;  /* 0x0006400001137983 */ /* 0x000ea40000300800 */
[----:B------:R-:W2:Y:S01]  /*21c90*/  LDL.LU R20, [R1+0x63c] ;  /* 0x00063c0001147983 */ /* 0x000ea20000300800 */
[----:B------:R-:W2:Y:S01]  /*21ca0*/  LDL.LU R21, [R1+0x5c8] ;  /* 0x0005c80001157983 */ /* 0x000ea20000300800 */
[----:B------:R0:W-:Y:S03]  /*21cb0*/  STL [R1+0x30f0], R23 ;  /* 0x0030f01701007387 */ /* 0x0001e60000100800 */
[----:B------:R1:W-:Y:S04]  /*21cc0*/  STS.U16 [R24+0xf380], R22 ;  /* 0x00f3801618007388 */ /* 0x0003e80000000400 */
[----:B0-----:R-:W2:Y:S01]  /*21cd0*/  LDL.LU R23, [R1+0x970] ;  /* 0x0009700001177983 */ /* 0x001ea20000300800 */
[----:B-1----:R-:W2:Y:S01]  /*21ce0*/  LDL.LU R24, [R1+0x3188] ;  /* 0x0031880001187983 */ /* 0x002ea20000300800 */
[----:B------:R-:W-:Y:S01]  /*21cf0*/  LOP3.LUT R0, R0, 0x20, RZ, 0x3c, !PT ;  /* 0x0000002000007812 */ /* 0x000fe200078e3cff */
[----:B------:R0:W-:Y:S02]  /*21d00*/  STL [R1+0x30f4], R22 ;  /* 0x0030f41601007387 */ /* 0x0001e40000100800 */
[----:B0-----:R-:W3:Y:S04]  /*21d10*/  LDL.LU R22, [R1+0x974] ;  /* 0x0009740001167983 */ /* 0x001ee80000300800 */
[----:B--2---:R0:W-:Y:S04]  /*21d20*/  STS.U16 [R0+0x400], R24 ;  /* 0x0004001800007388 */ /* 0x0041e80000000400 */
[----:B0-----:R-:W2:Y:S04]  /*21d30*/  LDL.LU R24, [R1+0x3184] ;  /* 0x0031840001187983 */ /* 0x001ea80000300800 */
[----:B---3--:R-:W-:Y:S01]  /*21d40*/  STS.U16 [R0+0x480], R22 ;  /* 0x0004801600007388 */ /* 0x008fe20000000400 */
[----:B------:R-:W-:Y:S03]  /*21d50*/  STS.U16 [R0+0x500], R23 ;  /* 0x0005001700007388 */ /* 0x000fe60000000400 */
[----:B--2---:R-:W-:Y:S01]  /*21d60*/  STS.U16 [R0+0x580], R24 ;  /* 0x0005801800007388 */ /* 0x004fe20000000400 */
[----:B------:R-:W-:Y:S02]  /*21d70*/  STS.U16 [R0+0x1400], R25 ;  /* 0x0014001900007388 */ /* 0x000fe40000000400 */
[----:B------:R-:W-:Y:S02]  /*21d80*/  STS.U16 [R0+0x1480], R2 ;  /* 0x0014800200007388 */ /* 0x000fe40000000400 */
[----:B----4-:R-:W-:Y:S01]  /*21d90*/  STS.U16 [R0+0x1500], R26 ;  /* 0x0015001a00007388 */ /* 0x010fe20000000400 */
        /* <DEDUP_REMOVED lines=16> */
[----:B------:R0:W-:Y:S01]  /*21ea0*/  STS.U16 [R0+0x5580], R16 ;  /* 0x0055801000007388 */ /* 0x0001e20000000400 */
[----:B------:R-:W-:Y:S02]  /*21eb0*/  STS.U16 [R0+0x6400], R17 ;  /* 0x0064001100007388 */ /* 0x000fe40000000400 */
[----:B------:R1:W-:Y:S01]  /*21ec0*/  STS.U16 [R0+0x6480], R18 ;  /* 0x0064801200007388 */ /* 0x0003e20000000400 */
[----:B0-----:R-:W2:Y:S01]  /*21ed0*/  LDL.LU R16, [R1+0x5c4] ;  /* 0x0005c40001107983 */ /* 0x001ea20000300800 */
[----:B-1----:R-:W3:Y:S03]  /*21ee0*/  LDL.LU R18, [R1+0x544] ;  /* 0x0005440001127983 */ /* 0x002ee60000300800 */
[----:B---3--:R0:W-:Y:S04]  /*21ef0*/  STL [R1+0x317c], R18 ;  /* 0x00317c1201007387 */ /* 0x0081e80000100800 */
[----:B0-----:R-:W3:Y:S01]  /*21f00*/  LDL.LU R18, [R1+0x5bc] ;  /* 0x0005bc0001127983 */ /* 0x001ee20000300800 */
[----:B------:R-:W-:Y:S02]  /*21f10*/  STS.U16 [R0+0x6500], R19 ;  /* 0x0065001300007388 */ /* 0x000fe40000000400 */
        /* <DEDUP_REMOVED lines=73> */
[----:B------:R-:W0:Y:S04]  /*223b0*/  S2R R17, SR_TID.X ;  /* 0x0000000000117919 */ /* 0x000e280000002100 */
[----:B---3--:R1:W-:Y:S04]  /*223c0*/  STL [R1+0x3164], R20 ;  /* 0x0031641401007387 */ /* 0x0083e80000100800 */
[----:B-1----:R-:W3:Y:S01]  /*223d0*/  LDL.LU R20, [R1+0x968] ;  /* 0x0009680001147983 */ /* 0x002ee20000300800 */
[----:B0-----:R-:W-:-:S05]  /*223e0*/  LOP3.LUT R17, R17, 0x3f, RZ, 0xc0, !PT ;  /* 0x0000003f11117812 */ /* 0x001fca00078ec0ff */
[----:B------:R-:W-:Y:S02]  /*223f0*/  IMAD.SHL.U32 R2, R17, 0x2, RZ ;  /* 0x0000000211027824 */ /* 0x000fe400078e00ff */
[----:B------:R-:W0:Y:S04]  /*22400*/  S2R R17, SR_TID.X ;  /* 0x0000000000117919 */ /* 0x000e280000002100 */
[----:B--2---:R1:W-:Y:S04]  /*22410*/  STS.U16 [R0+0xf500], R19 ;  /* 0x00f5001300007388 */ /* 0x0043e80000000400 */
[----:B---3--:R0:W-:Y:S01]  /*22420*/  STL [R1+0x3168], R20 ;  /* 0x0031681401007387 */ /* 0x0081e20000100800 */
        /* <DEDUP_REMOVED lines=11> */
[----:B-1----:R-:W2:Y:S01]  /*224e0*/  LDL.LU R0, [R1+0x7c0] ;  /* 0x0007c00001007983 */ /* 0x002ea20000300800 */
        /* <DEDUP_REMOVED lines=39> */
[----:B------:R0:W-:Y:S04]  /*22760*/  STS.U16 [R2+0x3780], R0 ;  /* 0x0037800002007388 */ /* 0x0001e80000000400 */
[----:B0-----:R-:W2:Y:S04]  /*22770*/  LDL.LU R0, [R1+0x534] ;  /* 0x0005340001007983 */ /* 0x001ea80000300800 */
[----:B--2---:R0:W-:Y:S04]  /*22780*/  STL [R1+0x3158], R0 ;  /* 0x0031580001007387 */ /* 0x0041e80000100800 */
[----:B0-----:R-:W2:Y:S04]  /*22790*/  LDL.LU R0, [R1+0x5ac] ;  /* 0x0005ac0001007983 */ /* 0x001ea80000300800 */
[----:B--2---:R0:W-:Y:S04]  /*227a0*/  STL [R1+0x315c], R0 ;  /* 0x00315c0001007387 */ /* 0x0041e80000100800 */
[----:B0-----:R-:W2:Y:S01]  /*227b0*/  LDL.LU R0, [R1+0x5b0] ;  /* 0x0005b00001007983 */ /* 0x001ea20000300800 */
        /* <DEDUP_REMOVED lines=12> */
[----:B------:R-:W-:Y:S03]  /*22880*/  STS.U16 [R2+0x7600], R17 ;  /* 0x0076001102007388 */ /* 0x000fe60000000400 */
[----:B--2---:R0:W-:Y:S04]  /*22890*/  STL [R1+0x3160], R0 ;  /* 0x0031600001007387 */ /* 0x0041e80000100800 */
        /* <DEDUP_REMOVED lines=28> */
[----:B--2---:R0:W-:Y:S04]  /*22a60*/  STS.U16 [R2+0x7680], R0 ;  /* 0x0076800002007388 */ /* 0x0041e80000000400 */
[----:B0-----:R-:W2:Y:S04]  /*22a70*/  LDL.LU R0, [R1+0x3160] ;  /* 0x0031600001007983 */ /* 0x001ea80000300800 */
[----:B--2---:R0:W-:Y:S04]  /*22a80*/  STS.U16 [R2+0x7700], R0 ;  /* 0x0077000002007388 */ /* 0x0041e80000000400 */
[----:B0-----:R-:W2:Y:S04]  /*22a90*/  LDL.LU R0, [R1+0x315c] ;  /* 0x00315c0001007983 */ /* 0x001ea80000300800 */
[----:B--2---:R0:W-:Y:S04]  /*22aa0*/  STS.U16 [R2+0x7780], R0 ;  /* 0x0077800002007388 */ /* 0x0041e80000000400 */
[----:B0-----:R-:W2:Y:S04]  /*22ab0*/  LDL.LU R0, [R1+0x3158] ;  /* 0x0031580001007983 */ /* 0x001ea80000300800 */
[----:B--2---:R0:W-:Y:S01]  /*22ac0*/  STS.U16 [R2+0x8600], R0 ;  /* 0x0086000002007388 */ /* 0x0041e20000000400 */
[----:B---3--:R1:W-:Y:S02]  /*22ad0*/  STS.U16 [R2+0x8680], R11 ;  /* 0x0086800b02007388 */ /* 0x0083e40000000400 */
[----:B----4-:R2:W-:Y:S02]  /*22ae0*/  STS.U16 [R2+0x8700], R12 ;  /* 0x0087000c02007388 */ /* 0x0105e40000000400 */
[----:B------:R3:W-:Y:S01]  /*22af0*/  STS.U16 [R2+0x8780], R16 ;  /* 0x0087801002007388 */ /* 0x0007e20000000400 */
[----:B------:R3:W-:Y:S04]  /*22b00*/  STS.U16 [R2+0x9600], R17 ;  /* 0x0096001102007388 */ /* 0x0007e80000000400 */
[----:B0-----:R-:W4:Y:S01]  /*22b10*/  LDL.LU R0, [R1+0x3154] ;  /* 0x0031540001007983 */ /* 0x001f220000300800 */
[----:B-1----:R-:W4:Y:S02]  /*22b20*/  LDL.LU R11, [R1+0x3150] ;  /* 0x00315000010b7983 */ /* 0x002f240000300800 */
[----:B--2---:R-:W2:Y:S02]  /*22b30*/  LDL.LU R12, [R1+0x314c] ;  /* 0x00314c00010c7983 */ /* 0x004ea40000300800 */
[----:B---3--:R-:W3:Y:S01]  /*22b40*/  LDL.LU R16, [R1+0x3148] ;  /* 0x0031480001107983 */ /* 0x008ee20000300800 */
[----:B------:R-:W2:Y:S04]  /*22b50*/  LDL.LU R17, [R1+0x3144] ;  /* 0x0031440001117983 */ /* 0x000ea80000300800 */
[----:B------:R0:W-:Y:S01]  /*22b60*/  STS.U16 [R2+0x9680], R18 ;  /* 0x0096801202007388 */ /* 0x0001e20000000400 */
[----:B------:R1:W-:Y:S02]  /*22b70*/  STS.U16 [R2+0x9700], R19 ;  /* 0x0097001302007388 */ /* 0x0003e40000000400 */
[----:B------:R0:W-:Y:S02]  /*22b80*/  STS.U16 [R2+0x9780], R20 ;  /* 0x0097801402007388 */ /* 0x0001e40000000400 */
[----:B------:R1:W-:Y:S01]  /*22b90*/  STS.U16 [R2+0xa600], R21 ;  /* 0x00a6001502007388 */ /* 0x0003e20000000400 */
[----:B------:R1:W-:Y:S01]  /*22ba0*/  STS.U16 [R2+0xa680], R22 ;  /* 0x00a6801602007388 */ /* 0x0003e20000000400 */
[----:B------:R1:W-:Y:S02]  /*22bb0*/  STS.U16 [R2+0xa700], R23 ;  /* 0x00a7001702007388 */ /* 0x0003e40000000400 */
[----:B------:R-:W-:Y:S02]  /*22bc0*/  STS.U16 [R2+0xa780], R24 ;  /* 0x00a7801802007388 */ /* 0x000fe40000000400 */
[----:B------:R-:W-:Y:S01]  /*22bd0*/  STS.U16 [R2+0xb600], R25 ;  /* 0x00b6001902007388 */ /* 0x000fe20000000400 */
[----:B------:R-:W-:Y:S01]  /*22be0*/  STS.U16 [R2+0xb680], R26 ;  /* 0x00b6801a02007388 */ /* 0x000fe20000000400 */
[----:B------:R-:W-:Y:S02]  /*22bf0*/  STS.U16 [R2+0xb700], R27 ;  /* 0x00b7001b02007388 */ /* 0x000fe40000000400 */
[----:B------:R-:W-:Y:S02]  /*22c00*/  STS.U16 [R2+0xb780], R28 ;  /* 0x00b7801c02007388 */ /* 0x000fe40000000400 */
[----:B------:R-:W-:Y:S01]  /*22c10*/  STS.U16 [R2+0xc600], R29 ;  /* 0x00c6001d02007388 */ /* 0x000fe20000000400 */
[----:B0-----:R-:W3:Y:S04]  /*22c20*/  LDL.LU R18, [R1+0x958] ;  /* 0x0009580001127983 */ /* 0x001ee80000300800 */
[----:B------:R-:W-:Y:S01]  /*22c30*/  STS.U16 [R2+0xc680], R13 ;  /* 0x00c6800d02007388 */ /* 0x000fe20000000400 */
[----:B-1----:R-:W3:Y:S02]  /*22c40*/  LDL.LU R19, [R1+0x954] ;  /* 0x0009540001137983 */ /* 0x002ee40000300800 */
[----:B------:R-:W-:Y:S02]  /*22c50*/  STS.U16 [R2+0xc700], R14 ;  /* 0x00c7000e02007388 */ /* 0x000fe40000000400 */
[----:B------:R-:W3:Y:S01]  /*22c60*/  LDL.LU R20, [R1+0x950] ;  /* 0x0009500001147983 */ /* 0x000ee20000300800 */
[----:B------:R0:W-:Y:S04]  /*22c70*/  STS.U16 [R2+0xc780], R15 ;  /* 0x00c7800f02007388 */ /* 0x0001e80000000400 */
[----:B------:R-:W3:Y:S01]  /*22c80*/  LDL.LU R21, [R1+0x94c] ;  /* 0x00094c0001157983 */ /* 0x000ee20000300800 */
[----:B------:R-:W-:Y:S02]  /*22c90*/  STS.U16 [R2+0xd600], R3 ;  /* 0x00d6000302007388 */ /* 0x000fe40000000400 */
[----:B------:R-:W3:Y:S02]  /*22ca0*/  LDL.LU R22, [R1+0x8d8] ;  /* 0x0008d80001167983 */ /* 0x000ee40000300800 */
[----:B------:R-:W-:Y:S01]  /*22cb0*/  STS.U16 [R2+0xd680], R4 ;  /* 0x00d6800402007388 */ /* 0x000fe20000000400 */
[----:B------:R-:W3:Y:S04]  /*22cc0*/  LDL.LU R23, [R1+0x8d4] ;  /* 0x0008d40001177983 */ /* 0x000ee80000300800 */
[----:B------:R1:W-:Y:S04]  /*22cd0*/  STS.U16 [R2+0xd700], R5 ;  /* 0x00d7000502007388 */ /* 0x0003e80000000400 */
[----:B0-----:R-:W3:Y:S04]  /*22ce0*/  LDL.LU R15, [R1+0x8d0] ;  /* 0x0008d000010f7983 */ /* 0x001ee80000300800 */
[----:B-1----:R-:W3:Y:S01]  /*22cf0*/  LDL.LU R5, [R1+0x8cc] ;  /* 0x0008cc0001057983 */ /* 0x002ee20000300800 */
[----:B------:R0:W-:Y:S03]  /*22d00*/  STS.U16 [R2+0xd780], R6 ;  /* 0x00d7800602007388 */ /* 0x0001e60000000400 */
[----:B0-----:R-:W3:Y:S01]  /*22d10*/  LDL.LU R6, [R1+0x84c] ;  /* 0x00084c0001067983 */ /* 0x001ee20000300800 */
[----:B------:R-:W-:Y:S02]  /*22d20*/  STS.U16 [R2+0xe600], R7 ;  /* 0x00e6000702007388 */ /* 0x000fe40000000400 */
[----:B------:R-:W-:Y:S02]  /*22d30*/  STS.U16 [R2+0xe680], R8 ;  /* 0x00e6800802007388 */ /* 0x000fe40000000400 */
[----:B------:R-:W-:Y:S01]  /*22d40*/  STS.U16 [R2+0xe700], R9 ;  /* 0x00e7000902007388 */ /* 0x000fe20000000400 */
[----:B------:R-:W-:Y:S01]  /*22d50*/  STS.U16 [R2+0xe780], R10 ;  /* 0x00e7800a02007388 */ /* 0x000fe20000000400 */
[----:B----4-:R-:W-:-:S03]  /*22d60*/  LOP3.LUT R0, R0, 0x3f, RZ, 0xc0, !PT ;  /* 0x0000003f00007812 */ /* 0x010fc600078ec0ff */
[----:B--2---:R0:W-:Y:S04]  /*22d70*/  STS.U16 [R2+0xf600], R17 ;  /* 0x00f6001102007388 */ /* 0x0041e80000000400 */
[----:B------:R1:W-:Y:S01]  /*22d80*/  STL [R1+0x3118], R17 ;  /* 0x0031181101007387 */ /* 0x0003e20000100800 */
[----:B---3--:R-:W-:Y:S03]  /*22d90*/  STL [R1+0x3120], R16 ;  /* 0x0031201001007387 */ /* 0x008fe60000100800 */
[----:B------:R-:W-:Y:S01]  /*22da0*/  STL [R1+0x3124], R12 ;  /* 0x0031240c01007387 */ /* 0x000fe20000100800 */
[----:B------:R-:W2:Y:S03]  /*22db0*/  LDL.LU R24, [R1+0x848] ;  /* 0x0008480001187983 */ /* 0x000ea60000300800 */
[----:B------:R-:W3:Y:S04]  /*22dc0*/  LDL.LU R25, [R1+0x844] ;  /* 0x0008440001197983 */ /* 0x000ee80000300800 */
[----:B0-----:R-:W4:Y:S01]  /*22dd0*/  LDL.LU R2, [R1+0x840] ;  /* 0x0008400001027983 */ /* 0x001f220000300800 */
[----:B-1----:R-:W-:-:S02]  /*22de0*/  IMAD.SHL.U32 R17, R0, 0x2, RZ ;  /* 0x0000000200117824 */ /* 0x002fc400078e00ff */
[----:B------:R-:W4:Y:S02]  /*22df0*/  LDL.LU R26, [R1+0x7bc] ;  /* 0x0007bc00011a7983 */ /* 0x000f240000300800 */
[----:B------:R-:W4:Y:S01]  /*22e00*/  LDL.LU R27, [R1+0x7b8] ;  /* 0x0007b800011b7983 */ /* 0x000f220000300800 */
[----:B------:R-:W4:Y:S01]  /*22e10*/  LDL.LU R28, [R1+0x7b4] ;  /* 0x0007b400011c7983 */ /* 0x000f220000300800 */
[----:B------:R-:W4:Y:S01]  /*22e20*/  LDL.LU R29, [R1+0x7b0] ;  /* 0x0007b000011d7983 */ /* 0x000f220000300800 */
[----:B------:R-:W-:Y:S01]  /*22e30*/  LOP3.LUT R17, R17, 0x30, RZ, 0x3c, !PT ;  /* 0x0000003011117812 */ /* 0x000fe200078e3cff */
[----:B------:R-:W4:Y:S01]  /*22e40*/  LDL.LU R13, [R1+0x72c] ;  /* 0x00072c00010d7983 */ /* 0x000f220000300800 */
[----:B------:R-:W4:Y:S04]  /*22e50*/  LDL.LU R14, [R1+0x728] ;  /* 0x00072800010e7983 */ /* 0x000f280000300800 */
[----:B------:R-:W-:Y:S01]  /*22e60*/  STS.U16 [R17+0xf680], R16 ;  /* 0x00f6801011007388 */ /* 0x000fe20000000400 */
[----:B------:R0:W-:Y:S02]  /*22e70*/  STS.U16 [R17+0xf700], R12 ;  /* 0x00f7000c11007388 */ /* 0x0001e40000000400 */
[----:B------:R-:W4:Y:S02]  /*22e80*/  LDL.LU R3, [R1+0x724] ;  /* 0x0007240001037983 */ /* 0x000f240000300800 */
[----:B------:R-:W4:Y:S01]  /*22e90*/  LDL.LU R4, [R1+0x720] ;  /* 0x0007200001047983 */ /* 0x000f220000300800 */
[----:B------:R-:W4:Y:S01]  /*22ea0*/  LDL.LU R7, [R1+0x6a8] ;  /* 0x0006a80001077983 */ /* 0x000f220000300800 */
[----:B------:R-:W4:Y:S02]  /*22eb0*/  LDL.LU R8, [R1+0x6a4] ;  /* 0x0006a40001087983 */ /* 0x000f240000300800 */
[----:B0-----:R-:W-:Y:S01]  /*22ec0*/  IMAD.SHL.U32 R12, R0, 0x2, RZ ;  /* 0x00000002000c7824 */ /* 0x001fe200078e00ff */
[----:B------:R-:W-:Y:S04]  /*22ed0*/  STS.U16 [R17+0xf780], R11 ;  /* 0x00f7800b11007388 */ /* 0x000fe80000000400 */
[----:B------:R-:W4:Y:S01]  /*22ee0*/  LDL.LU R9, [R1+0x6a0] ;  /* 0x0006a00001097983 */ /* 0x000f220000300800 */
[----:B------:R-:W4:Y:S02]  /*22ef0*/  LDL.LU R10, [R1+0x69c] ;  /* 0x00069c00010a7983 */ /* 0x000f240000300800 */
[----:B------:R-:W4:Y:S01]  /*22f00*/  LDL.LU R0, [R1+0x628] ;  /* 0x0006280001007983 */ /* 0x000f220000300800 */
[----:B------:R-:W-:-:S05]  /*22f10*/  LOP3.LUT R12, R12, 0x40, RZ, 0x3c, !PT ;  /* 0x000000400c0c7812 */ /* 0x000fca00078e3cff */
[----:B------:R-:W-:Y:S01]  /*22f20*/  STS.U16 [R12+0x800], R18 ;  /* 0x000800120c007388 */ /* 0x000fe20000000400 */
[----:B------:R-:W-:Y:S02]  /*22f30*/  STS.U16 [R12+0x880], R19 ;  /* 0x000880130c007388 */ /* 0x000fe40000000400 */
[----:B------:R-:W-:Y:S02]  /*22f40*/  STS.U16 [R12+0x900], R20 ;  /* 0x000900140c007388 */ /* 0x000fe40000000400 */
[----:B------:R-:W-:Y:S01]  /*22f50*/  STS.U16 [R12+0x980], R21 ;  /* 0x000980150c007388 */ /* 0x000fe20000000400 */
[----:B------:R-:W-:Y:S01]  /*22f60*/  STS.U16 [R12+0x1800], R22 ;  /* 0x001800160c007388 */ /* 0x000fe20000000400 */
[----:B------:R-:W-:Y:S02]  /*22f70*/  STS.U16 [R12+0x1880], R23 ;  /* 0x001880170c007388 */ /* 0x000fe40000000400 */
[----:B------:R-:W-:Y:S01]  /*22f80*/  STS.U16 [R12+0x1900], R15 ;  /* 0x0019000f0c007388 */ /* 0x000fe20000000400 */
[----:B------:R-:W-:Y:S01]  /*22f90*/  STL [R1+0x3128], R11 ;  /* 0x0031280b01007387 */ /* 0x000fe20000100800 */
[----:B------:R0:W-:Y:S03]  /*22fa0*/  STS.U16 [R12+0x1980], R5 ;  /* 0x001980050c007388 */ /* 0x0001e60000000400 */
[----:B0-----:R-:W4:Y:S01]  /*22fb0*/  LDL.LU R5, [R1+0x624] ;  /* 0x0006240001057983 */ /* 0x001f220000300800 */
[----:B------:R0:W-:Y:S02]  /*22fc0*/  STS.U16 [R12+0x2800], R6 ;  /* 0x002800060c007388 */ /* 0x0001e40000000400 */
[----:B------:R-:W4:Y:S01]  /*22fd0*/  LDL.LU R15, [R1+0x620] ;  /* 0x00062000010f7983 */ /* 0x000f220000300800 */
[----:B0-----:R-:W4:Y:S04]  /*22fe0*/  LDL.LU R6, [R1+0x61c] ;  /* 0x00061c0001067983 */ /* 0x001f280000300800 */
[----:B--2---:R-:W-:Y:S01]  /*22ff0*/  STS.U16 [R12+0x2880], R24 ;  /* 0x002880180c007388 */ /* 0x004fe20000000400 */
[----:B---3--:R-:W-:Y:S03]  /*23000*/  STS.U16 [R12+0x2900], R25 ;  /* 0x002900190c007388 */ /* 0x008fe60000000400 */
[----:B----4-:R-:W-:Y:S01]  /*23010*/  STS.U16 [R12+0x2980], R2 ;  /* 0x002980020c007388 */ /* 0x010fe20000000400 */
[----:B------:R-:W-:Y:S02]  /*23020*/  STS.U16 [R12+0x3800], R26 ;  /* 0x0038001a0c007388 */ /* 0x000fe40000000400 */
[----:B------:R-:W-:Y:S01]  /*23030*/  STS.U16 [R12+0x3880], R27 ;  /* 0x0038801b0c007388 */ /* 0x000fe20000000400 */
[----:B------:R-:W-:Y:S01]  /*23040*/  STS.U16 [R12+0x3900], R28 ;  /* 0x0039001c0c007388 */ /* 0x000fe20000000400 */
[----:B------:R-:W-:Y:S02]  /*23050*/  STS.U16 [R12+0x3980], R29 ;  /* 0x0039801d0c007388 */ /* 0x000fe40000000400 */
[----:B------:R-:W-:Y:S01]  /*23060*/  STS.U16 [R12+0x4800], R13 ;  /* 0x0048000d0c007388 */ /* 0x000fe20000000400 */
[----:B------:R0:W-:Y:S01]  /*23070*/  STS.U16 [R12+0x4880], R14 ;  /* 0x0048800e0c007388 */ /* 0x0001e20000000400 */
[----:B------:R-:W-:Y:S03]  /*23080*/  STS.U16 [R12+0x4900], R3 ;  /* 0x004900030c007388 */ /* 0x000fe60000000400 */
[----:B------:R-:W-:Y:S01]  /*23090*/  STS.U16 [R12+0x4980], R4 ;  /* 0x004980040c007388 */ /* 0x000fe20000000400 */
[----:B------:R1:W-:Y:S02]  /*230a0*/  STS.U16 [R12+0x5800], R7 ;  /* 0x005800070c007388 */ /* 0x0003e40000000400 */
[----:B------:R2:W-:Y:S01]  /*230b0*/  STS.U16 [R12+0x5880], R8 ;  /* 0x005880080c007388 */ /* 0x0005e20000000400 */
[----:B0-----:R-:W3:Y:S04]  /*230c0*/  LDL.LU R14, [R1+0x5a8] ;  /* 0x0005a800010e7983 */ /* 0x001ee80000300800 */
[----:B------:R0:W-:Y:S04]  /*230d0*/  STS.U16 [R12+0x5900], R9 ;  /* 0x005900090c007388 */ /* 0x0001e80000000400 */
[----:B-1----:R-:W4:Y:S01]  /*230e0*/  LDL.LU R7, [R1+0x5a4] ;  /* 0x0005a40001077983 */ /* 0x002f220000300800 */
[----:B--2---:R-:W2:Y:S02]  /*230f0*/  LDL.LU R8, [R1+0x5a0] ;  /* 0x0005a00001087983 */ /* 0x004ea40000300800 */
[----:B------:R1:W-:Y:S02]  /*23100*/  STS.U16 [R12+0x5980], R10 ;  /* 0x0059800a0c007388 */ /* 0x0003e40000000400 */
[----:B------:R1:W-:Y:S01]  /*23110*/  STS.U16 [R12+0x6800], R0 ;  /* 0x006800000c007388 */ /* 0x0003e20000000400 */
[----:B0-----:R-:W2:Y:S01]  /*23120*/  LDL.LU R9, [R1+0x59c] ;  /* 0x00059c0001097983 */ /* 0x001ea20000300800 */
[----:B-1----:R-:W2:Y:S03]  /*23130*/  LDL.LU R10, [R1+0x524] ;  /* 0x00052400010a7983 */ /* 0x002ea60000300800 */
[----:B------:R-:W2:Y:S01]  /*23140*/  LDL.LU R0, [R1+0x520] ;  /* 0x0005200001007983 */ /* 0x000ea20000300800 */
[----:B------:R-:W2:Y:S02]  /*23150*/  LDL.LU R11, [R1+0x51c] ;  /* 0x00051c00010b7983 */ /* 0x000ea40000300800 */
[----:B------:R-:W2:Y:S02]  /*23160*/  LDL.LU R16, [R1+0x518] ;  /* 0x0005180001107983 */ /* 0x000ea40000300800 */
[----:B------:R-:W2:Y:S01]  /*23170*/  LDL.LU R17, [R1+0x4a4] ;  /* 0x0004a40001117983 */ /* 0x000ea20000300800 */
[----:B------:R-:W2:Y:S01]  /*23180*/  LDL.LU R3, [R1+0x4a0] ;  /* 0x0004a00001037983 */ /* 0x000ea20000300800 */
[----:B------:R-:W2:Y:S03]  /*23190*/  LDL.LU R4, [R1+0x49c] ;  /* 0x00049c0001047983 */ /* 0x000ea60000300800 */
[----:B------:R0:W-:Y:S04]  /*231a0*/  STS.U16 [R12+0x6880], R5 ;  /* 0x006880050c007388 */ /* 0x0001e80000000400 */
        /* <DEDUP_REMOVED lines=15> */
[----:B------:R-:W2:Y:S02]  /*232a0*/  LDL.LU R13, [R1+0x78] ;  /* 0x00007800010d7983 */ /* 0x000ea40000300800 */
[----:B------:R1:W-:Y:S01]  /*232b0*/  STS.U16 [R12+0x6980], R6 ;  /* 0x006980060c007388 */ /* 0x0003e20000000400 */
[----:B0-----:R-:W2:Y:S01]  /*232c0*/  LDL.LU R15, [R1+0x74] ;  /* 0x00007400010f7983 */ /* 0x001ea20000300800 */
[----:B-1----:R-:W2:Y:S03]  /*232d0*/  LDL.LU R6, [R1+0x70] ;  /* 0x0000700001067983 */ /* 0x002ea60000300800 */
[----:B---3--:R0:W-:Y:S04]  /*232e0*/  STS.U16 [R12+0x7800], R14 ;  /* 0x0078000e0c007388 */ /* 0x0081e80000000400 */
[----:B----4-:R1:W-:Y:S01]  /*232f0*/  STS.U16 [R12+0x7880], R7 ;  /* 0x007880070c007388 */ /* 0x0103e20000000400 */
[----:B--2---:R2:W-:Y:S03]  /*23300*/  STS.U16 [R12+0x7900], R8 ;  /* 0x007900080c007388 */ /* 0x0045e60000000400 */
[----:B0-----:R-:W3:Y:S04]  /*23310*/  LDL.LU R14, [R1+0x3140] ;  /* 0x00314000010e7983 */ /* 0x001ee80000300800 */
[----:B------:R0:W-:Y:S01]  /*23320*/  STS.U16 [R12+0x7980], R9 ;  /* 0x007980090c007388 */ /* 0x0001e20000000400 */
[----:B------:R4:W-:Y:S03]  /*23330*/  STS.U16 [R12+0x8800], R10 ;  /* 0x0088000a0c007388 */ /* 0x0009e60000000400 */
[----:B-1----:R-:W3:Y:S04]  /*23340*/  LDL.LU R7, [R1+0x313c] ;  /* 0x00313c0001077983 */ /* 0x002ee80000300800 */
[----:B------:R1:W-:Y:S04]  /*23350*/  STS.U16 [R12+0x8880], R0 ;  /* 0x008880000c007388 */ /* 0x0003e80000000400 */
[----:B--2---:R-:W2:Y:S01]  /*23360*/  LDL.LU R8, [R1+0x3138] ;  /* 0x0031380001087983 */ /* 0x004ea20000300800 */
[----:B------:R-:W-:Y:S02]  /*23370*/  STS.U16 [R12+0x8900], R11 ;  /* 0x0089000b0c007388 */ /* 0x000fe40000000400 */
[----:B------:R-:W-:Y:S01]  /*23380*/  STS.U16 [R12+0x8980], R16 ;  /* 0x008980100c007388 */ /* 0x000fe20000000400 */
[----:B------:R-:W-:Y:S04]  /*23390*/  STS.U16 [R12+0x9800], R17 ;  /* 0x009800110c007388 */ /* 0x000fe80000000400 */
[----:B0-----:R-:W2:Y:S01]  /*233a0*/  LDL.LU R9, [R1+0x3134] ;  /* 0x0031340001097983 */ /* 0x001ea20000300800 */
[----:B----4-:R-:W4:Y:S02]  /*233b0*/  LDL.LU R10, [R1+0x3130] ;  /* 0x00313000010a7983 */ /* 0x010f240000300800 */
[----:B------:R0:W-:Y:S02]  /*233c0*/  STS.U16 [R12+0x9880], R3 ;  /* 0x009880030c007388 */ /* 0x0001e40000000400 */
[----:B------:R0:W-:Y:S01]  /*233d0*/  STS.U16 [R12+0x9900], R4 ;  /* 0x009900040c007388 */ /* 0x0001e20000000400 */
[----:B-1----:R-:W2:Y:S04]  /*233e0*/  LDL.LU R0, [R1+0x312c] ;  /* 0x00312c0001007983 */ /* 0x002ea80000300800 */
[----:B0-----:R-:W2:Y:S01]  /*233f0*/  LDL.LU R3, [R1+0x1c] ;  /* 0x00001c0001037983 */ /* 0x001ea20000300800 */
[----:B------:R-:W4:Y:S03]  /*23400*/  LDL.LU R4, [R1+0x18] ;  /* 0x0000180001047983 */ /* 0x000f260000300800 */
[----:B------:R0:W-:Y:S01]  /*23410*/  STS.U16 [R12+0x9980], R5 ;  /* 0x009980050c007388 */ /* 0x0001e20000000400 */
[----:B------:R1:W-:Y:S02]  /*23420*/  STS.U16 [R12+0xa800], R18 ;  /* 0x00a800120c007388 */ /* 0x0003e40000000400 */
[----:B------:R-:W-:Y:S02]  /*23430*/  STS.U16 [R12+0xa880], R19 ;  /* 0x00a880130c007388 */ /* 0x000fe40000000400 */
[----:B------:R1:W-:Y:S01]  /*23440*/  STS.U16 [R12+0xa900], R20 ;  /* 0x00a900140c007388 */ /* 0x0003e20000000400 */
[----:B------:R1:W-:Y:S01]  /*23450*/  STS.U16 [R12+0xa980], R21 ;  /* 0x00a980150c007388 */ /* 0x0003e20000000400 */
[----:B------:R-:W-:Y:S03]  /*23460*/  STS.U16 [R12+0xb800], R22 ;  /* 0x00b800160c007388 */ /* 0x000fe60000000400 */
[----:B0-----:R-:W4:Y:S01]  /*23470*/  LDL.LU R5, [R1+0x14] ;  /* 0x0000140001057983 */ /* 0x001f220000300800 */
[----:B------:R-:W-:Y:S02]  /*23480*/  STS.U16 [R12+0xb880], R23 ;  /* 0x00b880170c007388 */ /* 0x000fe40000000400 */
[----:B------:R-:W-:Y:S02]  /*23490*/  STS.U16 [R12+0xb900], R24 ;  /* 0x00b900180c007388 */ /* 0x000fe40000000400 */
[----:B------:R-:W4:Y:S01]  /*234a0*/  LDL.LU R16, [R1+0x948] ;  /* 0x0009480001107983 */ /* 0x000f220000300800 */
[----:B------:R0:W-:Y:S04]  /*234b0*/  STS.U16 [R12+0xb980], R25 ;  /* 0x00b980190c007388 */ /* 0x0001e80000000400 */
[----:B------:R-:W4:Y:S01]  /*234c0*/  LDL.LU R17, [R1+0x944] ;  /* 0x0009440001117983 */ /* 0x000f220000300800 */
[----:B------:R0:W-:Y:S02]  /*234d0*/  STS.U16 [R12+0xc800], R2 ;  /* 0x00c800020c007388 */ /* 0x0001e40000000400 */
[----:B-1----:R-:W4:Y:S02]  /*234e0*/  LDL.LU R18, [R1+0x940] ;  /* 0x0009400001127983 */ /* 0x002f240000300800 */
[----:B------:R1:W-:Y:S01]  /*234f0*/  STS.U16 [R12+0xc880], R26 ;  /* 0x00c8801a0c007388 */ /* 0x0003e20000000400 */
[----:B------:R-:W4:Y:S04]  /*23500*/  LDL.LU R20, [R1+0x93c] ;  /* 0x00093c0001147983 */ /* 0x000f280000300800 */
[----:B------:R1:W-:Y:S01]  /*23510*/  STS.U16 [R12+0xc900], R27 ;  /* 0x00c9001b0c007388 */ /* 0x0003e20000000400 */
[----:B------:R-:W4:Y:S02]  /*23520*/  LDL.LU R21, [R1+0x8c8] ;  /* 0x0008c80001157983 */ /* 0x000f240000300800 */
[----:B------:R1:W-:Y:S02]  /*23530*/  STS.U16 [R12+0xc980], R28 ;  /* 0x00c9801c0c007388 */ /* 0x0003e40000000400 */
[----:B------:R-:W-:Y:S01]  /*23540*/  STS.U16 [R12+0xd800], R29 ;  /* 0x00d8001d0c007388 */ /* 0x000fe20000000400 */
[----:B0-----:R-:W4:Y:S01]  /*23550*/  LDL.LU R25, [R1+0x8c4] ;  /* 0x0008c40001197983 */ /* 0x001f220000300800 */
[----:B------:R-:W4:Y:S03]  /*23560*/  LDL.LU R2, [R1+0x8c0] ;  /* 0x0008c00001027983 */ /* 0x000f260000300800 */
[----:B------:R-:W-:Y:S04]  /*23570*/  STS.U16 [R12+0xd880], R13 ;  /* 0x00d8800d0c007388 */ /* 0x000fe80000000400 */
[----:B-1----:R-:W4:Y:S01]  /*23580*/  LDL.LU R26, [R1+0x8bc] ;  /* 0x0008bc00011a7983 */ /* 0x002f220000300800 */
[----:B------:R-:W-:Y:S02]  /*23590*/  STS.U16 [R12+0xd900], R15 ;  /* 0x00d9000f0c007388 */ /* 0x000fe40000000400 */
[----:B------:R-:W4:Y:S02]  /*235a0*/  LDL.LU R27, [R1+0x83c] ;  /* 0x00083c00011b7983 */ /* 0x000f240000300800 */
[----:B------:R0:W-:Y:S01]  /*235b0*/  STS.U16 [R12+0xd980], R6 ;  /* 0x00d980060c007388 */ /* 0x0001e20000000400 */
[----:B------:R-:W4:Y:S04]  /*235c0*/  LDL.LU R28, [R1+0x838] ;  /* 0x00083800011c7983 */ /* 0x000f280000300800 */
[----:B0-----:R-:W4:Y:S01]  /*235d0*/  LDL.LU R6, [R1+0x834] ;  /* 0x0008340001067983 */ /* 0x001f220000300800 */
[----:B------:R-:W4:Y:S02]  /*235e0*/  LDL.LU R29, [R1+0x830] ;  /* 0x00083000011d7983 */ /* 0x000f240000300800 */
[----:B------:R-:W4:Y:S02]  /*235f0*/  LDL.LU R22, [R1+0x7ac] ;  /* 0x0007ac0001167983 */ /* 0x000f240000300800 */
[----:B------:R-:W4:Y:S01]  /*23600*/  LDL.LU R23, [R1+0x7a8] ;  /* 0x0007a80001177983 */ /* 0x000f220000300800 */
[----:B------:R-:W4:Y:S01]  /*23610*/  LDL.LU R24, [R1+0x7a4] ;  /* 0x0007a40001187983 */ /* 0x000f220000300800 */
[----:B------:R-:W4:Y:S02]  /*23620*/  LDL.LU R13, [R1+0x7a0] ;  /* 0x0007a000010d7983 */ /* 0x000f240000300800 */
[----:B------:R-:W4:Y:S02]  /*23630*/  LDL.LU R15, [R1+0x71c] ;  /* 0x00071c00010f7983 */ /* 0x000f240000300800 */
[----:B---3--:R-:W-:-:S05]  /*23640*/  IMAD.SHL.U32 R19, R14, 0x2, RZ ;  /* 0x000000020e137824 */ /* 0x008fca00078e00ff */
[----:B------:R-:W-:Y:S01]  /*23650*/  LOP3.LUT R19, R19, 0x50, RZ, 0x3c, !PT ;  /* 0x0000005013137812 */ /* 0x000fe200078e3cff */
[----:B--2---:R0:W-:Y:S01]  /*23660*/  STS.U16 [R12+0xe800], R3 ;  /* 0x00e800030c007388 */ /* 0x0041e20000000400 */
[----:B----4-:R1:W-:Y:S03]  /*23670*/  STS.U16 [R12+0xe880], R4 ;  /* 0x00e880040c007388 */ /* 0x0103e60000000400 */
[----:B0-----:R-:W2:Y:S04]  /*23680*/  LDL.LU R3, [R1+0x718] ;  /* 0x0007180001037983 */ /* 0x001ea80000300800 */
[----:B-1----:R-:W3:Y:S04]  /*23690*/  LDL.LU R4, [R1+0x714] ;  /* 0x0007140001047983 */ /* 0x002ee80000300800 */
        /* <DEDUP_REMOVED lines=8> */
[----:B0-----:R-:W4:Y:S01]  /*23720*/  LDL.LU R5, [R1+0x710] ;  /* 0x0007100001057983 */ /* 0x001f220000300800 */
[----:B-1----:R-:W4:Y:S03]  /*23730*/  LDL.LU R0, [R1+0x698] ;  /* 0x0006980001007983 */ /* 0x002f260000300800 */
[----:B------:R-:W-:Y:S01]  /*23740*/  STS.U16 [R19+0xb00], R18 ;  /* 0x000b001213007388 */ /* 0x000fe20000000400 */
[----:B------:R-:W-:Y:S02]  /*23750*/  STS.U16 [R19+0xb80], R20 ;  /* 0x000b801413007388 */ /* 0x000fe40000000400 */
[----:B------:R-:W-:Y:S02]  /*23760*/  STS.U16 [R19+0x1a00], R21 ;  /* 0x001a001513007388 */ /* 0x000fe40000000400 */
[----:B------:R-:W-:Y:S01]  /*23770*/  STS.U16 [R19+0x1a80], R25 ;  /* 0x001a801913007388 */ /* 0x000fe20000000400 */
[----:B------:R-:W-:Y:S01]  /*23780*/  STS.U16 [R19+0x1b00], R2 ;  /* 0x001b000213007388 */ /* 0x000fe20000000400 */
[----:B------:R-:W-:Y:S02]  /*23790*/  STS.U16 [R19+0x1b80], R26 ;  /* 0x001b801a13007388 */ /* 0x000fe40000000400 */
[----:B------:R-:W-:Y:S01]  /*237a0*/  STS.U16 [R19+0x2a00], R27 ;  /* 0x002a001b13007388 */ /* 0x000fe20000000400 */
[----:B------:R-:W-:Y:S04]  /*237b0*/  STS.U16 [R19+0x2a80], R28 ;  /* 0x002a801c13007388 */ /* 0x000fe80000000400 */
[----:B------:R0:W-:Y:S04]  /*237c0*/  STS.U16 [R19+0x2b00], R6 ;  /* 0x002b000613007388 */ /* 0x0001e80000000400 */
[----:B0-----:R-:W4:Y:S01]  /*237d0*/  LDL.LU R6, [R1+0x694] ;  /* 0x0006940001067983 */ /* 0x001f220000300800 */
[----:B------:R0:W-:Y:S02]  /*237e0*/  STS.U16 [R19+0x2b80], R29 ;  /* 0x002b801d13007388 */ /* 0x0001e40000000400 */
[----:B------:R-:W4:Y:S02]  /*237f0*/  LDL.LU R25, [R1+0x690] ;  /* 0x0006900001197983 */ /* 0x000f240000300800 */
[----:B------:R-:W4:Y:S01]  /*23800*/  LDL.LU R2, [R1+0x68c] ;  /* 0x00068c0001027983 */ /* 0x000f220000300800 */
[----:B------:R-:W-:Y:S04]  /*23810*/  STS.U16 [R19+0x3a00], R22 ;  /* 0x003a001613007388 */ /* 0x000fe80000000400 */
[----:B------:R-:W4:Y:S01]  /*23820*/  LDL.LU R26, [R1+0x618] ;  /* 0x00061800011a7983 */ /* 0x000f220000300800 */
[----:B------:R-:W-:Y:S02]  /*23830*/  STS.U16 [R19+0x3a80], R23 ;  /* 0x003a801713007388 */ /* 0x000fe40000000400 */
[----:B------:R-:W4:Y:S02]  /*23840*/  LDL.LU R27, [R1+0x614] ;  /* 0x00061400011b7983 */ /* 0x000f240000300800 */
[----:B------:R-:W-:Y:S01]  /*23850*/  STS.U16 [R19+0x3b00], R24 ;  /* 0x003b001813007388 */ /* 0x000fe20000000400 */
[----:B------:R-:W4:Y:S04]  /*23860*/  LDL.LU R28, [R1+0x610] ;  /* 0x00061000011c7983 */ /* 0x000f280000300800 */
[----:B------:R-:W-:Y:S01]  /*23870*/  STS.U16 [R19+0x3b80], R13 ;  /* 0x003b800d13007388 */ /* 0x000fe20000000400 */
[----:B0-----:R-:W4:Y:S02]  /*23880*/  LDL.LU R29, [R1+0x60c] ;  /* 0x00060c00011d7983 */ /* 0x001f240000300800 */
[----:B------:R0:W-:Y:S02]  /*23890*/  STS.U16 [R19+0x4a00], R15 ;  /* 0x004a000f13007388 */ /* 0x0001e40000000400 */
[----:B0-----:R-:W4:Y:S01]  /*238a0*/  LDL.LU R15, [R1+0x598] ;  /* 0x00059800010f7983 */ /* 0x001f220000300800 */
[----:B------:R-:W4:Y:S02]  /*238b0*/  LDL.LU R11, [R1+0x594] ;  /* 0x00059400010b7983 */ /* 0x000f240000300800 */
[----:B------:R-:W4:Y:S02]  /*238c0*/  LDL.LU R12, [R1+0x590] ;  /* 0x00059000010c7983 */ /* 0x000f240000300800 */
[----:B------:R-:W4:Y:S01]  /*238d0*/  LDL.LU R16, [R1+0x58c] ;  /* 0x00058c0001107983 */ /* 0x000f220000300800 */
[----:B--2---:R-:W-:Y:S04]  /*238e0*/  STS.U16 [R19+0x4a80], R3 ;  /* 0x004a800313007388 */ /* 0x004fe80000000400 */
[----:B---3--:R-:W-:Y:S04]  /*238f0*/  STS.U16 [R19+0x4b00], R4 ;  /* 0x004b000413007388 */ /* 0x008fe80000000400 */
[----:B----4-:R-:W-:Y:S01]  /*23900*/  STS.U16 [R19+0x4b80], R5 ;  /* 0x004b800513007388 */ /* 0x010fe20000000400 */
[----:B------:R0:W-:Y:S03]  /*23910*/  STS.U16 [R19+0x5a00], R0 ;  /* 0x005a000013007388 */ /* 0x0001e60000000400 */
[----:B0-----:R-:W2:Y:S01]  /*23920*/  LDL.LU R0, [R1+0x514] ;  /* 0x0005140001007983 */ /* 0x001ea20000300800 */
[----:B------:R-:W3:Y:S02]  /*23930*/  LDL.LU R17, [R1+0x510] ;  /* 0x0005100001117983 */ /* 0x000ee40000300800 */
[----:B------:R-:W4:Y:S02]  /*23940*/  LDL.LU R18, [R1+0x50c] ;  /* 0x00050c0001127983 */ /* 0x000f240000300800 */
[----:B------:R-:W4:Y:S01]  /*23950*/  LDL.LU R20, [R1+0x508] ;  /* 0x0005080001147983 */ /* 0x000f220000300800 */
[----:B------:R-:W4:Y:S01]  /*23960*/  LDL.LU R21, [R1+0x494] ;  /* 0x0004940001157983 */ /* 0x000f220000300800 */
[----:B------:R-:W4:Y:S02]  /*23970*/  LDL.LU R22, [R1+0x490] ;  /* 0x0004900001167983 */ /* 0x000f240000300800 */
[----:B------:R-:W4:Y:S02]  /*23980*/  LDL.LU R13, [R1+0x48c] ;  /* 0x00048c00010d7983 */ /* 0x000f240000300800 */
[----:B------:R-:W4:Y:S01]  /*23990*/  LDL.LU R3, [R1+0x488] ;  /* 0x0004880001037983 */ /* 0x000f220000300800 */
[----:B------:R-:W4:Y:S01]  /*239a0*/  LDL.LU R4, [R1+0x1ec] ;  /* 0x0001ec0001047983 */ /* 0x000f220000300800 */
[----:B------:R-:W4:Y:S03]  /*239b0*/  LDL.LU R5, [R1+0x1e8] ;  /* 0x0001e80001057983 */ /* 0x000f260000300800 */
[----:B------:R0:W-:Y:S04]  /*239c0*/  STS.U16 [R19+0x5a80], R6 ;  /* 0x005a800613007388 */ /* 0x0001e80000000400 */
[----:B0-----:R-:W4:Y:S01]  /*239d0*/  LDL.LU R6, [R1+0x1e4] ;  /* 0x0001e40001067983 */ /* 0x001f220000300800 */
[----:B------:R0:W-:Y:S02]  /*239e0*/  STS.U16 [R19+0x5b00], R25 ;  /* 0x005b001913007388 */ /* 0x0001e40000000400 */
[----:B------:R1:W-:Y:S02]  /*239f0*/  STS.U16 [R19+0x5b80], R2 ;  /* 0x005b800213007388 */ /* 0x0003e40000000400 */
[----:B------:R1:W-:Y:S01]  /*23a00*/  STS.U16 [R19+0x6a00], R26 ;  /* 0x006a001a13007388 */ /* 0x0003e20000000400 */
[----:B------:R1:W-:Y:S04]  /*23a10*/  STS.U16 [R19+0x6a80], R27 ;  /* 0x006a801b13007388 */ /* 0x0003e80000000400 */
[----:B------:R-:W4:Y:S01]  /*23a20*/  LDL.LU R23, [R1+0x1e0] ;  /* 0x0001e00001177983 */ /* 0x000f220000300800 */
[----:B------:R1:W-:Y:S02]  /*23a30*/  STS.U16 [R19+0x6b00], R28 ;  /* 0x006b001c13007388 */ /* 0x0003e40000000400 */
[----:B------:R-:W4:Y:S02]  /*23a40*/  LDL.LU R24, [R1+0x16c] ;  /* 0x00016c0001187983 */ /* 0x000f240000300800 */
[----:B------:R1:W-:Y:S01]  /*23a50*/  STS.U16 [R19+0x6b80], R29 ;  /* 0x006b801d13007388 */ /* 0x0003e20000000400 */
[----:B0-----:R-:W4:Y:S01]  /*23a60*/  LDL.LU R25, [R1+0x168] ;  /* 0x0001680001197983 */ /* 0x001f220000300800 */
[----:B-1----:R-:W4:Y:S03]  /*23a70*/  LDL.LU R2, [R1+0x164] ;  /* 0x0001640001027983 */ /* 0x002f260000300800 */
[----:B------:R0:W-:Y:S01]  /*23a80*/  STS.U16 [R19+0x7a00], R15 ;  /* 0x007a000f13007388 */ /* 0x0001e20000000400 */
[----:B------:R-:W4:Y:S02]  /*23a90*/  LDL.LU R26, [R1+0x160] ;  /* 0x00016000011a7983 */ /* 0x000f240000300800 */
[----:B------:R1:W-:Y:S02]  /*23aa0*/  STS.U16 [R19+0x7a80], R11 ;  /* 0x007a800b13007388 */ /* 0x0003e40000000400 */
[----:B------:R-:W4:Y:S01]  /*23ab0*/  LDL.LU R27, [R1+0xec] ;  /* 0x0000ec00011b7983 */ /* 0x000f220000300800 */
[----:B------:R1:W-:Y:S04]  /*23ac0*/  STS.U16 [R19+0x7b00], R12 ;  /* 0x007b000c13007388 */ /* 0x0003e80000000400 */
[----:B------:R-:W4:Y:S01]  /*23ad0*/  LDL.LU R28, [R1+0xe8] ;  /* 0x0000e800011c7983 */ /* 0x000f220000300800 */
[----:B------:R1:W-:Y:S02]  /*23ae0*/  STS.U16 [R19+0x7b80], R16 ;  /* 0x007b801013007388 */ /* 0x0003e40000000400 */
[----:B------:R-:W4:Y:S01]  /*23af0*/  LDL.LU R29, [R1+0xe4] ;  /* 0x0000e400011d7983 */ /* 0x000f220000300800 */
[----:B0-----:R-:W4:Y:S01]  /*23b00*/  LDL.LU R15, [R1+0xe0] ;  /* 0x0000e000010f7983 */ /* 0x001f220000300800 */
[----:B-1----:R-:W4:Y:S03]  /*23b10*/  LDL.LU R11, [R1+0x3128] ;  /* 0x00312800010b7983 */ /* 0x002f260000300800 */
[----:B------:R-:W4:Y:S01]  /*23b20*/  LDL.LU R12, [R1+0x3124] ;  /* 0x00312400010c7983 */ /* 0x000f220000300800 */
[----:B------:R-:W4:Y:S03]  /*23b30*/  LDL.LU R16, [R1+0x3120] ;  /* 0x0031200001107983 */ /* 0x000f260000300800 */
[----:B--2---:R0:W-:Y:S01]  /*23b40*/  STS.U16 [R19+0x8a00], R0 ;  /* 0x008a000013007388 */ /* 0x0041e20000000400 */
[----:B---3--:R-:W-:Y:S02]  /*23b50*/  STS.U16 [R19+0x8a80], R17 ;  /* 0x008a801113007388 */ /* 0x008fe40000000400 */
[----:B----4-:R-:W-:Y:S01]  /*23b60*/  STS.U16 [R19+0x8b00], R18 ;  /* 0x008b001213007388 */ /* 0x010fe20000000400 */
[----:B------:R-:W-:Y:S04]  /*23b70*/  STS.U16 [R19+0x8b80], R20 ;  /* 0x008b801413007388 */ /* 0x000fe80000000400 */
[----:B------:R-:W-:Y:S01]  /*23b80*/  STS.U16 [R19+0x9a00], R21 ;  /* 0x009a001513007388 */ /* 0x000fe20000000400 */
[----:B------:R-:W-:Y:S02]  /*23b90*/  STS.U16 [R19+0x9a80], R22 ;  /* 0x009a801613007388 */ /* 0x000fe40000000400 */
[----:B------:R1:W-:Y:S01]  /*23ba0*/  STS.U16 [R19+0x9b00], R13 ;  /* 0x009b000d13007388 */ /* 0x0003e20000000400 */
[----:B0-----:R-:W2:Y:S01]  /*23bb0*/  LDL.LU R0, [R1+0x311c] ;  /* 0x00311c0001007983 */ /* 0x001ea20000300800 */
[----:B------:R0:W-:Y:S02]  /*23bc0*/  STS.U16 [R19+0x9b80], R3 ;  /* 0x009b800313007388 */ /* 0x0001e40000000400 */
[----:B------:R3:W-:Y:S01]  /*23bd0*/  STS.U16 [R19+0xaa00], R4 ;  /* 0x00aa000413007388 */ /* 0x0007e20000000400 */
[----:B-1----:R-:W4:Y:S01]  /*23be0*/  LDL.LU R13, [R1+0x68] ;  /* 0x00006800010d7983 */ /* 0x002f220000300800 */
[----:B------:R-:W4:Y:S02]  /*23bf0*/  LDL.LU R17, [R1+0x64] ;  /* 0x0000640001117983 */ /* 0x000f240000300800 */
[----:B------:R-:W4:Y:S02]  /*23c00*/  LDL.LU R18, [R1+0x60] ;  /* 0x0000600001127983 */ /* 0x000f240000300800 */
[----:B------:R1:W-:Y:S01]  /*23c10*/  STS.U16 [R19+0xaa80], R5 ;  /* 0x00aa800513007388 */ /* 0x0003e20000000400 */
[----:B0-----:R-:W4:Y:S01]  /*23c20*/  LDL.LU R3, [R1+0xc] ;  /* 0x00000c0001037983 */ /* 0x001f220000300800 */
[----:B---3--:R-:W3:Y:S03]  /*23c30*/  LDL.LU R4, [R1+0x8] ;  /* 0x0000080001047983 */ /* 0x008ee60000300800 */
[----:B------:R0:W-:Y:S04]  /*23c40*/  STS.U16 [R19+0xab00], R6 ;  /* 0x00ab000613007388 */ /* 0x0001e80000000400 */
[----:B-1----:R-:W3:Y:S04]  /*23c50*/  LDL.LU R5, [R1+0x4] ;  /* 0x0000040001057983 */ /* 0x002ee80000300800 */
[----:B0-----:R-:W3:Y:S01]  /*23c60*/  LDL.LU R6, [R1] ;  /* 0x0000000001067983 */ /* 0x001ee20000300800 */
[----:B------:R-:W3:Y:S03]  /*23c70*/  LDL.LU R20, [R1+0x938] ;  /* 0x0009380001147983 */ /* 0x000ee60000300800 */
[----:B------:R0:W-:Y:S01]  /*23c80*/  STS.U16 [R19+0xab80], R23 ;  /* 0x00ab801713007388 */ /* 0x0001e20000000400 */
[----:B------:R-:W3:Y:S02]  /*23c90*/  LDL.LU R21, [R1+0x92c] ;  /* 0x00092c0001157983 */ /* 0x000ee40000300800 */
[----:B------:R1:W-:Y:S02]  /*23ca0*/  STS.U16 [R19+0xba00], R24 ;  /* 0x00ba001813007388 */ /* 0x0003e40000000400 */
[----:B------:R-:W3:Y:S01]  /*23cb0*/  LDL.LU R22, [R1+0x8b8] ;  /* 0x0008b80001167983 */ /* 0x000ee20000300800 */
[----:B------:R1:W-:Y:S01]  /*23cc0*/  STS.U16 [R19+0xba80], R25 ;  /* 0x00ba801913007388 */ /* 0x0003e20000000400 */
[----:B------:R-:W-:Y:S02]  /*23cd0*/  STS.U16 [R19+0xbb00], R2 ;  /* 0x00bb000213007388 */ /* 0x000fe40000000400 */
[----:B------:R1:W-:Y:S02]  /*23ce0*/  STS.U16 [R19+0xbb80], R26 ;  /* 0x00bb801a13007388 */ /* 0x0003e40000000400 */
[----:B------:R1:W-:Y:S01]  /*23cf0*/  STS.U16 [R19+0xca00], R27 ;  /* 0x00ca001b13007388 */ /* 0x0003e20000000400 */
[----:B0-----:R-:W3:Y:S01]  /*23d00*/  LDL.LU R23, [R1+0x8b4] ;  /* 0x0008b40001177983 */ /* 0x001ee20000300800 */
[----:B-1----:R-:W3:Y:S03]  /*23d10*/  LDL.LU R24, [R1+0x8ac] ;  /* 0x0008ac0001187983 */ /* 0x002ee60000300800 */
[----:B------:R0:W-:Y:S04]  /*23d20*/  STS.U16 [R19+0xca80], R28 ;  /* 0x00ca801c13007388 */ /* 0x0001e80000000400 */
[----:B------:R-:W3:Y:S01]  /*23d30*/  LDL.LU R25, [R1+0x8a4] ;  /* 0x0008a40001197983 */ /* 0x000ee20000300800 */
[----:B------:R-:W3:Y:S02]  /*23d40*/  LDL.LU R26, [R1+0x82c] ;  /* 0x00082c00011a7983 */ /* 0x000ee40000300800 */
[----:B------:R-:W3:Y:S02]  /*23d50*/  LDL.LU R2, [R1+0x824] ;  /* 0x0008240001027983 */ /* 0x000ee40000300800 */
[----:B------:R1:W-:Y:S01]  /*23d60*/  STS.U16 [R19+0xcb00], R29 ;  /* 0x00cb001d13007388 */ /* 0x0003e20000000400 */
[----:B------:R-:W3:Y:S04]  /*23d70*/  LDL.LU R27, [R1+0x81c] ;  /* 0x00081c00011b7983 */ /* 0x000ee80000300800 */
[----:B------:R-:W-:Y:S04]  /*23d80*/  STS.U16 [R19+0xcb80], R15 ;  /* 0x00cb800f13007388 */ /* 0x000fe80000000400 */
[----:B0-----:R-:W3:Y:S04]  /*23d90*/  LDL.LU R28, [R1+0x814] ;  /* 0x00081400011c7983 */ /* 0x001ee80000300800 */
[----:B-1----:R-:W3:Y:S04]  /*23da0*/  LDL.LU R29, [R1+0x79c] ;  /* 0x00079c00011d7983 */ /* 0x002ee80000300800 */
[----:B--2---:R0:W-:Y:S04]  /*23db0*/  STS.U16 [R19+0xda00], R0 ;  /* 0x00da000013007388 */ /* 0x0041e80000000400 */
[----:B----4-:R1:W-:Y:S01]  /*23dc0*/  STS.U16 [R19+0xda80], R13 ;  /* 0x00da800d13007388 */ /* 0x0103e20000000400 */
[----:B------:R2:W-:Y:S03]  /*23dd0*/  STS.U16 [R19+0xdb00], R17 ;  /* 0x00db001113007388 */ /* 0x0005e60000000400 */
[----:B0-----:R-:W3:Y:S01]  /*23de0*/  LDL.LU R0, [R1+0x794] ;  /* 0x0007940001007983 */ /* 0x001ee20000300800 */
[----:B------:R-:W3:Y:S02]  /*23df0*/  LDL.LU R15, [R1+0x70c] ;  /* 0x00070c00010f7983 */ /* 0x000ee40000300800 */
[----:B------:R0:W-:Y:S02]  /*23e00*/  STS.U16 [R19+0xdb80], R18 ;  /* 0x00db801213007388 */ /* 0x0001e40000000400 */
[----:B------:R3:W-:Y:S01]  /*23e10*/  STS.U16 [R19+0xea00], R3 ;  /* 0x00ea000313007388 */ /* 0x0007e20000000400 */
[----:B-1----:R-:W3:Y:S01]  /*23e20*/  LDL.LU R13, [R1+0x784] ;  /* 0x00078400010d7983 */ /* 0x002ee20000300800 */
[----:B--2---:R-:W2:Y:S03]  /*23e30*/  LDL.LU R17, [R1+0x3118] ;  /* 0x0031180001117983 */ /* 0x004ea60000300800 */
[----:B---3--:R1:W-:Y:S01]  /*23e40*/  STS.U16 [R19+0xea80], R4 ;  /* 0x00ea800413007388 */ /* 0x0083e20000000400 */
[----:B------:R3:W-:Y:S03]  /*23e50*/  STS.U16 [R19+0xeb00], R5 ;  /* 0x00eb000513007388 */ /* 0x0007e60000000400 */
[----:B0-----:R-:W2:Y:S01]  /*23e60*/  LDL.LU R18, [R1+0x3114] ;  /* 0x0031140001127983 */ /* 0x001ea20000300800 */
[----:B------:R-:W2:Y:S03]  /*23e70*/  LDL.LU R3, [R1+0x3110] ;  /* 0x0031100001037983 */ /* 0x000ea60000300800 */
[----:B-1----:R-:W2:Y:S01]  /*23e80*/  LDL.LU R4, [R1+0x310c] ;  /* 0x00310c0001047983 */ /* 0x002ea20000300800 */
[----:B---3--:R-:W3:Y:S03]  /*23e90*/  LDL.LU R5, [R1+0x3108] ;  /* 0x0031080001057983 */ /* 0x008ee60000300800 */
[----:B------:R0:W-:Y:S04]  /*23ea0*/  STS.U16 [R19+0xeb80], R6 ;  /* 0x00eb800613007388 */ /* 0x0001e80000000400 */
[----:B0-----:R-:W2:Y:S01]  /*23eb0*/  LDL.LU R6, [R1+0x3104] ;  /* 0x0031040001067983 */ /* 0x001ea20000300800 */
[----:B------:R-:W-:-:S03]  /*23ec0*/  IMAD.SHL.U32 R14, R14, 0x2, RZ ;  /* 0x000000020e0e7824 */ /* 0x000fc600078e00ff */
[----:B--2---:R-:W-:Y:S01]  /*23ed0*/  STS.U16 [R19+0xfa00], R6 ;  /* 0x00fa000613007388 */ /* 0x004fe20000000400 */
[----:B---3--:R0:W-:Y:S02]  /*23ee0*/  STS.U16 [R19+0xfa80], R5 ;  /* 0x00fa800513007388 */ /* 0x0081e40000000400 */
[----:B------:R1:W-:Y:S01]  /*23ef0*/  STS.U16 [R19+0xfb00], R4 ;  /* 0x00fb000413007388 */ /* 0x0003e20000000400 */
[----:B0-----:R-:W2:Y:S01]  /*23f00*/  LDL.LU R5, [R1+0x930] ;  /* 0x0009300001057983 */ /* 0x001ea20000300800 */
[----:B-1----:R-:W3:Y:S01]  /*23f10*/  LDL.LU R4, [R1+0x934] ;  /* 0x0009340001047983 */ /* 0x002ee20000300800 */
[----:B------:R-:W-:Y:S01]  /*23f20*/  LOP3.LUT R14, R14, 0x60, RZ, 0x3c, !PT ;  /* 0x000000600e0e7812 */ /* 0x000fe200078e3cff */
[----:B------:R0:W-:Y:S04]  /*23f30*/  STS.U16 [R19+0xfb80], R3 ;  /* 0x00fb800313007388 */ /* 0x0001e80000000400 */
[----:B------:R1:W-:Y:S04]  /*23f40*/  STS.U16 [R14+0xc00], R20 ;  /* 0x000c00140e007388 */ /* 0x0003e80000000400 */
[----:B0-----:R-:W3:Y:S04]  /*23f50*/  LDL.LU R19, [R1+0x3100] ;  /* 0x0031000001137983 */ /* 0x001ee80000300800 */
[----:B-1----:R-:W3:Y:S04]  /*23f60*/  LDL.LU R20, [R1+0x30fc] ;  /* 0x0030fc0001147983 */ /* 0x002ee80000300800 */
[----:B---3--:R0:W-:Y:S01]  /*23f70*/  STS.U16 [R14+0xc80], R4 ;  /* 0x000c80040e007388 */ /* 0x0081e20000000400 */
[----:B--2---:R1:W-:Y:S02]  /*23f80*/  STS.U16 [R14+0xd00], R5 ;  /* 0x000d00050e007388 */ /* 0x0043e40000000400 */
[----:B------:R2:W-:Y:S02]  /*23f90*/  STS.U16 [R14+0xd80], R21 ;  /* 0x000d80150e007388 */ /* 0x0005e40000000400 */
[----:B------:R3:W-:Y:S01]  /*23fa0*/  STS.U16 [R14+0x1c00], R22 ;  /* 0x001c00160e007388 */ /* 0x0007e20000000400 */
[----:B------:R3:W-:Y:S01]  /*23fb0*/  STS.U16 [R14+0x1c80], R23 ;  /* 0x001c80170e007388 */ /* 0x0007e20000000400 */
[----:B------:R3:W-:Y:S02]  /*23fc0*/  STS.U16 [R14+0x1d00], R24 ;  /* 0x001d00180e007388 */ /* 0x0007e40000000400 */
[----:B------:R3:W-:Y:S01]  /*23fd0*/  STS.U16 [R14+0x1d80], R25 ;  /* 0x001d80190e007388 */ /* 0x0007e20000000400 */
[----:B0-----:R-:W4:Y:S04]  /*23fe0*/  LDL R4, [R1+0x19f4] ;  /* 0x0019f40001047983 */ /* 0x001f280000100800 */
[----:B-1----:R-:W4:Y:S01]  /*23ff0*/  LDL R5, [R1+0x19f0] ;  /* 0x0019f00001057983 */ /* 0x002f220000100800 */
[----:B--2---:R-:W2:Y:S02]  /*24000*/  LDL.LU R21, [R1+0x30f8] ;  /* 0x0030f80001157983 */ /* 0x004ea40000300800 */
[----:B---3--:R-:W3:Y:S01]  /*24010*/  LDL.LU R22, [R1+0x30f4] ;  /* 0x0030f40001167983 */ /* 0x008ee20000300800 */
[----:B------:R-:W2:Y:S04]  /*24020*/  LDL.LU R23, [R1+0x30f0] ;  /* 0x0030f00001177983 */ /* 0x000ea80000300800 */
[----:B------:R-:W2:Y:S01]  /*24030*/  LDL.LU R24, [R1+0x30ec] ;  /* 0x0030ec0001187983 */ /* 0x000ea20000300800 */
[----:B------:R-:W2:Y:S03]  /*24040*/  LDL.LU R25, [R1+0x30e8] ;  /* 0x0030e80001197983 */ /* 0x000ea60000300800 */
[----:B------:R0:W-:Y:S01]  /*24050*/  STS.U16 [R14+0x2c00], R26 ;  /* 0x002c001a0e007388 */ /* 0x0001e20000000400 */
[----:B------:R1:W-:Y:S02]  /*24060*/  STS.U16 [R14+0x2c80], R2 ;  /* 0x002c80020e007388 */ /* 0x0003e40000000400 */
[----:B------:R1:W-:Y:S02]  /*24070*/  STS.U16 [R14+0x2d00], R27 ;  /* 0x002d001b0e007388 */ /* 0x0003e40000000400 */
[----:B------:R1:W-:Y:S01]  /*24080*/  STS.U16 [R14+0x2d80], R28 ;  /* 0x002d801c0e007388 */ /* 0x0003e20000000400 */
[----:B------:R1:W-:Y:S01]  /*24090*/  STS.U16 [R14+0x3c00], R29 ;  /* 0x003c001d0e007388 */ /* 0x0003e20000000400 */
[----:B------:R1:W-:Y:S03]  /*240a0*/  STS.U16 [R14+0x3c80], R0 ;  /* 0x003c80000e007388 */ /* 0x0003e60000000400 */
[----:B0-----:R-:W2:Y:S01]  /*240b0*/  LDL.LU R26, [R1+0x30e4] ;  /* 0x0030e400011a7983 */ /* 0x001ea20000300800 */
[----:B-1----:R-:W2:Y:S03]  /*240c0*/  LDL.LU R2, [R1+0x30e0] ;  /* 0x0030e00001027983 */ /* 0x002ea60000300800 */
[----:B------:R-:W2:Y:S01]  /*240d0*/  LDL.LU R27, [R1+0x30dc] ;  /* 0x0030dc00011b7983 */ /* 0x000ea20000300800 */
[----:B------:R-:W2:Y:S03]  /*240e0*/  LDL.LU R28, [R1+0x30d8] ;  /* 0x0030d800011c7983 */ /* 0x000ea60000300800 */
[----:B------:R-:W2:Y:S01]  /*240f0*/  LDL.LU R29, [R1+0x30d4] ;  /* 0x0030d400011d7983 */ /* 0x000ea20000300800 */
[----:B------:R-:W2:Y:S03]  /*24100*/  LDL.LU R0, [R1+0x30d0] ;  /* 0x0030d00001007983 */ /* 0x000ea60000300800 */
[----:B--2---:R0:W-:Y:S04]  /*24110*/  STS.U16 [R14+0x3d00], R0 ;  /* 0x003d00000e007388 */ /* 0x0041e80000000400 */
[----:B0-----:R-:W2:Y:S02]  /*24120*/  LDL.LU R0, [R1+0x30cc] ;  /* 0x0030cc0001007983 */ /* 0x001ea40000300800 */
[----:B--2---:R-:W-:-:S06]  /*24130*/  PRMT R0, RZ, 0x7610, R0 ;  /* 0x00007610ff007816 */ /* 0x004fcc0000000000 */
[----:B----4-:R-:W2:Y:S04]  /*24140*/  @!P1 LDG.E.U16 R0, [R4.64] ;  /* 0x0000000604009981 */ /* 0x010ea8000c1e1500 */
[----:B------:R0:W-:Y:S01]  /*24150*/  STS.U16 [R14+0x3d80], R13 ;  /* 0x003d800d0e007388 */ /* 0x0001e20000000400 */
[----:B------:R1:W-:Y:S03]  /*24160*/  STS.U16 [R14+0x4c00], R15 ;  /* 0x004c000f0e007388 */ /* 0x0003e60000000400 */
[----:B0-----:R-:W4:Y:S01]  /*24170*/  LDL.LU R13, [R1+0x30c8] ;  /* 0x0030c800010d7983 */ /* 0x001f220000300800 */
[----:B-1----:R-:W3:Y:S02]  /*24180*/  LDL.LU R14, [R1+0x30c4] ;  /* 0x0030c400010e7983 */ /* 0x002ee40000300800 */
[----:B------:R-:W3:Y:S01]  /*24190*/  LDL.LU R15, [R1+0x30c0] ;  /* 0x0030c000010f7983 */ /* 0x000ee20000300800 */
[----:B--2---:R0:W-:Y:S04]  /*241a0*/  STL [R1+0x98], R0 ;  /* 0x0000980001007387 */ /* 0x0041e80000100800 */
[----:B0-----:R-:W2:Y:S01]  /*241b0*/  LDL.LU R0, [R1+0x30bc] ;  /* 0x0030bc0001007983 */ /* 0x001ea20000300800 */
[----:B------:R-:W2:Y:S02]  /*241c0*/  LDL R4, [R1+0x19e0] ;  /* 0x0019e00001047983 */ /* 0x000ea40000100800 */
[----:B------:R-:W2:Y:S01]  /*241d0*/  LDL R5, [R1+0x19e4] ;  /* 0x0019e40001057983 */ /* 0x000ea20000100800 */
[----:B---3--:R-:W-:-:S02]  /*241e0*/  PRMT R15, RZ, 0x7610, R15 ;  /* 0x00007610ff0f7816 */ /* 0x008fc4000000000f */
[----:B--2---:R-:W-:-:S04]  /*241f0*/  @!P1 LOP3.LUT R5, R5, R4, RZ, 0x3c, !PT ;  /* 0x0000000405059212 */ /* 0x004fc800078e3cff */
[----:B------:R-:W-:-:S04]  /*24200*/  @!P1 LOP3.LUT R4, R5, R4, RZ, 0x3c, !PT ;  /* 0x0000000405049212 */ /* 0x000fc800078e3cff */
[----:B------:R-:W-:-:S05]  /*24210*/  @!P1 LOP3.LUT R5, R5, R4, RZ, 0x3c, !PT ;  /* 0x0000000405059212 */ /* 0x000fca00078e3cff */
[----:B------:R-:W2:Y:S04]  /*24220*/  @!P1 LDG.E.U16 R15, [R4.64] ;  /* 0x00000006040f9981 */ /* 0x000ea8000c1e1500 */
[----:B--2---:R0:W-:Y:S04]  /*24230*/  STL [R1+0x94], R15 ;  /* 0x0000940f01007387 */ /* 0x0041e80000100800 */
[----:B0-----:R-:W2:Y:S01]  /*24240*/  LDL.LU R15, [R1+0x30b8] ;  /* 0x0030b800010f7983 */ /* 0x001ea20000300800 */
[----:B------:R-:W3:Y:S02]  /*24250*/  LDL R4, [R1+0x19d0] ;  /* 0x0019d00001047983 */ /* 0x000ee40000100800 */
[----:B------:R-:W3:Y:S01]  /*24260*/  LDL R5, [R1+0x19d4] ;  /* 0x0019d40001057983 */ /* 0x000ee20000100800 */
[----:B------:R-:W-:-:S02]  /*24270*/  PRMT R0, RZ, 0x7610, R0 ;  /* 0x00007610ff007816 */ /* 0x000fc40000000000 */
[----:B---3--:R-:W-:-:S04]  /*24280*/  @!P1 LOP3.LUT R5, R5, R4, RZ, 0x3c, !PT ;  /* 0x0000000405059212 */ /* 0x008fc800078e3cff */
[----:B------:R-:W-:-:S04]  /*24290*/  @!P1 LOP3.LUT R4, R5, R4, RZ, 0x3c, !PT ;  /* 0x0000000405049212 */ /* 0x000fc800078e3cff */
[----:B------:R-:W-:-:S05]  /*242a0*/  @!P1 LOP3.LUT R5, R5, R4, RZ, 0x3c, !PT ;  /* 0x0000000405059212 */ /* 0x000fca00078e3cff */
[----:B------:R-:W3:Y:S04]  /*242b0*/  @!P1 LDG.E.U16 R0, [R4.64] ;  /* 0x0000000604009981 */ /* 0x000ee8000c1e1500 */
[----:B---3--:R0:W-:Y:S04]  /*242c0*/  STL [R1+0x90], R0 ;  /* 0x0000900001007387 */ /* 0x0081e80000100800 */
[----:B0-----:R-:W3:Y:S01]  /*242d0*/  LDL.LU R0, [R1+0x30b4] ;  /* 0x0030b40001007983 */ /* 0x001ee20000300800 */
[----:B------:R-:W2:Y:S02]  /*242e0*/  LDL R4, [R1+0x19b8] ;  /* 0x0019b80001047983 */ /* 0x000ea40000100800 */
[----:B------:R-:W2:Y:S01]  /*242f0*/  LDL R5, [R1+0x19bc] ;  /* 0x0019bc0001057983 */ /* 0x000ea20000100800 */
[----:B------:R-:W-:-:S02]  /*24300*/  PRMT R11, RZ, 0x7610, R11 ;  /* 0x00007610ff0b7816 */ /* 0x000fc4000000000b */
[----:B--2---:R-:W-:-:S04]  /*24310*/  @!P1 LOP3.LUT R5, R5, R4, RZ, 0x3c, !PT ;  /* 0x0000000405059212 */ /* 0x004fc800078e3cff */
[----:B------:R-:W-:-:S04]  /*24320*/  @!P1 LOP3.LUT R4, R5, R4, RZ, 0x3c, !PT ;  /* 0x0000000405049212 */ /* 0x000fc800078e3cff */
[----:B------:R-:W-:-:S05]  /*24330*/  @!P1 LOP3.LUT R5, R5, R4, RZ, 0x3c, !PT ;  /* 0x0000000405059212 */ /* 0x000fca00078e3cff */
[----:B------:R0:W2:Y:S04]  /*24340*/  @!P1 LDG.E.U16 R11, [R4.64] ;  /* 0x00000006040b9981 */ /* 0x0000a8000c1e1500 */
[----:B0-----:R-:W2:Y:S04]  /*24350*/  LDL R4, [R1+0x9d4] ;  /* 0x0009d40001047983 */ /* 0x001ea80000100800 */
[----:B------:R-:W2:Y:S01]  /*24360*/  LDL R5, [R1+0x9d8] ;  /* 0x0009d80001057983 */ /* 0x000ea20000100800 */
[----:B---3--:R-:W-:Y:S02]  /*24370*/  PRMT R0, RZ, 0x7610, R0 ;  /* 0x00007610ff007816 */ /* 0x008fe40000000000 */
[----:B--2---:R-:W-:-:S04]  /*24380*/  @!P1 LOP3.LUT R5, R5, R4, RZ, 0x3c, !PT ;  /* 0x0000000405059212 */ /* 0x004fc800078e3cff */
[----:B------:R-:W-:-:S04]  /*24390*/  @!P1 LOP3.LUT R4, R5, R4, RZ, 0x3c, !PT ;  /* 0x0000000405049212 */ /* 0x000fc800078e3cff */
[----:B------:R-:W-:-:S05]  /*243a0*/  @!P1 LOP3.LUT R5, R5, R4, RZ, 0x3c, !PT ;  /* 0x0000000405059212 */ /* 0x000fca00078e3cff */
[----:B------:R-:W2:Y:S04]  /*243b0*/  @!P1 LDG.E.U16 R0, [R4.64] ;  /* 0x0000000604009981 */ /* 0x000ea8000c1e1500 */
[----:B------:R0:W-:Y:S04]  /*243c0*/  STL [R1+0x8c], R11 ;  /* 0x00008c0b01007387 */ /* 0x0001e80000100800 */
[----:B0-----:R-:W3:Y:S04]  /*243d0*/  LDL R11, [R1+0x1a4c] ;  /* 0x001a4c00010b7983 */ /* 0x001ee80000100800 */
[----:B--2---:R0:W-:Y:S04]  /*243e0*/  STL [R1+0x88], R0 ;  /* 0x0000880001007387 */ /* 0x0041e80000100800 */
[----:B0-----:R-:W2:Y:S01]  /*243f0*/  LDL.LU R0, [R1+0x30b0] ;  /* 0x0030b00001007983 */ /* 0x001ea20000300800 */
[----:B------:R-:W2:Y:S02]  /*24400*/  LDL R4, [R1+0x1a08] ;  /* 0x001a080001047983 */ /* 0x000ea40000100800 */
[----:B------:R-:W2:Y:S01]  /*24410*/  LDL R5, [R1+0x1a0c] ;  /* 0x001a0c0001057983 */ /* 0x000ea20000100800 */
[----:B------:R-:W-:-:S02]  /*24420*/  PRMT R15, RZ, 0x7610, R15 ;  /* 0x00007610ff0f7816 */ /* 0x000fc4000000000f */
[----:B--2---:R-:W-:-:S04]  /*24430*/  @!P1 LOP3.LUT R5, R5, R4, RZ, 0x3c, !PT ;  /* 0x0000000405059212 */ /* 0x004fc800078e3cff */
[----:B------:R-:W-:-:S04]  /*24440*/  @!P1 LOP3.LUT R4, R5, R4, RZ, 0x3c, !PT ;  /* 0x0000000405049212 */ /* 0x000fc800078e3cff */
[----:B------:R-:W-:-:S05]  /*24450*/  @!P1 LOP3.LUT R5, R5, R4, RZ, 0x3c, !PT ;  /* 0x0000000405059212 */ /* 0x000fca00078e3cff */
[----:B------:R-:W2:Y:S04]  /*24460*/  @!P1 LDG.E.U16 R15, [R4.64] ;  /* 0x00000006040f9981 */ /* 0x000ea8000c1e1500 */
        /* <DEDUP_REMOVED lines=26> */
[----:B------:R-:W2:Y:S01]  /*24610*/  @!P1 LDG.E.U16 R0, [R4.64] ;  /* 0x0000000604009981 */ /* 0x000ea2000c1e1500 */
[----:B------:R-:W-:-:S03]  /*24620*/  PRMT R10, RZ, 0x7610, R10 ;  /* 0x00007610ff0a7816 */ /* 0x000fc6000000000a */
[----:B--2---:R0:W-:Y:S04]  /*24630*/  STL [R1+0x78], R0 ;  /* 0x0000780001007387 */ /* 0x0041e80000100800 */
[----:B0-----:R-:W2:Y:S01]  /*24640*/  LDL.LU R0, [R1+0x30a0] ;  /* 0x0030a00001007983 */ /* 0x001ea20000300800 */
[----:B------:R-:W2:Y:S02]  /*24650*/  LDL R5, [R1+0x1a48] ;  /* 0x001a480001057983 */ /* 0x000ea40000100800 */
[----:B---3--:R-:W-:Y:S02]  /*24660*/  @!P1 IMAD.MOV.U32 R4, RZ, RZ, R11 ;  /* 0x000000ffff049224 */ /* 0x008fe400078e000b */
[----:B------:R-:W3:Y:S04]  /*24670*/  LDL R11, [R1+0x1aa4] ;  /* 0x001aa400010b7983 */ /* 0x000ee80000100800 */
[----:B--2---:R0:W2:Y:S04]  /*24680*/  @!P1 LDG.E.U16 R10, [R4.64] ;  /* 0x00000006040a9981 */ /* 0x0040a8000c1e1500 */
[----:B0-----:R-:W2:Y:S04]  /*24690*/  LDL R4, [R1+0x1a58] ;  /* 0x001a580001047983 */ /* 0x001ea80000100800 */
[----:B------:R-:W2:Y:S01]  /*246a0*/  LDL R5, [R1+0x1a5c] ;  /* 0x001a5c0001057983 */ /* 0x000ea20000100800 */
[----:B------:R-:W-:-:S02]  /*246b0*/  PRMT R0, RZ, 0x7610, R0 ;  /* 0x00007610ff007816 */ /* 0x000fc40000000000 */
        /* <DEDUP_REMOVED lines=35> */
[----:B------:R-:W-:Y:S02]  /*248f0*/  PRMT R15, RZ, 0x7610, R15 ;  /* 0x00007610ff0f7816 */ /* 0x000fe4000000000f */
[----:B--2---:R-:W-:-:S04]  /*24900*/  @!P1 LOP3.LUT R5, R5, R4, RZ, 0x3c, !PT ;  /* 0x0000000405059212 */ /* 0x004fc800078e3cff */
[----:B------:R-:W-:-:S04]  /*24910*/  @!P1 LOP3.LUT R4, R5, R4, RZ, 0x3c, !PT ;  /* 0x0000000405049212 */ /* 0x000fc800078e3cff */
[----:B------:R-:W-:-:S05]  /*24920*/  @!P1 LOP3.LUT R5, R5, R4, RZ, 0x3c, !PT ;  /* 0x0000000405059212 */ /* 0x000fca00078e3cff */
[----:B------:R3:W2:Y:S01]  /*24930*/  @!P1 LDG.E.U16 R15, [R4.64] ;  /* 0x00000006040f9981 */ /* 0x0006a2000c1e1500 */
[----:B------:R-:W-:-:S03]  /*24940*/  PRMT R0, RZ, 0x7610, R0 ;  /* 0x00007610ff007816 */ /* 0x000fc60000000000 */
[----:B------:R0:W-:Y:S01]  /*24950*/  STL [R1+0x64], R9 ;  /* 0x0000640901007387 */ /* 0x0001e20000100800 */
[----:B---3--:R-:W-:Y:S02]  /*24960*/  @!P1 IMAD.MOV.U32 R4, RZ, RZ, R10 ;  /* 0x000000ffff049224 */ /* 0x008fe400078e000a */
[----:B------:R-:W-:Y:S01]  /*24970*/  @!P1 IMAD.MOV.U32 R5, RZ, RZ, R11 ;  /* 0x000000ffff059224 */ /* 0x000fe200078e000b */
[----:B0-----:R-:W3:Y:S04]  /*24980*/  LDL R9, [R1+0x1ae0] ;  /* 0x001ae00001097983 */ /* 0x001ee80000100800 */
[----:B------:R0:W3:Y:S04]  /*24990*/  @!P1 LDG.E.U16 R0, [R4.64] ;  /* 0x0000000604009981 */ /* 0x0000e8000c1e1500 */
[----:B--2---:R1:W-:Y:S04]  /*249a0*/  STL [R1+0x60], R15 ;  /* 0x0000600f01007387 */ /* 0x0043e80000100800 */
[----:B-1----:R-:W2:Y:S01]  /*249b0*/  LDL.LU R15, [R1+0x3090] ;  /* 0x00309000010f7983 */ /* 0x002ea20000300800 */
[----:B0-----:R-:W2:Y:S02]  /*249c0*/  LDL R4, [R1+0x1ab4] ;  /* 0x001ab40001047983 */ /* 0x001ea40000100800 */
[----:B------:R-:W2:Y:S01]  /*249d0*/  LDL R5, [R1+0x1ac0] ;  /* 0x001ac00001057983 */ /* 0x000ea20000100800 */
[----:B------:R-:W-:Y:S01]  /*249e0*/  PRMT R7, RZ, 0x7610, R7 ;  /* 0x00007610ff077816 */ /* 0x000fe20000000007 */
[----:B------:R-:W4:Y:S04]  /*249f0*/  LDL R11, [R1+0x1af4] ;  /* 0x001af400010b7983 */ /* 0x000f280000100800 */
[----:B------:R-:W4:Y:S01]  /*24a00*/  LDL R10, [R1+0x1b00] ;  /* 0x001b0000010a7983 */ /* 0x000f220000100800 */
[----:B---3--:R-:W-:Y:S01]  /*24a10*/  STL [R1+0x300c], R0 ;  /* 0x00300c0001007387 */ /* 0x008fe20000100800 */
[----:B--2---:R-:W-:-:S04]  /*24a20*/  @!P1 LOP3.LUT R5, R5, R4, RZ, 0x3c, !PT ;  /* 0x0000000405059212 */ /* 0x004fc800078e3cff */
[----:B------:R-:W-:-:S04]  /*24a30*/  @!P1 LOP3.LUT R4, R5, R4, RZ, 0x3c, !PT ;  /* 0x0000000405049212 */ /* 0x000fc800078e3cff */
[----:B------:R-:W-:-:S05]  /*24a40*/  @!P1 LOP3.LUT R5, R5, R4, RZ, 0x3c, !PT ;  /* 0x0000000405059212 */ /* 0x000fca00078e3cff */
[----:B------:R0:W2:Y:S04]  /*24a50*/  @!P1 LDG.E.U16 R7, [R4.64] ;  /* 0x0000000604079981 */ /* 0x0000a8000c1e1500 */
[----:B0-----:R-:W3:Y:S04]  /*24a60*/  LDL R4, [R1+0x1ac4] ;  /* 0x001ac40001047983 */ /* 0x001ee80000100800 */
[----:B------:R-:W3:Y:S01]  /*24a70*/  LDL R5, [R1+0x1ad0] ;  /* 0x001ad00001057983 */ /* 0x000ee20000100800 */
[----:B------:R-:W-:Y:S02]  /*24a80*/  PRMT R15, RZ, 0x7610, R15 ;  /* 0x00007610ff0f7816 */ /* 0x000fe4000000000f */
[----:B---3--:R-:W-:-:S04]  /*24a90*/  @!P1 LOP3.LUT R5, R5, R4, RZ, 0x3c, !PT ;  /* 0x0000000405059212 */ /* 0x008fc800078e3cff */
[----:B------:R-:W-:-:S04]  /*24aa0*/  @!P1 LOP3.LUT R4, R5, R4, RZ, 0x3c, !PT ;  /* 0x0000000405049212 */ /* 0x000fc800078e3cff */
[----:B------:R-:W-:-:S05]  /*24ab0*/  @!P1 LOP3.LUT R5, R5, R4, RZ, 0x3c, !PT ;  /* 0x0000000405059212 */ /* 0x000fca00078e3cff */
[----:B------:R-:W3:Y:S04]  /*24ac0*/  @!P1 LDG.E.U16 R15, [R4.64] ;  /* 0x00000006040f9981 */ /* 0x000ee8000c1e1500 */
[----:B--2---:R0:W-:Y:S04]  /*24ad0*/  STL [R1+0x58], R7 ;  /* 0x0000580701007387 */ /* 0x0041e80000100800 */
[----:B0-----:R-:W2:Y:S04]  /*24ae0*/  LDL R7, [R1+0x1b10] ;  /* 0x001b100001077983 */ /* 0x001ea80000100800 */
[----:B---3--:R0:W-:Y:S04]  /*24af0*/  STL [R1+0x54], R15 ;  /* 0x0000540f01007387 */ /* 0x0081e80000100800 */
[----:B0-----:R-:W3:Y:S01]  /*24b00*/  LDL.LU R15, [R1+0x308c] ;  /* 0x00308c00010f7983 */ /* 0x001ee20000300800 */
[----:B------:R-:W2:Y:S01]  /*24b10*/  LDL R5, [R1+0x1ad4] ;  /* 0x001ad40001057983 */ /* 0x000ea20000100800 */
[----:B------:R-:W-:Y:S01]  /*24b20*/  PRMT R8, RZ, 0x7610, R8 ;  /* 0x00007610ff087816 */ /* 0x000fe20000000008 */
[----:B------:R-:W-:Y:S01]  /*24b30*/  @!P1 IMAD.MOV.U32 R4, RZ, RZ, R9 ;  /* 0x000000ffff049224 */ /* 0x000fe200078e0009 */
[----:B------:R-:W-:Y:S01]  /*24b40*/  PRMT R14, RZ, 0x7610, R14 ;  /* 0x00007610ff0e7816 */ /* 0x000fe2000000000e */
[----:B------:R-:W3:Y:S04]  /*24b50*/  LDL R9, [R1+0x1b24] ;  /* 0x001b240001097983 */ /* 0x000ee80000100800 */
[----:B--2---:R0:W2:Y:S04]  /*24b60*/  @!P1 LDG.E.U16 R8, [R4.64] ;  /* 0x0000000604089981 */ /* 0x0040a8000c1e1500 */
[----:B0-----:R-:W2:Y:S04]  /*24b70*/  LDL R4, [R1+0x1ae4] ;  /* 0x001ae40001047983 */ /* 0x001ea80000100800 */
[----:B------:R-:W2:Y:S01]  /*24b80*/  LDL R5, [R1+0x1af0] ;  /* 0x001af00001057983 */ /* 0x000ea20000100800 */
[----:B---3--:R-:W-:-:S02]  /*24b90*/  PRMT R15, RZ, 0x7610, R15 ;  /* 0x00007610ff0f7816 */ /* 0x008fc4000000000f */
[----:B--2---:R-:W-:-:S04]  /*24ba0*/  @!P1 LOP3.LUT R5, R5, R4, RZ, 0x3c, !PT ;  /* 0x0000000405059212 */ /* 0x004fc800078e3cff */
[----:B------:R-:W-:-:S04]  /*24bb0*/  @!P1 LOP3.LUT R4, R5, R4, RZ, 0x3c, !PT ;  /* 0x0000000405049212 */ /* 0x000fc800078e3cff */
[----:B------:R-:W-:-:S05]  /*24bc0*/  @!P1 LOP3.LUT R5, R5, R4, RZ, 0x3c, !PT ;  /* 0x0000000405059212 */ /* 0x000fca00078e3cff */
[----:B------:R4:W2:Y:S02]  /*24bd0*/  @!P1 LDG.E.U16 R14, [R4.64] ;  /* 0x00000006040e9981 */ /* 0x0008a4000c1e1500 */
[----:B----4-:R-:W-:Y:S02]  /*24be0*/  @!P1 IMAD.MOV.U32 R4, RZ, RZ, R10 ;  /* 0x000000ffff049224 */ /* 0x010fe400078e000a */
[----:B------:R-:W-:-:S05]  /*24bf0*/  @!P1 IMAD.MOV.U32 R5, RZ, RZ, R11 ;  /* 0x000000ffff059224 */ /* 0x000fca00078e000b */
[----:B------:R-:W3:Y:S04]  /*24c00*/  @!P1 LDG.E.U16 R15, [R4.64] ;  /* 0x00000006040f9981 */ /* 0x000ee8000c1e1500 */
[----:B------:R0:W-:Y:S04]  /*24c10*/  STL [R1+0x50], R8 ;  /* 0x0000500801007387 */ /* 0x0001e80000100800 */
[----:B0-----:R-:W4:Y:S04]  /*24c20*/  LDL R8, [R1+0x1b30] ;  /* 0x001b300001087983 */ /* 0x001f280000100800 */
[----:B--2---:R0:W-:Y:S04]  /*24c30*/  STL [R1+0x4c], R14 ;  /* 0x00004c0e01007387 */ /* 0x0041e80000100800 */
[----:B0-----:R-:W2:Y:S01]  /*24c40*/  LDL.LU R14, [R1+0x3088] ;  /* 0x00308800010e7983 */ /* 0x001ea20000300800 */
[----:B------:R-:W2:Y:S02]  /*24c50*/  LDL R11, [R1+0x1b34] ;  /* 0x001b3400010b7983 */ /* 0x000ea40000100800 */
[----:B------:R-:W2:Y:S01]  /*24c60*/  LDL R10, [R1+0x1b40] ;  /* 0x001b4000010a7983 */ /* 0x000ea20000100800 */
[----:B---3--:R0:W-:Y:S04]  /*24c70*/  STL [R1+0x48], R15 ;  /* 0x0000480f01007387 */ /* 0x0081e80000100800 */
[----:B0-----:R-:W3:Y:S01]  /*24c80*/  LDL.LU R15, [R1+0x3084] ;  /* 0x00308400010f7983 */ /* 0x001ee20000300800 */
[----:B------:R-:W2:Y:S01]  /*24c90*/  LDL R5, [R1+0x1b04] ;  /* 0x001b040001057983 */ /* 0x000ea20000100800 */
[----:B------:R-:W-:Y:S01]  /*24ca0*/  PRMT R6, RZ, 0x7610, R6 ;  /* 0x00007610ff067816 */ /* 0x000fe20000000006 */
[----:B------:R-:W-:Y:S01]  /*24cb0*/  @!P1 IMAD.MOV.U32 R4, RZ, RZ, R7 ;  /* 0x000000ffff049224 */ /* 0x000fe200078e0007 */
[----:B------:R-:W-:-:S02]  /*24cc0*/  PRMT R27, RZ, 0x7610, R27 ;  /* 0x00007610ff1b7816 */ /* 0x000fc4000000001b */
        /* <DEDUP_REMOVED lines=12> */
[----:B------:R0:W3:Y:S04]  /*24d90*/  @!P1 LDG.E.U16 R27, [R4.64] ;  /* 0x00000006041b9981 */ /* 0x0000e8000c1e1500 */
[----:B------:R1:W-:Y:S01]  /*24da0*/  STL [R1+0x44], R6 ;  /* 0x0000440601007387 */ /* 0x0003e20000100800 */
[----:B------:R-:W4:Y:S02]  /*24db0*/  LDL R9, [R1+0x1b64] ;  /* 0x001b640001097983 */ /* 0x000f240000100800 */
[----:B------:R-:W4:Y:S02]  /*24dc0*/  LDL R8, [R1+0x1b70] ;  /* 0x001b700001087983 */ /* 0x000f240000100800 */
[----:B0-----:R-:W-:Y:S02]  /*24dd0*/  @!P1 IMAD.MOV.U32 R4, RZ, RZ, R10 ;  /* 0x000000ffff049224 */ /* 0x001fe400078e000a */
[----:B------:R-:W-:Y:S01]  /*24de0*/  @!P1 IMAD.MOV.U32 R5, RZ, RZ, R11 ;  /* 0x000000ffff059224 */ /* 0x000fe200078e000b */
[----:B-1----:R-:W4:Y:S04]  /*24df0*/  LDL R6, [R1+0x1b50] ;  /* 0x001b500001067983 */ /* 0x002f280000100800 */
[----:B------:R-:W4:Y:S01]  /*24e00*/  @!P1 LDG.E.U16 R16, [R4.64] ;  /* 0x0000000604109981 */ /* 0x000f22000c1e1500 */
[----:B------:R-:W-:-:S03]  /*24e10*/  PRMT R3, RZ, 0x7610, R3 ;  /* 0x00007610ff037816 */ /* 0x000fc60000000003 */
[----:B---3--:R-:W-:Y:S01]  /*24e20*/  STL [R1+0x3010], R27 ;  /* 0x0030101b01007387 */ /* 0x008fe20000100800 */
[----:B--2---:R0:W-:Y:S03]  /*24e30*/  STL [R1], R15 ;  /* 0x0000000f01007387 */ /* 0x0041e60000100800 */
[----:B0-----:R-:W2:Y:S04]  /*24e40*/  LDL R15, [R1+0x1b80] ;  /* 0x001b8000010f7983 */ /* 0x001ea80000100800 */
[----:B----4-:R0:W3:Y:S04]  /*24e50*/  @!P1 LDG.E.U16 R3, [R6.64] ;  /* 0x0000000606039981 */ /* 0x0100e8000c1e1500 */
[----:B------:R1:W-:Y:S01]  /*24e60*/  STL [R1+0x304c], R16 ;  /* 0x00304c1001007387 */ /* 0x0003e20000100800 */
[----:B------:R-:W-:-:S02]  /*24e70*/  PRMT R4, RZ, 0x7610, R4 ;  /* 0x00007610ff047816 */ /* 0x000fc40000000004 */
[----:B------:R-:W-:Y:S01]  /*24e80*/  PRMT R5, RZ, 0x7610, R5 ;  /* 0x00007610ff057816 */ /* 0x000fe20000000005 */
[----:B------:R-:W4:Y:S01]  /*24e90*/  LDL R11, [R1+0x1b84] ;  /* 0x001b8400010b7983 */ /* 0x000f220000100800 */
[----:B------:R-:W4:Y:S04]  /*24ea0*/  LDL R10, [R1+0x1b90] ;  /* 0x001b9000010a7983 */ /* 0x000f280000100800 */
[----:B0-----:R-:W2:Y:S04]  /*24eb0*/  LDL R7, [R1+0x1b54] ;  /* 0x001b540001077983 */ /* 0x001ea80000100800 */
[----:B------:R0:W2:Y:S04]  /*24ec0*/  @!P1 LDG.E.U16 R5, [R8.64] ;  /* 0x0000000608059981 */ /* 0x0000a8000c1e1500 */
[----:B-1----:R-:W2:Y:S02]  /*24ed0*/  LDL R16, [R1+0x1b60] ;  /* 0x001b600001107983 */ /* 0x002ea40000100800 */
[----:B--2---:R-:W-:-:S05]  /*24ee0*/  @!P1 IMAD.MOV.U32 R6, RZ, RZ, R16 ;  /* 0x000000ffff069224 */ /* 0x004fca00078e0010 */
[----:B------:R-:W2:Y:S04]  /*24ef0*/  @!P1 LDG.E.U16 R4, [R6.64] ;  /* 0x0000000606049981 */ /* 0x000ea8000c1e1500 */
[----:B---3--:R-:W-:Y:S01]  /*24f00*/  STL [R1+0x3040], R3 ;  /* 0x0030400301007387 */ /* 0x008fe20000100800 */
[----:B0-----:R-:W-:-:S03]  /*24f10*/  @!P1 IMAD.MOV.U32 R8, RZ, RZ, R15 ;  /* 0x000000ffff089224 */ /* 0x001fc600078e000f */
[----:B--2---:R-:W-:Y:S01]  /*24f20*/  STL [R1+0x3030], R4 ;  /* 0x0030300401007387 */ /* 0x004fe20000100800 */
[----:B------:R-:W2:Y:S01]  /*24f30*/  LDL R9, [R1+0x1b74] ;  /* 0x001b740001097983 */ /* 0x000ea20000100800 */
[----:B------:R-:W-:Y:S02]  /*24f40*/  PRMT R6, RZ, 0x7610, R6 ;  /* 0x00007610ff067816 */ /* 0x000fe40000000006 */
[----:B------:R-:W-:Y:S01]  /*24f50*/  PRMT R7, RZ, 0x7610, R7 ;  /* 0x00007610ff077816 */ /* 0x000fe20000000007 */
[----:B------:R-:W3:Y:S04]  /*24f60*/  LDL R16, [R1+0x19fc] ;  /* 0x0019fc0001107983 */ /* 0x000ee80000100800 */
[----:B--2---:R-:W2:Y:S01]  /*24f70*/  @!P1 LDG.E.U16 R6, [R8.64] ;  /* 0x0000000608069981 */ /* 0x004ea2000c1e1500 */
[----:B------:R-:W-:Y:S02]  /*24f80*/  STL [R1+0x3024], R5 ;  /* 0x0030240501007387 */ /* 0x000fe40000100800 */
[----:B------:R-:W3:Y:S01]  /*24f90*/  LDL R15, [R1+0x19dc] ;  /* 0x0019dc00010f7983 */ /* 0x000ee20000100800 */
[----:B----4-:R0:W4:Y:S04]  /*24fa0*/  @!P1 LDG.E.U16 R7, [R10.64] ;  /* 0x000000060a079981 */ /* 0x010128000c1e1500 */
[----:B--2---:R-:W-:Y:S01]  /*24fb0*/  STL [R1+0x3014], R6 ;  /* 0x0030140601007387 */ /* 0x004fe20000100800 */
[----:B0-----:R-:W2:Y:S02]  /*24fc0*/  LDL R10, [R1+0x1b94] ;  /* 0x001b9400010a7983 */ /* 0x001ea40000100800 */
[----:B------:R-:W2:Y:S01]  /*24fd0*/  LDL R11, [R1+0x1ba0] ;  /* 0x001ba000010b7983 */ /* 0x000ea20000100800 */
[----:B------:R-:W-:Y:S01]  /*24fe0*/  PRMT R8, RZ, 0x7610, R8 ;  /* 0x00007610ff087816 */ /* 0x000fe20000000008 */
[----:B----4-:R-:W-:Y:S01]  /*24ff0*/  STL [R1+0x3018], R7 ;  /* 0x0030180701007387 */ /* 0x010fe20000100800 */
[----:B--2---:R-:W-:-:S04]  /*25000*/  @!P1 LOP3.LUT R11, R11, R10, RZ, 0x3c, !PT ;  /* 0x0000000a0b0b9212 */ /* 0x004fc800078e3cff */
[----:B------:R-:W-:-:S04]  /*25010*/  @!P1 LOP3.LUT R10, R11, R10, RZ, 0x3c, !PT ;  /* 0x0000000a0b0a9212 */ /* 0x000fc800078e3cff */
[----:B------:R-:W-:-:S05]  /*25020*/  @!P1 LOP3.LUT R11, R11, R10, RZ, 0x3c, !PT ;  /* 0x0000000a0b0b9212 */ /* 0x000fca00078e3cff */
[----:B------:R0:W2:Y:S04]  /*25030*/  @!P1 LDG.E.U16 R8, [R10.64] ;  /* 0x000000060a089981 */ /* 0x0000a8000c1e1500 */
[----:B0-----:R-:W4:Y:S01]  /*25040*/  LDL R11, [R1+0x19f8] ;  /* 0x0019f800010b7983 */ /* 0x001f220000100800 */
[----:B------:R-:W-:Y:S01]  /*25050*/  PRMT R12, RZ, 0x7610, R12 ;  /* 0x00007610ff0c7816 */ /* 0x000fe2000000000c */
[----:B---3--:R-:W-:Y:S02]  /*25060*/  @!P0 IMAD.MOV.U32 R10, RZ, RZ, R16 ;  /* 0x000000ffff0a8224 */ /* 0x008fe400078e0010 */
[----:B--2---:R-:W-:Y:S01]  /*25070*/  STL [R1+0x301c], R8 ;  /* 0x00301c0801007387 */ /* 0x004fe20000100800 */
[----:B------:R-:W-:Y:S01]  /*25080*/  PRMT R14, RZ, 0x7610, R14 ;  /* 0x00007610ff0e7816 */ /* 0x000fe2000000000e */
[----:B------:R-:W2:Y:S02]  /*25090*/  LDL R16, [R1+0x9d0] ;  /* 0x0009d00001107983 */ /* 0x000ea40000100800 */
[----:B----4-:R0:W3:Y:S04]  /*250a0*/  @!P0 LDG.E.U16 R12, [R10.64] ;  /* 0x000000060a0c8981 */ /* 0x0100e8000c1e1500 */
[----:B0-----:R-:W4:Y:S04]  /*250b0*/  LDL R10, [R1+0x19e8] ;  /* 0x0019e800010a7983 */ /* 0x001f280000100800 */
[----:B------:R-:W4:Y:S02]  /*250c0*/  LDL R11, [R1+0x19ec] ;  /* 0x0019ec00010b7983 */ /* 0x000f240000100800 */
[----:B----4-:R-:W-:-:S04]  /*250d0*/  @!P0 LOP3.LUT R11, R11, R10, RZ, 0x3c, !PT ;  /* 0x0000000a0b0b8212 */ /* 0x010fc800078e3cff */
[----:B------:R-:W-:-:S04]  /*250e0*/  @!P0 LOP3.LUT R10, R11, R10, RZ, 0x3c, !PT ;  /* 0x0000000a0b0a8212 */ /* 0x000fc800078e3cff */
[----:B------:R-:W-:-:S05]  /*250f0*/  @!P0 LOP3.LUT R11, R11, R10, RZ, 0x3c, !PT ;  /* 0x0000000a0b0b8212 */ /* 0x000fca00078e3cff */
[----:B------:R-:W4:Y:S04]  /*25100*/  @!P0 LDG.E.U16 R14, [R10.64] ;  /* 0x000000060a0e8981 */ /* 0x000f28000c1e1500 */
[----:B---3--:R0:W-:Y:S04]  /*25110*/  STL [R1+0x40], R12 ;  /* 0x0000400c01007387 */ /* 0x0081e80000100800 */
[----:B0-----:R-:W3:Y:S04]  /*25120*/  LDL R12, [R1+0x1a10] ;  /* 0x001a1000010c7983 */ /* 0x001ee80000100800 */
[----:B----4-:R0:W-:Y:S04]  /*25130*/  STL [R1+0x3c], R14 ;  /* 0x00003c0e01007387 */ /* 0x0101e80000100800 */
[----:B0-----:R-:W4:Y:S01]  /*25140*/  LDL.LU R14, [R1+0x3080] ;  /* 0x00308000010e7983 */ /* 0x001f220000300800 */
[----:B------:R-:W2:Y:S01]  /*25150*/  LDL R11, [R1+0x19d8] ;  /* 0x0019d800010b7983 */ /* 0x000ea20000100800 */
[----:B------:R-:W-:Y:S01]  /*25160*/  PRMT R13, RZ, 0x7610, R13 ;  /* 0x00007610ff0d7816 */ /* 0x000fe2000000000d */
[----:B------:R-:W-:-:S02]  /*25170*/  @!P0 IMAD.MOV.U32 R10, RZ, RZ, R15 ;  /* 0x000000ffff0a8224 */ /* 0x000fc400078e000f */
[----:B------:R-:W3:Y:S04]  /*25180*/  LDL R15, [R1+0x1a20] ;  /* 0x001a2000010f7983 */ /* 0x000ee80000100800 */
[----:B--2---:R-:W2:Y:S04]  /*25190*/  @!P0 LDG.E.U16 R13, [R10.64] ;  /* 0x000000060a0d8981 */ /* 0x004ea8000c1e1500 */
[----:B--2---:R0:W-:Y:S04]  /*251a0*/  STL [R1+0x38], R13 ;  /* 0x0000380d01007387 */ /* 0x0041e80000100800 */
[----:B0-----:R-:W2:Y:S01]  /*251b0*/  LDL.LU R13, [R1+0x307c] ;  /* 0x00307c00010d7983 */ /* 0x001ea20000300800 */
[----:B------:R-:W2:Y:S02]  /*251c0*/  LDL R10, [R1+0x19c8] ;  /* 0x0019c800010a7983 */ /* 0x000ea40000100800 */
[----:B------:R-:W2:Y:S01]  /*251d0*/  LDL R11, [R1+0x19cc] ;  /* 0x0019cc00010b7983 */ /* 0x000ea20000100800 */
[----:B----4-:R-:W-:-:S02]  /*251e0*/  PRMT R14, RZ, 0x7610, R14 ;  /* 0x00007610ff0e7816 */ /* 0x010fc4000000000e */
[----:B--2---:R-:W-:-:S04]  /*251f0*/  @!P0 LOP3.LUT R11, R11, R10, RZ, 0x3c, !PT ;  /* 0x0000000a0b0b8212 */ /* 0x004fc800078e3cff */
[----:B------:R-:W-:-:S04]  /*25200*/  @!P0 LOP3.LUT R10, R11, R10, RZ, 0x3c, !PT ;  /* 0x0000000a0b0a8212 */ /* 0x000fc800078e3cff */
[----:B------:R-:W-:-:S05]  /*25210*/  @!P0 LOP3.LUT R11, R11, R10, RZ, 0x3c, !PT ;  /* 0x0000000a0b0b8212 */ /* 0x000fca00078e3cff */
[----:B------:R0:W2:Y:S04]  /*25220*/  @!P0 LDG.E.U16 R14, [R10.64] ;  /* 0x000000060a0e8981 */ /* 0x0000a8000c1e1500 */
[----:B0-----:R-:W4:Y:S04]  /*25230*/  LDL R10, [R1+0x9dc] ;  /* 0x0009dc00010a7983 */ /* 0x001f280000100800 */
[----:B------:R-:W4:Y:S01]  /*25240*/  LDL R11, [R1+0x9e0] ;  /* 0x0009e000010b7983 */ /* 0x000f220000100800 */
[----:B------:R-:W-:Y:S02]  /*25250*/  PRMT R8, RZ, 0x7610, R8 ;  /* 0x00007610ff087816 */ /* 0x000fe40000000008 */
[----:B----4-:R-:W-:-:S04]  /*25260*/  @!P0 LOP3.LUT R11, R11, R10, RZ, 0x3c, !PT ;  /* 0x0000000a0b0b8212 */ /* 0x010fc800078e3cff */
[----:B------:R-:W-:-:S04]  /*25270*/  @!P0 LOP3.LUT R10, R11, R10, RZ, 0x3c, !PT ;  /* 0x0000000a0b0a8212 */ /* 0x000fc800078e3cff */
[----:B------:R-:W-:-:S05]  /*25280*/  @!P0 LOP3.LUT R11, R11, R10, RZ, 0x3c, !PT ;  /* 0x0000000a0b0b8212 */ /* 0x000fca00078e3cff */
[----:B------:R3:W4:Y:S04]  /*25290*/  @!P0 LDG.E.U16 R8, [R10.64] ;  /* 0x000000060a088981 */ /* 0x000728000c1e1500 */
[----:B--2---:R0:W-:Y:S01]  /*252a0*/  STL [R1+0x34], R14 ;  /* 0x0000340e01007387 */ /* 0x0041e20000100800 */
[----:B------:R-:W-:-:S03]  /*252b0*/  PRMT R27, RZ, 0x7610, R27 ;  /* 0x00007610ff1b7816 */ /* 0x000fc6000000001b */
[----:B0-----:R-:W2:Y:S01]  /*252c0*/  LDL R14, [R1+0x1a30] ;  /* 0x001a3000010e7983 */ /* 0x001ea20000100800 */
[----:B---3--:R-:W-:Y:S02]  /*252d0*/  @!P0 IMAD.MOV.U32 R10, RZ, RZ, R12 ;  /* 0x000000ffff0a8224 */ /* 0x008fe400078e000c */
[----:B------:R-:W-:-:S05]  /*252e0*/  @!P0 IMAD.MOV.U32 R11, RZ, RZ, R16 ;  /* 0x000000ffff0b8224 */ /* 0x000fca00078e0010 */
[----:B------:R0:W3:Y:S04]  /*252f0*/  @!P0 LDG.E.U16 R27, [R10.64] ;  /* 0x000000060a1b8981 */ /* 0x0000e8000c1e1500 */
[----:B----4-:R1:W-:Y:S01]  /*25300*/  STL [R1+0x3020], R8 ;  /* 0x0030200801007387 */ /* 0x0103e20000100800 */
[----:B------:R-:W-:Y:S01]  /*25310*/  PRMT R0, RZ, 0x7610, R0 ;  /* 0x00007610ff007816 */ /* 0x000fe20000000000 */
[----:B0-----:R-:W-:Y:S02]  /*25320*/  @!P0 IMAD.MOV.U32 R10, RZ, RZ, R15 ;  /* 0x000000ffff0a8224 */ /* 0x001fe400078e000f */
[----:B------:R-:W4:Y:S01]  /*25330*/  LDL R16, [R1+0x1a34] ;  /* 0x001a340001107983 */ /* 0x000f220000100800 */
[----:B------:R-:W2:Y:S04]  /*25340*/  LDL R12, [R1+0x1a50] ;  /* 0x001a5000010c7983 */ /* 0x000ea80000100800 */
[----:B-1----:R-:W2:Y:S04]  /*25350*/  LDL R8, [R1+0x1a04] ;  /* 0x001a040001087983 */ /* 0x002ea80000100800 */
[----:B---3--:R-:W-:Y:S01]  /*25360*/  STL [R1+0x3028], R27 ;  /* 0x0030281b01007387 */ /* 0x008fe20000100800 */
[----:B------:R-:W-:Y:S01]  /*25370*/  PRMT R3, RZ, 0x7610, R3 ;  /* 0x00007610ff037816 */ /* 0x000fe20000000003 */
[----:B------:R-:W3:Y:S02]  /*25380*/  LDL R15, [R1+0x1a44] ;  /* 0x001a4400010f7983 */ /* 0x000ee40000100800 */
[----:B--2---:R-:W-:-:S02]  /*25390*/  @!P0 IMAD.MOV.U32 R11, RZ, RZ, R8 ;  /* 0x000000ffff0b8224 */ /* 0x004fc400078e0008 */
[----:B------:R-:W2:Y:S04]  /*253a0*/  LDL R8, [R1+0x1a60] ;  /* 0x001a600001087983 */ /* 0x000ea80000100800 */
[----:B------:R0:W2:Y:S04]  /*253b0*/  @!P0 LDG.E.U16 R0, [R10.64] ;  /* 0x000000060a008981 */ /* 0x0000a8000c1e1500 */
[----:B0-----:R-:W3:Y:S01]  /*253c0*/  LDL R11, [R1+0x1a14] ;  /* 0x001a1400010b7983 */ /* 0x001ee20000100800 */
[----:B------:R-:W-:-:S03]  /*253d0*/  @!P0 IMAD.MOV.U32 R10, RZ, RZ, R14 ;  /* 0x000000ffff0a8224 */ /* 0x000fc600078e000e */
[----:B--2---:R-:W-:Y:S01]  /*253e0*/  STL [R1+0x302c], R0 ;  /* 0x00302c0001007387 */ /* 0x004fe20000100800 */
[----:B------:R-:W-:Y:S01]  /*253f0*/  PRMT R2, RZ, 0x7610, R2 ;  /* 0x00007610ff027816 */ /* 0x000fe20000000002 */
[----:B------:R-:W2:Y:S02]  /*25400*/  LDL R14, [R1+0x1a54] ;  /* 0x001a5400010e7983 */ /* 0x000ea40000100800 */
[----:B---3--:R0:W3:Y:S04]  /*25410*/  @!P0 LDG.E.U16 R3, [R10.64] ;  /* 0x000000060a038981 */ /* 0x0080e8000c1e1500 */
[----:B0-----:R-:W2:Y:S04]  /*25420*/  LDL R10, [R1+0x1a24] ;  /* 0x001a2400010a7983 */ /* 0x001ea80000100800 */
[----:B------:R-:W2:Y:S02]  /*25430*/  LDL R11, [R1+0x1a40] ;  /* 0x001a4000010b7983 */ /* 0x000ea40000100800 */
[----:B--2---:R-:W-:-:S04]  /*25440*/  @!P0 LOP3.LUT R11, R11, R10, RZ, 0x3c, !PT ;  /* 0x0000000a0b0b8212 */ /* 0x004fc800078e3cff */
[----:B------:R-:W-:-:S04]  /*25450*/  @!P0 LOP3.LUT R10, R11, R10, RZ, 0x3c, !PT ;  /* 0x0000000a0b0a8212 */ /* 0x000fc800078e3cff */
[----:B------:R-:W-:-:S05]  /*25460*/  @!P0 LOP3.LUT R11, R11, R10, RZ, 0x3c, !PT ;  /* 0x0000000a0b0b8212 */ /* 0x000fca00078e3cff */
[----:B------:R0:W2:Y:S04]  /*25470*/  @!P0 LDG.E.U16 R2, [R10.64] ;  /* 0x000000060a028981 */ /* 0x0000a8000c1e1500 */
[----:B---3--:R1:W-:Y:S04]  /*25480*/  STL [R1+0x24], R3 ;  /* 0x0000240301007387 */ /* 0x0083e80000100800 */
[----:B-1----:R-:W3:Y:S01]  /*25490*/  LDL R3, [R1+0x1a70] ;  /* 0x001a700001037983 */ /* 0x002ee20000100800 */
[----:B0-----:R-:W-:Y:S02]  /*254a0*/  @!P0 IMAD.MOV.U32 R10, RZ, RZ, R12 ;  /* 0x000000ffff0a8224 */ /* 0x001fe400078e000c */
[----:B----4-:R-:W-:Y:S01]  /*254b0*/  @!P0 IMAD.MOV.U32 R11, RZ, RZ, R16 ;  /* 0x000000ffff0b8224 */ /* 0x010fe200078e0010 */
[----:B------:R-:W-:-:S02]  /*254c0*/  PRMT R5, RZ, 0x7610, R5 ;  /* 0x00007610ff057816 */ /* 0x000fc40000000005 */
[----:B------:R-:W-:-:S04]  /*254d0*/  PRMT R4, RZ, 0x7610, R4 ;  /* 0x00007610ff047816 */ /* 0x000fc80000000004 */
[----:B------:R0:W4:Y:S04]  /*254e0*/  @!P0 LDG.E.U16 R5, [R10.64] ;  /* 0x000000060a058981 */ /* 0x000128000c1e1500 */
[----:B--2---:R-:W-:Y:S01]  /*254f0*/  STL [R1+0x20], R2 ;  /* 0x0000200201007387 */ /* 0x004fe20000100800 */
[----:B------:R-:W2:Y:S02]  /*25500*/  LDL R16, [R1+0x1aac] ;  /* 0x001aac0001107983 */ /* 0x000ea40000100800 */
[----:B------:R-:W4:Y:S02]  /*25510*/  LDL R12, [R1+0x1ab8] ;  /* 0x001ab800010c7983 */ /* 0x000f240000100800 */
[----:B0-----:R-:W-:Y:S02]  /*25520*/  @!P0 IMAD.MOV.U32 R10, RZ, RZ, R8 ;  /* 0x000000ffff0a8224 */ /* 0x001fe400078e0008 */
[----:B------:R-:W-:Y:S01]  /*25530*/  @!P0 IMAD.MOV.U32 R11, RZ, RZ, R15 ;  /* 0x000000ffff0b8224 */ /* 0x000fe200078e000f */
[----:B------:R-:W-:-:S04]  /*25540*/  PRMT R27, RZ, 0x7610, R27 ;  /* 0x00007610ff1b7816 */ /* 0x000fc8000000001b */
[----:B------:R3:W4:Y:S01]  /*25550*/  @!P0 LDG.E.U16 R4, [R10.64] ;  /* 0x000000060a048981 */ /* 0x000722000c1e1500 */
[----:B------:R-:W-:Y:S01]  /*25560*/  PRMT R7, RZ, 0x7610, R7 ;  /* 0x00007610ff077816 */ /* 0x000fe20000000007 */
[----:B---3--:R-:W-:Y:S02]  /*25570*/  @!P0 IMAD.MOV.U32 R10, RZ, RZ, R3 ;  /* 0x000000ffff0a8224 */ /* 0x008fe400078e0003 */
[----:B------:R-:W-:-:S05]  /*25580*/  @!P0 IMAD.MOV.U32 R11, RZ, RZ, R14 ;  /* 0x000000ffff0b8224 */ /* 0x000fca00078e000e */
[----:B------:R2:W3:Y:S02]  /*25590*/  @!P0 LDG.E.U16 R27, [R10.64] ;  /* 0x000000060a1b8981 */ /* 0x0004e4000c1e1500 */
[----:B--2---:R-:W-:Y:S02]  /*255a0*/  @!P0 IMAD.MOV.U32 R11, RZ, RZ, R16 ;  /* 0x000000ffff0b8224 */ /* 0x004fe400078e0010 */
[----:B----4-:R-:W-:-:S05]  /*255b0*/  @!P0 IMAD.MOV.U32 R10, RZ, RZ, R12 ;  /* 0x000000ffff0a8224 */ /* 0x010fca00078e000c */
[----:B------:R-:W2:Y:S04]  /*255c0*/  @!P0 LDG.E.U16 R7, [R10.64] ;  /* 0x000000060a078981 */ /* 0x000ea8000c1e1500 */
[----:B------:R0:W-:Y:S01]  /*255d0*/  STL [R1+0x3044], R5 ;  /* 0x0030440501007387 */ /* 0x0001e20000100800 */
[----:B------:R-:W4:Y:S03]  /*255e0*/  LDL R8, [R1+0x1b2c] ;  /* 0x001b2c0001087983 */ /* 0x000f260000100800 */
[----:B0-----:R-:W4:Y:S01]  /*255f0*/  LDL R5, [R1+0x1b38] ;  /* 0x001b380001057983 */ /* 0x001f220000100800 */
[----:B------:R0:W-:Y:S02]  /*25600*/  STL [R1+0x3034], R4 ;  /* 0x0030340401007387 */ /* 0x0001e40000100800 */
[----:B------:R-:W4:Y:S02]  /*25610*/  LDL R15, [R1+0x1abc] ;  /* 0x001abc00010f7983 */ /* 0x000f240000100800 */
[----:B------:R-:W4:Y:S01]  /*25620*/  LDL R14, [R1+0x1ac8] ;  /* 0x001ac800010e7983 */ /* 0x000f220000100800 */
[----:B------:R-:W4:Y:S04]  /*25630*/  LDL R3, [R1+0x1b48] ;  /* 0x001b480001037983 */ /* 0x000f280000100800 */
[----:B0-----:R-:W4:Y:S01]  /*25640*/  LDL R4, [R1+0x1b3c] ;  /* 0x001b3c0001047983 */ /* 0x001f220000100800 */
[----:B---3--:R-:W-:Y:S02]  /*25650*/  STL [R1+0x3038], R27 ;  /* 0x0030381b01007387 */ /* 0x008fe40000100800 */
[----:B------:R-:W3:Y:S01]  /*25660*/  LDL R12, [R1+0x1a64] ;  /* 0x001a6400010c7983 */ /* 0x000ee20000100800 */
[----:B--2---:R0:W-:Y:S04]  /*25670*/  STL [R1+0x10], R7 ;  /* 0x0000100701007387 */ /* 0x0041e80000100800 */
[----:B0-----:R-:W2:Y:S01]  /*25680*/  LDL R7, [R1+0x1a78] ;  /* 0x001a780001077983 */ /* 0x001ea20000100800 */
[----:B------:R-:W-:Y:S01]  /*25690*/  PRMT R22, RZ, 0x7610, R22 ;  /* 0x00007610ff167816 */ /* 0x000fe20000000016 */
[----:B----4-:R-:W-:-:S02]  /*256a0*/  @!P0 IMAD.MOV.U32 R10, RZ, RZ, R5 ;  /* 0x000000ffff0a8224 */ /* 0x010fc400078e0005 */
[----:B------:R-:W-:Y:S01]  /*256b0*/  @!P0 IMAD.MOV.U32 R11, RZ, RZ, R8 ;  /* 0x000000ffff0b8224 */ /* 0x000fe200078e0008 */
[----:B------:R-:W-:Y:S02]  /*256c0*/  PRMT R13, RZ, 0x7610, R13 ;  /* 0x00007610ff0d7816 */ /* 0x000fe4000000000d */
[----:B------:R-:W-:Y:S02]  /*256d0*/  PRMT R9, RZ, 0x7610, R9 ;  /* 0x00007610ff097816 */ /* 0x000fe40000000009 */
[----:B------:R-:W-:Y:S01]  /*256e0*/  PRMT R6, RZ, 0x7610, R6 ;  /* 0x00007610ff067816 */ /* 0x000fe20000000006 */
[----:B------:R-:W4:Y:S04]  /*256f0*/  LDL R8, [R1+0x1acc] ;  /* 0x001acc0001087983 */ /* 0x000f280000100800 */
[----:B------:R0:W4:Y:S04]  /*25700*/  @!P0 LDG.E.U16 R22, [R10.64] ;  /* 0x000000060a168981 */ /* 0x000128000c1e1500 */
[----:B------:R-:W4:Y:S01]  /*25710*/  LDL R5, [R1+0x1ad8] ;  /* 0x001ad80001057983 */ /* 0x000f220000100800 */
[----:B0-----:R-:W-:-:S02]  /*25720*/  @!P0 IMAD.MOV.U32 R10, RZ, RZ, R14 ;  /* 0x000000ffff0a8224 */ /* 0x001fc400078e000e */
[----:B------:R-:W-:-:S05]  /*25730*/  @!P0 IMAD.MOV.U32 R11, RZ, RZ, R15 ;  /* 0x000000ffff0b8224 */ /* 0x000fca00078e000f */
[----:B------:R0:W4:Y:S02]  /*25740*/  @!P0 LDG.E.U16 R13, [R10.64] ;  /* 0x000000060a0d8981 */ /* 0x000124000c1e1500 */
[----:B0-----:R-:W-:Y:S02]  /*25750*/  @!P0 IMAD.MOV.U32 R10, RZ, RZ, R3 ;  /* 0x000000ffff0a8224 */ /* 0x001fe400078e0003 */
[----:B------:R-:W-:-:S05]  /*25760*/  @!P0 IMAD.MOV.U32 R11, RZ, RZ, R4 ;  /* 0x000000ffff0b8224 */ /* 0x000fca00078e0004 */
[----:B------:R3:W4:Y:S02]  /*25770*/  @!P0 LDG.E.U16 R9, [R10.64] ;  /* 0x000000060a098981 */ /* 0x000724000c1e1500 */
[----:B---3--:R-:W-:Y:S02]  /*25780*/  @!P0 IMAD.MOV.U32 R11, RZ, RZ, R12 ;  /* 0x000000ffff0b8224 */ /* 0x008fe400078e000c */
[----:B--2---:R-:W-:-:S05]  /*25790*/  @!P0 IMAD.MOV.U32 R10, RZ, RZ, R7 ;  /* 0x000000ffff0a8224 */ /* 0x004fca00078e0007 */
[----:B------:R-:W2:Y:S04]  /*257a0*/  @!P0 LDG.E.U16 R6, [R10.64] ;  /* 0x000000060a068981 */ /* 0x000ea8000c1e1500 */
[----:B----4-:R-:W-:Y:S01]  /*257b0*/  STL [R1+0x3048], R22 ;  /* 0x0030481601007387 */ /* 0x010fe20000100800 */
[----:B------:R-:W4:Y:S02]  /*257c0*/  LDL R4, [R1+0x1b4c] ;  /* 0x001b4c0001047983 */ /* 0x000f240000100800 */
[----:B------:R-:W4:Y:S01]  /*257d0*/  LDL R3, [R1+0x1b58] ;  /* 0x001b580001037983 */ /* 0x000f220000100800 */
[----:B------:R-:W-:Y:S01]  /*257e0*/  PRMT R0, RZ, 0x7610, R0 ;  /* 0x00007610ff007816 */ /* 0x000fe20000000000 */
[----:B------:R-:W-:Y:S01]  /*257f0*/  @!P0 IMAD.MOV.U32 R12, RZ, RZ, R5 ;  /* 0x000000ffff0c8224 */ /* 0x000fe200078e0005 */
[----:B------:R0:W-:Y:S01]  /*25800*/  STL [R1+0x3050], R9 ;  /* 0x0030500901007387 */ /* 0x0001e20000100800 */
[----:B------:R-:W4:Y:S02]  /*25810*/  LDL R14, [R1+0x1a7c] ;  /* 0x001a7c00010e7983 */ /* 0x000f240000100800 */
[----:B------:R-:W4:Y:S01]  /*25820*/  LDL R7, [R1+0x1a88] ;  /* 0x001a880001077983 */ /* 0x000f220000100800 */
[----:B--2---:R1:W-:Y:S01]  /*25830*/  STL [R1+0x303c], R6 ;  /* 0x00303c0601007387 */ /* 0x0043e20000100800 */
[----:B------:R2:W-:Y:S02]  /*25840*/  STL [R1+0xc], R13 ;  /* 0x00000c0d01007387 */ /* 0x0005e40000100800 */
[----:B0-----:R-:W3:Y:S02]  /*25850*/  LDL R9, [R1+0x1adc] ;  /* 0x001adc0001097983 */ /* 0x001ee40000100800 */
[----:B------:R-:W3:Y:S01]  /*25860*/  LDL R5, [R1+0x1b68] ;  /* 0x001b680001057983 */ /* 0x000ee20000100800 */
[----:B-1----:R-:W3:Y:S01]  /*25870*/  LDL R6, [R1+0x1b5c] ;  /* 0x001b5c0001067983 */ /* 0x002ee20000100800 */
[----:B--2---:R-:W-:-:S02]  /*25880*/  @!P0 IMAD.MOV.U32 R13, RZ, RZ, R8 ;  /* 0x000000ffff0d8224 */ /* 0x004fc400078e0008 */
[----:B------:R-:W2:Y:S03]  /*25890*/  LDL R8, [R1+0x1ae8] ;  /* 0x001ae80001087983 */ /* 0x000ea60000100800 */
[----:B------:R4:W2:Y:S01]  /*258a0*/  @!P0 LDG.E.U16 R0, [R12.64] ;  /* 0x000000060c008981 */ /* 0x0008a2000c1e1500 */
[----:B------:R-:W-:Y:S01]  /*258b0*/  PRMT R10, RZ, 0x7610, R10 ;  /* 0x00007610ff0a7816 */ /* 0x000fe2000000000a */
[----:B----4-:R-:W-:Y:S02]  /*258c0*/  @!P0 IMAD.MOV.U32 R12, RZ, RZ, R3 ;  /* 0x000000ffff0c8224 */ /* 0x010fe400078e0003 */
[----:B------:R-:W-:-:S05]  /*258d0*/  @!P0 IMAD.MOV.U32 R13, RZ, RZ, R4 ;  /* 0x000000ffff0d8224 */ /* 0x000fca00078e0004 */
[----:B------:R0:W4:Y:S01]  /*258e0*/  @!P0 LDG.E.U16 R10, [R12.64] ;  /* 0x000000060c0a8981 */ /* 0x000122000c1e1500 */
[----:B------:R-:W-:-:S03]  /*258f0*/  PRMT R29, RZ, 0x7610, R29 ;  /* 0x00007610ff1d7816 */ /* 0x000fc6000000001d */
[----:B--2---:R1:W-:Y:S01]  /*25900*/  STL [R1+0x3054], R0 ;  /* 0x0030540001007387 */ /* 0x0043e20000100800 */
[----:B------:R-:W2:Y:S02]  /*25910*/  LDL R4, [R1+0x1aec] ;  /* 0x001aec0001047983 */ /* 0x000ea40000100800 */
[----:B------:R-:W2:Y:S02]  /*25920*/  LDL R3, [R1+0x1af8] ;  /* 0x001af80001037983 */ /* 0x000ea40000100800 */
[----:B0-----:R-:W-:Y:S02]  /*25930*/  @!P0 IMAD.MOV.U32 R12, RZ, RZ, R7 ;  /* 0x000000ffff0c8224 */ /* 0x001fe400078e0007 */
[----:B------:R-:W-:Y:S01]  /*25940*/  @!P0 IMAD.MOV.U32 R13, RZ, RZ, R14 ;  /* 0x000000ffff0d8224 */ /* 0x000fe200078e000e */
[----:B------:R-:W-:-:S04]  /*25950*/  PRMT R28, RZ, 0x7610, R28 ;  /* 0x00007610ff1c7816 */ /* 0x000fc8000000001c */
[----:B------:R0:W2:Y:S01]  /*25960*/  @!P0 LDG.E.U16 R29, [R12.64] ;  /* 0x000000060c1d8981 */ /* 0x0000a2000c1e1500 */
[----:B------:R-:W-:Y:S01]  /*25970*/  PRMT R11, RZ, 0x7610, R11 ;  /* 0x00007610ff0b7816 */ /* 0x000fe2000000000b */
[----:B0-----:R-:W-:Y:S02]  /*25980*/  @!P0 IMAD.MOV.U32 R12, RZ, RZ, R8 ;  /* 0x000000ffff0c8224 */ /* 0x001fe400078e0008 */
[----:B---3--:R-:W-:-:S05]  /*25990*/  @!P0 IMAD.MOV.U32 R13, RZ, RZ, R9 ;  /* 0x000000ffff0d8224 */ /* 0x008fca00078e0009 */
[----:B------:R0:W3:Y:S01]  /*259a0*/  @!P0 LDG.E.U16 R28, [R12.64] ;  /* 0x000000060c1c8981 */ /* 0x0000e2000c1e1500 */
[----:B------:R-:W-:Y:S01]  /*259b0*/  PRMT R26, RZ, 0x7610, R26 ;  /* 0x00007610ff1a7816 */ /* 0x000fe2000000001a */
[----:B0-----:R-:W-:Y:S02]  /*259c0*/  @!P0 IMAD.MOV.U32 R12, RZ, RZ, R5 ;  /* 0x000000ffff0c8224 */ /* 0x001fe400078e0005 */
[----:B------:R-:W-:-:S05]  /*259d0*/  @!P0 IMAD.MOV.U32 R13, RZ, RZ, R6 ;  /* 0x000000ffff0d8224 */ /* 0x000fca00078e0006 */
[----:B------:R0:W3:Y:S04]  /*259e0*/  @!P0 LDG.E.U16 R11, [R12.64] ;  /* 0x000000060c0b8981 */ /* 0x0000e8000c1e1500 */
[----:B----4-:R4:W-:Y:S01]  /*259f0*/  STL [R1+0x3058], R10 ;  /* 0x0030580a01007387 */ /* 0x0109e20000100800 */
[----:B------:R-:W4:Y:S02]  /*25a00*/  LDL R7, [R1+0x1b6c] ;  /* 0x001b6c0001077983 */ /* 0x000f240000100800 */
[----:B-1----:R-:W4:Y:S02]  /*25a10*/  LDL R0, [R1+0x1b78] ;  /* 0x001b780001007983 */ /* 0x002f240000100800 */
[----:B--2---:R-:W-:Y:S02]  /*25a20*/  @!P0 IMAD.MOV.U32 R15, RZ, RZ, R4 ;  /* 0x000000ffff0f8224 */ /* 0x004fe400078e0004 */
[----:B------:R-:W-:-:S05]  /*25a30*/  @!P0 IMAD.MOV.U32 R14, RZ, RZ, R3 ;  /* 0x000000ffff0e8224 */ /* 0x000fca00078e0003 */
[----:B------:R4:W2:Y:S04]  /*25a40*/  @!P0 LDG.E.U16 R26, [R14.64] ;  /* 0x000000060e1a8981 */ /* 0x0008a8000c1e1500 */
[----:B------:R-:W-:Y:S04]  /*25a50*/  STL [R1+0x305c], R29 ;  /* 0x00305c1d01007387 */ /* 0x000fe80000100800 */
[----:B---3--:R-:W-:Y:S01]  /*25a60*/  STL [R1+0x3060], R28 ;  /* 0x0030601c01007387 */ /* 0x008fe20000100800 */
[----:B------:R-:W3:Y:S02]  /*25a70*/  LDL R6, [R1+0x1a8c] ;  /* 0x001a8c0001067983 */ /* 0x000ee40000100800 */
[----:B------:R-:W3:Y:S01]  /*25a80*/  LDL R5, [R1+0x1a98] ;  /* 0x001a980001057983 */ /* 0x000ee20000100800 */
[----:B0-----:R-:W-:Y:S01]  /*25a90*/  PRMT R12, RZ, 0x7610, R12 ;  /* 0x00007610ff0c7816 */ /* 0x001fe2000000000c */
[----:B------:R0:W-:Y:S01]  /*25aa0*/  STL [R1+0x3064], R11 ;  /* 0x0030640b01007387 */ /* 0x0001e20000100800 */
[----:B------:R-:W3:Y:S02]  /*25ab0*/  LDL R4, [R1+0x1afc] ;  /* 0x001afc0001047983 */ /* 0x000ee40000100800 */
[----:B------:R-:W3:Y:S02]  /*25ac0*/  LDL R3, [R1+0x1b08] ;  /* 0x001b080001037983 */ /* 0x000ee40000100800 */
[----:B----4-:R-:W-:-:S02]  /*25ad0*/  @!P0 IMAD.MOV.U32 R14, RZ, RZ, R0 ;  /* 0x000000ffff0e8224 */ /* 0x010fc400078e0000 */
[----:B------:R-:W-:-:S05]  /*25ae0*/  @!P0 IMAD.MOV.U32 R15, RZ, RZ, R7 ;  /* 0x000000ffff0f8224 */ /* 0x000fca00078e0007 */
[----:B------:R3:W4:Y:S04]  /*25af0*/  @!P0 LDG.E.U16 R12, [R14.64] ;  /* 0x000000060e0c8981 */ /* 0x000728000c1e1500 */
[----:B--2---:R-:W-:Y:S01]  /*25b00*/  STL [R1+0x3068], R26 ;  /* 0x0030681a01007387 */ /* 0x004fe20000100800 */
[----:B------:R-:W2:Y:S02]  /*25b10*/  LDL R9, [R1+0x1b7c] ;  /* 0x001b7c0001097983 */ /* 0x000ea40000100800 */
[----:B------:R-:W2:Y:S01]  /*25b20*/  LDL R8, [R1+0x1b88] ;  /* 0x001b880001087983 */ /* 0x000ea20000100800 */
[----:B------:R-:W-:Y:S02]  /*25b30*/  PRMT R20, RZ, 0x7610, R20 ;  /* 0x00007610ff147816 */ /* 0x000fe40000000014 */
[----:B------:R-:W-:-:S02]  /*25b40*/  PRMT R18, RZ, 0x7610, R18 ;  /* 0x00007610ff127816 */ /* 0x000fc40000000012 */
[----:B------:R-:W-:Y:S01]  /*25b50*/  PRMT R13, RZ, 0x7610, R13 ;  /* 0x00007610ff0d7816 */ /* 0x000fe2000000000d */
[----:B------:R-:W2:Y:S04]  /*25b60*/  LDL R7, [R1+0x1a9c] ;  /* 0x001a9c0001077983 */ /* 0x000ea80000100800 */
[----:B------:R-:W2:Y:S01]  /*25b70*/  LDL R0, [R1+0x1aa8] ;  /* 0x001aa80001007983 */ /* 0x000ea20000100800 */
[----:B---3--:R-:W-:Y:S02]  /*25b80*/  @!P0 IMAD.MOV.U32 R15, RZ, RZ, R6 ;  /* 0x000000ffff0f8224 */ /* 0x008fe400078e0006 */
[----:B------:R-:W-:-:S05]  /*25b90*/  @!P0 IMAD.MOV.U32 R14, RZ, RZ, R5 ;  /* 0x000000ffff0e8224 */ /* 0x000fca00078e0005 */
[----:B------:R1:W3:Y:S02]  /*25ba0*/  @!P0 LDG.E.U16 R20, [R14.64] ;  /* 0x000000060e148981 */ /* 0x0002e4000c1e1500 */
[----:B-1----:R-:W-:Y:S02]  /*25bb0*/  @!P0 IMAD.MOV.U32 R15, RZ, RZ, R4 ;  /* 0x000000ffff0f8224 */ /* 0x002fe400078e0004 */
[----:B------:R-:W-:-:S05]  /*25bc0*/  @!P0 IMAD.MOV.U32 R14, RZ, RZ, R3 ;  /* 0x000000ffff0e8224 */ /* 0x000fca00078e0003 */
[----:B------:R2:W3:Y:S04]  /*25bd0*/  @!P0 LDG.E.U16 R18, [R14.64] ;  /* 0x000000060e128981 */ /* 0x0004e8000c1e1500 */
[----:B----4-:R-:W-:Y:S01]  /*25be0*/  STL [R1+0x306c], R12 ;  /* 0x00306c0c01007387 */ /* 0x010fe20000100800 */
[----:B------:R-:W4:Y:S02]  /*25bf0*/  LDL R6, [R1+0x1b0c] ;  /* 0x001b0c0001067983 */ /* 0x000f240000100800 */
[----:B------:R-:W4:Y:S02]  /*25c00*/  LDL R5, [R1+0x1b18] ;  /* 0x001b180001057983 */ /* 0x000f240000100800 */
[----:B--2---:R-:W-:Y:S02]  /*25c10*/  @!P0 IMAD.MOV.U32 R15, RZ, RZ, R9 ;  /* 0x000000ffff0f8224 */ /* 0x004fe400078e0009 */
[----:B------:R-:W-:-:S05]  /*25c20*/  @!P0 IMAD.MOV.U32 R14, RZ, RZ, R8 ;  /* 0x000000ffff0e8224 */ /* 0x000fca00078e0008 */
[----:B------:R1:W2:Y:S01]  /*25c30*/  @!P0 LDG.E.U16 R13, [R14.64] ;  /* 0x000000060e0d8981 */ /* 0x0002a2000c1e1500 */
[----:B------:R-:W-:Y:S01]  /*25c40*/  PRMT R17, RZ, 0x7610, R17 ;  /* 0x00007610ff117816 */ /* 0x000fe20000000011 */
[----:B-1----:R-:W-:Y:S02]  /*25c50*/  @!P0 IMAD.MOV.U32 R14, RZ, RZ, R0 ;  /* 0x000000ffff0e8224 */ /* 0x002fe400078e0000 */
[----:B------:R-:W-:-:S05]  /*25c60*/  @!P0 IMAD.MOV.U32 R15, RZ, RZ, R7 ;  /* 0x000000ffff0f8224 */ /* 0x000fca00078e0007 */
[----:B------:R4:W2:Y:S04]  /*25c70*/  @!P0 LDG.E.U16 R17, [R14.64] ;  /* 0x000000060e118981 */ /* 0x0008a8000c1e1500 */
[----:B---3--:R-:W-:Y:S01]  /*25c80*/  STL [R1+0x3070], R20 ;  /* 0x0030701401007387 */ /* 0x008fe20000100800 */
[----:B------:R-:W3:Y:S02]  /*25c90*/  LDL R4, [R1+0x1b8c] ;  /* 0x001b8c0001047983 */ /* 0x000ee40000100800 */
[----:B------:R-:W3:Y:S01]  /*25ca0*/  LDL R3, [R1+0x1b98] ;  /* 0x001b980001037983 */ /* 0x000ee20000100800 */
[----:B------:R-:W-:Y:S01]  /*25cb0*/  STL [R1+0x3074], R18 ;  /* 0x0030741201007387 */ /* 0x000fe20000100800 */
[----:B----4-:R-:W-:Y:S02]  /*25cc0*/  @!P0 IMAD.MOV.U32 R15, RZ, RZ, R6 ;  /* 0x000000ffff0f8224 */ /* 0x010fe400078e0006 */
[----:B------:R-:W-:Y:S01]  /*25cd0*/  @!P0 IMAD.MOV.U32 R14, RZ, RZ, R5 ;  /* 0x000000ffff0e8224 */ /* 0x000fe200078e0005 */
[----:B--2---:R1:W-:Y:S01]  /*25ce0*/  STL [R1+0x3078], R13 ;  /* 0x0030780d01007387 */ /* 0x0043e20000100800 */
[----:B------:R-:W2:Y:S02]  /*25cf0*/  LDL R10, [R1+0x1b1c] ;  /* 0x001b1c00010a7983 */ /* 0x000ea40000100800 */
[----:B------:R-:W4:Y:S02]  /*25d00*/  LDL R0, [R1+0x1b28] ;  /* 0x001b280001007983 */ /* 0x000f240000100800 */
[----:B------:R-:W4:Y:S01]  /*25d10*/  LDL R6, [R1+0x1ba4] ;  /* 0x001ba40001067983 */ /* 0x000f220000100800 */
[----:B------:R-:W4:Y:S04]  /*25d20*/  LDL R5, [R1+0x1bac] ;  /* 0x001bac0001057983 */ /* 0x000f280000100800 */
[----:B0-----:R-:W4:Y:S04]  /*25d30*/  LDL R11, [R1+0x1b9c] ;  /* 0x001b9c00010b7983 */ /* 0x001f280000100800 */
[----:B------:R-:W4:Y:S01]  /*25d40*/  LDL R8, [R1+0x1ba8] ;  /* 0x001ba80001087983 */ /* 0x000f220000100800 */
[----:B------:R-:W-:-:S02]  /*25d50*/  PRMT R19, RZ, 0x7610, R19 ;  /* 0x00007610ff137816 */ /* 0x000fc40000000013 */
[----:B------:R-:W-:Y:S02]  /*25d60*/  PRMT R21, RZ, 0x7610, R21 ;  /* 0x00007610ff157816 */ /* 0x000fe40000000015 */
[----:B------:R-:W-:Y:S01]  /*25d70*/  PRMT R23, RZ, 0x7610, R23 ;  /* 0x00007610ff177816 */ /* 0x000fe20000000017 */
[----:B------:R-:W4:Y:S04]  /*25d80*/  LDL.LU R9, [R1+0x8b0] ;  /* 0x0008b00001097983 */ /* 0x000f280000300800 */
[----:B------:R3:W4:Y:S01]  /*25d90*/  @!P0 LDG.E.U16 R19, [R14.64] ;  /* 0x000000060e138981 */ /* 0x000722000c1e1500 */
[----:B------:R-:W4:Y:S02]  /*25da0*/  LDL.LU R7, [R1+0x8a8] ;  /* 0x0008a80001077983 */ /* 0x000f240000300800 */
[----:B---3--:R-:W-:-:S02]  /*25db0*/  @!P0 IMAD.MOV.U32 R14, RZ, RZ, R3 ;  /* 0x000000ffff0e8224 */ /* 0x008fc400078e0003 */
[----:B------:R-:W-:Y:S01]  /*25dc0*/  @!P0 IMAD.MOV.U32 R15, RZ, RZ, R4 ;  /* 0x000000ffff0f8224 */ /* 0x000fe200078e0004 */
[----:B------:R-:W3:Y:S01]  /*25dd0*/  LDL.LU R3, [R1+0x828] ;  /* 0x0008280001037983 */ /* 0x000ee20000300800 */
[----:B-1----:R-:W3:Y:S02]  /*25de0*/  LDL.LU R13, [R1+0x818] ;  /* 0x00081800010d7983 */ /* 0x002ee40000300800 */
[----:B------:R-:W3:Y:S02]  /*25df0*/  LDL.LU R4, [R1+0x810] ;  /* 0x0008100001047983 */ /* 0x000ee40000300800 */
[----:B------:R-:W3:Y:S01]  /*25e00*/  LDL.LU R16, [R1+0x798] ;  /* 0x0007980001107983 */ /* 0x000ee20000300800 */
[----:B------:R2:W3:Y:S01]  /*25e10*/  @!P0 LDG.E.U16 R21, [R14.64] ;  /* 0x000000060e158981 */ /* 0x0004e2000c1e1500 */
[----:B------:R-:W-:Y:S02]  /*25e20*/  PRMT R24, RZ, 0x7610, R24 ;  /* 0x00007610ff187816 */ /* 0x000fe40000000018 */
[----:B------:R-:W-:Y:S01]  /*25e30*/  PRMT R25, RZ, 0x7610, R25 ;  /* 0x00007610ff197816 */ /* 0x000fe20000000019 */
[----:B--2---:R-:W-:-:S02]  /*25e40*/  @!P0 IMAD.MOV.U32 R15, RZ, RZ, R10 ;  /* 0x000000ffff0f8224 */ /* 0x004fc400078e000a */
[----:B----4-:R-:W-:Y:S01]  /*25e50*/  @!P0 IMAD.MOV.U32 R14, RZ, RZ, R0 ;  /* 0x000000ffff0e8224 */ /* 0x010fe200078e0000 */
[----:B------:R-:W2:Y:S01]  /*25e60*/  LDL.LU R10, [R1+0x790] ;  /* 0x00079000010a7983 */ /* 0x000ea20000300800 */
[----:B------:R-:W4:Y:S02]  /*25e70*/  LDL.LU R0, [R1+0x788] ;  /* 0x0007880001007983 */ /* 0x000f240000300800 */
[----:B------:R-:W2:Y:S02]  /*25e80*/  LDL.LU R18, [R1+0x780] ;  /* 0x0007800001127983 */ /* 0x000ea40000300800 */
[----:B------:R-:W2:Y:S01]  /*25e90*/  LDL.LU R20, [R1+0x708] ;  /* 0x0007080001147983 */ /* 0x000ea20000300800 */
[----:B------:R0:W2:Y:S02]  /*25ea0*/  @!P0 LDG.E.U16 R23, [R14.64] ;  /* 0x000000060e178981 */ /* 0x0000a4000c1e1500 */
[----:B0-----:R-:W-:Y:S02]  /*25eb0*/  @!P1 IMAD.MOV.U32 R14, RZ, RZ, R5 ;  /* 0x000000ffff0e9224 */ /* 0x001fe400078e0005 */
[----:B------:R-:W-:-:S02]  /*25ec0*/  @!P1 IMAD.MOV.U32 R15, RZ, RZ, R6 ;  /* 0x000000ffff0f9224 */ /* 0x000fc400078e0006 */
[----:B------:R-:W2:Y:S01]  /*25ed0*/  LDL.LU R6, [R1+0x704] ;  /* 0x0007040001067983 */ /* 0x000ea20000300800 */
[----:B------:R-:W2:Y:S02]  /*25ee0*/  LDL.LU R22, [R1+0x700] ;  /* 0x0007000001167983 */ /* 0x000ea40000300800 */
[----:B------:R-:W2:Y:S01]  /*25ef0*/  LDL.LU R5, [R1+0x6fc] ;  /* 0x0006fc0001057983 */ /* 0x000ea20000300800 */
[----:B------:R0:W2:Y:S01]  /*25f00*/  @!P1 LDG.E.U16 R24, [R14.64] ;  /* 0x000000060e189981 */ /* 0x0000a2000c1e1500 */
[----:B------:R-:W2:Y:S02]  /*25f10*/  LDL.LU R12, [R1+0x688] ;  /* 0x00068800010c7983 */ /* 0x000ea40000300800 */
[----:B0-----:R-:W-:Y:S02]  /*25f20*/  @!P0 IMAD.MOV.U32 R14, RZ, RZ, R8 ;  /* 0x000000ffff0e8224 */ /* 0x001fe400078e0008 */
[----:B------:R-:W-:Y:S02]  /*25f30*/  @!P0 IMAD.MOV.U32 R15, RZ, RZ, R11 ;  /* 0x000000ffff0f8224 */ /* 0x000fe400078e000b */
[----:B------:R-:W2:Y:S01]  /*25f40*/  LDL.LU R11, [R1+0x684] ;  /* 0x00068400010b7983 */ /* 0x000ea20000300800 */
[----:B------:R-:W2:Y:S02]  /*25f50*/  LDL.LU R28, [R1+0x680] ;  /* 0x00068000011c7983 */ /* 0x000ea40000300800 */
[----:B------:R-:W2:Y:S02]  /*25f60*/  LDL.LU R29, [R1+0x67c] ;  /* 0x00067c00011d7983 */ /* 0x000ea40000300800 */
[----:B------:R-:W2:Y:S01]  /*25f70*/  LDL.LU R27, [R1+0x608] ;  /* 0x00060800011b7983 */ /* 0x000ea20000300800 */
[----:B------:R-:W2:Y:S04]  /*25f80*/  LDL.LU R8, [R1+0x604] ;  /* 0x0006040001087983 */ /* 0x000ea80000300800 */
[----:B------:R0:W2:Y:S04]  /*25f90*/  @!P0 LDG.E.U16 R25, [R14.64] ;  /* 0x000000060e198981 */ /* 0x0000a8000c1e1500 */
[----:B0-----:R-:W2:Y:S01]  /*25fa0*/  LDL.LU R14, [R1+0x8a0] ;  /* 0x0008a000010e7983 */ /* 0x001ea20000300800 */
[----:B------:R-:W3:Y:S03]  /*25fb0*/  LDL.LU R15, [R1+0x820] ;  /* 0x00082000010f7983 */ /* 0x000ee60000300800 */
[----:B------:R-:W0:Y:S02]  /*25fc0*/  S2R R2, SR_TID.X ;  /* 0x0000000000027919 */ /* 0x000e240000002100 */
[----:B0-----:R-:W-:-:S05]  /*25fd0*/  LOP3.LUT R2, R2, 0x3f, RZ, 0xc0, !PT ;  /* 0x0000003f02027812 */ /* 0x001fca00078ec0ff */
[----:B------:R-:W-:-:S05]  /*25fe0*/  IMAD.SHL.U32 R2, R2, 0x2, RZ ;  /* 0x0000000202027824 */ /* 0x000fca00078e00ff */
[----:B------:R-:W-:-:S05]  /*25ff0*/  LOP3.LUT R26, R2, 0x60, RZ, 0x3c, !PT ;  /* 0x00000060021a7812 */ /* 0x000fca00078e3cff */
[----:B------:R0:W-:Y:S01]  /*26000*/  STS.U16 [R26+0x4c80], R9 ;  /* 0x004c80091a007388 */ /* 0x0001e20000000400 */
[----:B------:R1:W-:Y:S03]  /*26010*/  STS.U16 [R26+0x4d00], R7 ;  /* 0x004d00071a007388 */ /* 0x0003e60000000400 */
[----:B0-----:R-:W4:Y:S01]  /*26020*/  LDL.LU R9, [R1+0x600] ;  /* 0x0006000001097983 */ /* 0x001f220000300800 */
[----:B-1----:R-:W4:Y:S03]  /*26030*/  LDL.LU R7, [R1+0x5fc] ;  /* 0x0005fc0001077983 */ /* 0x002f260000300800 */
[----:B--2---:R-:W-:Y:S01]  /*26040*/  STS.U16 [R26+0x4d80], R14 ;  /* 0x004d800e1a007388 */ /* 0x004fe20000000400 */
[----:B---3--:R0:W-:Y:S02]  /*26050*/  STS.U16 [R26+0x5c00], R3 ;  /* 0x005c00031a007388 */ /* 0x0081e40000000400 */
[----:B------:R-:W-:Y:S02]  /*26060*/  STS.U16 [R26+0x5c80], R15 ;  /* 0x005c800f1a007388 */ /* 0x000fe40000000400 */
[----:B------:R-:W-:Y:S01]  /*26070*/  STS.U16 [R26+0x5d00], R13 ;  /* 0x005d000d1a007388 */ /* 0x000fe20000000400 */
[----:B------:R1:W-:Y:S04]  /*26080*/  STS.U16 [R26+0x5d80], R4 ;  /* 0x005d80041a007388 */ /* 0x0003e80000000400 */
[----:B0-----:R-:W2:Y:S01]  /*26090*/  LDL.LU R3, [R1+0x588] ;  /* 0x0005880001037983 */ /* 0x001ea20000300800 */
[----:B-1----:R-:W3:Y:S03]  /*260a0*/  LDL.LU R4, [R1+0x584] ;  /* 0x0005840001047983 */ /* 0x002ee60000300800 */
[----:B------:R0:W-:Y:S04]  /*260b0*/  STS.U16 [R26+0x6c00], R16 ;  /* 0x006c00101a007388 */ /* 0x0001e80000000400 */
[----:B0-----:R-:W3:Y:S01]  /*260c0*/  LDL.LU R16, [R1+0x580] ;  /* 0x0005800001107983 */ /* 0x001ee20000300800 */
[----:B------:R0:W-:Y:S02]  /*260d0*/  STS.U16 [R26+0x6c80], R10 ;  /* 0x006c800a1a007388 */ /* 0x0001e40000000400 */
[----:B----4-:R1:W-:Y:S01]  /*260e0*/  STS.U16 [R26+0x6d00], R0 ;  /* 0x006d00001a007388 */ /* 0x0103e20000000400 */
[----:B------:R-:W-:Y:S04]  /*260f0*/  STS.U16 [R26+0x6d80], R18 ;  /* 0x006d80121a007388 */ /* 0x000fe80000000400 */
[----:B------:R-:W-:Y:S01]  /*26100*/  STS.U16 [R26+0x7c00], R20 ;  /* 0x007c00141a007388 */ /* 0x000fe20000000400 */
[----:B------:R4:W-:Y:S02]  /*26110*/  STS.U16 [R26+0x7c80], R6 ;  /* 0x007c80061a007388 */ /* 0x0009e40000000400 */
[----:B------:R4:W-:Y:S02]  /*26120*/  STS.U16 [R26+0x7d00], R22 ;  /* 0x007d00161a007388 */ /* 0x0009e40000000400 */
[----:B------:R4:W-:Y:S01]  /*26130*/  STS.U16 [R26+0x7d80], R5 ;  /* 0x007d80051a007388 */ /* 0x0009e20000000400 */
[----:B------:R-:W-:Y:S04]  /*26140*/  STS.U16 [R26+0x8c00], R12 ;  /* 0x008c000c1a007388 */ /* 0x000fe80000000400 */
[----:B0-----:R-:W3:Y:S01]  /*26150*/  LDL.LU R10, [R1+0x57c] ;  /* 0x00057c00010a7983 */ /* 0x001ee20000300800 */
[----:B-1----:R-:W3:Y:S03]  /*26160*/  LDL.LU R0, [R1+0x504] ;  /* 0x0005040001007983 */ /* 0x002ee60000300800 */
[----:B------:R-:W-:Y:S01]  /*26170*/  STS.U16 [R26+0x8c80], R11 ;  /* 0x008c800b1a007388 */ /* 0x000fe20000000400 */
[----:B------:R-:W-:Y:S03]  /*26180*/  STS.U16 [R26+0x8d00], R28 ;  /* 0x008d001c1a007388 */ /* 0x000fe60000000400 */
[----:B----4-:R-:W4:Y:S01]  /*26190*/  LDL.LU R6, [R1+0x500] ;  /* 0x0005000001067983 */ /* 0x010f220000300800 */
[----:B------:R-:W4:Y:S03]  /*261a0*/  LDL.LU R22, [R1+0x4fc] ;  /* 0x0004fc0001167983 */ /* 0x000f260000300800 */
[----:B------:R-:W-:Y:S01]  /*261b0*/  STS.U16 [R26+0x8d80], R29 ;  /* 0x008d801d1a007388 */ /* 0x000fe20000000400 */
[----:B------:R-:W4:Y:S02]  /*261c0*/  LDL.LU R5, [R1+0x4f8] ;  /* 0x0004f80001057983 */ /* 0x000f240000300800 */
[----:B------:R0:W-:Y:S02]  /*261d0*/  STS.U16 [R26+0x9c00], R27 ;  /* 0x009c001b1a007388 */ /* 0x0001e40000000400 */
[----:B------:R1:W-:Y:S01]  /*261e0*/  STS.U16 [R26+0x9c80], R8 ;  /* 0x009c80081a007388 */ /* 0x0003e20000000400 */
[----:B------:R-:W-:Y:S04]  /*261f0*/  STS.U16 [R26+0x9d00], R9 ;  /* 0x009d00091a007388 */ /* 0x000fe80000000400 */
[----:B0-----:R-:W4:Y:S01]  /*26200*/  LDL.LU R27, [R1+0x484] ;  /* 0x00048400011b7983 */ /* 0x001f220000300800 */
[----:B-1----:R-:W4:Y:S02]  /*26210*/  LDL.LU R8, [R1+0x480] ;  /* 0x0004800001087983 */ /* 0x002f240000300800 */
[----:B------:R0:W-:Y:S02]  /*26220*/  STS.U16 [R26+0x9d80], R7 ;  /* 0x009d80071a007388 */ /* 0x0001e40000000400 */
[----:B------:R-:W4:Y:S01]  /*26230*/  LDL.LU R14, [R1+0x47c] ;  /* 0x00047c00010e7983 */ /* 0x000f220000300800 */
[----:B0-----:R-:W4:Y:S01]  /*26240*/  LDL.LU R7, [R1+0x478] ;  /* 0x0004780001077983 */ /* 0x001f220000300800 */
[----:B------:R-:W4:Y:S02]  /*26250*/  LDL.LU R15, [R1+0x1dc] ;  /* 0x0001dc00010f7983 */ /* 0x000f240000300800 */
[----:B------:R-:W4:Y:S01]  /*26260*/  LDL.LU R13, [R1+0x1d8] ;  /* 0x0001d800010d7983 */ /* 0x000f220000300800 */
[----:B--2---:R0:W-:Y:S01]  /*26270*/  STS.U16 [R26+0xac00], R3 ;  /* 0x00ac00031a007388 */ /* 0x0041e20000000400 */
[----:B---3--:R1:W-:Y:S03]  /*26280*/  STS.U16 [R26+0xac80], R4 ;  /* 0x00ac80041a007388 */ /* 0x0083e60000000400 */
[----:B0-----:R-:W2:Y:S04]  /*26290*/  LDL.LU R3, [R1+0x1d4] ;  /* 0x0001d40001037983 */ /* 0x001ea80000300800 */
[----:B-1----:R-:W3:Y:S04]  /*262a0*/  LDL.LU R4, [R1+0x1d0] ;  /* 0x0001d00001047983 */ /* 0x002ee80000300800 */
[----:B------:R0:W-:Y:S01]  /*262b0*/  STS.U16 [R26+0xad00], R16 ;  /* 0x00ad00101a007388 */ /* 0x0001e20000000400 */
[----:B------:R-:W3:Y:S03]  /*262c0*/  LDL.LU R9, [R1+0x15c] ;  /* 0x00015c0001097983 */ /* 0x000ee60000300800 */
[----:B0-----:R-:W3:Y:S01]  /*262d0*/  LDL.LU R16, [R1+0x158] ;  /* 0x0001580001107983 */ /* 0x001ee20000300800 */
[----:B------:R-:W3:Y:S03]  /*262e0*/  LDL.LU R18, [R1+0x154] ;  /* 0x0001540001127983 */ /* 0x000ee60000300800 */
[----:B------:R-:W-:Y:S01]  /*262f0*/  STS.U16 [R26+0xad80], R10 ;  /* 0x00ad800a1a007388 */ /* 0x000fe20000000400 */
[----:B------:R-:W3:Y:S02]  /*26300*/  LDL.LU R20, [R1+0x14c] ;  /* 0x00014c0001147983 */ /* 0x000ee40000300800 */
[----:B------:R0:W-:Y:S02]  /*26310*/  STS.U16 [R26+0xbc00], R0 ;  /* 0x00bc00001a007388 */ /* 0x0001e40000000400 */
[----:B------:R-:W3:Y:S01]  /*26320*/  LDL.LU R12, [R1+0xdc] ;  /* 0x0000dc00010c7983 */ /* 0x000ee20000300800 */
[----:B----4-:R1:W-:Y:S01]  /*26330*/  STS.U16 [R26+0xbc80], R6 ;  /* 0x00bc80061a007388 */ /* 0x0103e20000000400 */
[----:B------:R4:W-:Y:S02]  /*26340*/  STS.U16 [R26+0xbd00], R22 ;  /* 0x00bd00161a007388 */ /* 0x0009e40000000400 */
[----:B------:R4:W-:Y:S01]  /*26350*/  STS.U16 [R26+0xbd80], R5 ;  /* 0x00bd80051a007388 */ /* 0x0009e20000000400 */
[----:B0-----:R-:W3:Y:S04]  /*26360*/  LDL.LU R0, [R1+0xd8] ;  /* 0x0000d80001007983 */ /* 0x001ee80000300800 */
[----:B-1----:R-:W3:Y:S01]  /*26370*/  LDL.LU R6, [R1+0xd4] ;  /* 0x0000d40001067983 */ /* 0x002ee20000300800 */
[----:B------:R-:W3:Y:S02]  /*26380*/  LDL.LU R11, [R1+0xd0] ;  /* 0x0000d000010b7983 */ /* 0x000ee40000300800 */
[----:B------:R-:W3:Y:S01]  /*26390*/  LDL.LU R28, [R1+0x9c8] ;  /* 0x0009c800011c7983 */ /* 0x000ee20000300800 */
[----:B------:R-:W3:Y:S01]  /*263a0*/  LDL.LU R29, [R1+0x9c4] ;  /* 0x0009c400011d7983 */ /* 0x000ee20000300800 */
[----:B------:R-:W3:Y:S02]  /*263b0*/  LDL.LU R10, [R1+0x9c0] ;  /* 0x0009c000010a7983 */ /* 0x000ee40000300800 */
[----:B----4-:R-:W4:Y:S01]  /*263c0*/  LDL.LU R22, [R1+0x9bc] ;  /* 0x0009bc0001167983 */ /* 0x010f220000300800 */
[----:B------:R0:W-:Y:S01]  /*263d0*/  STS.U16 [R26+0xcc00], R27 ;  /* 0x00cc001b1a007388 */ /* 0x0001e20000000400 */
[----:B------:R-:W4:Y:S02]  /*263e0*/  LDL.LU R5, [R1+0x9b8] ;  /* 0x0009b80001057983 */ /* 0x000f240000300800 */
[----:B------:R1:W-:Y:S02]  /*263f0*/  STS.U16 [R26+0xcc80], R8 ;  /* 0x00cc80081a007388 */ /* 0x0003e40000000400 */
[----:B------:R-:W-:Y:S01]  /*26400*/  STS.U16 [R26+0xcd00], R14 ;  /* 0x00cd000e1a007388 */ /* 0x000fe20000000400 */
[----:B0-----:R-:W4:Y:S01]  /*26410*/  LDL.LU R27, [R1+0x9b4] ;  /* 0x0009b400011b7983 */ /* 0x001f220000300800 */
[----:B-1----:R-:W4:Y:S03]  /*26420*/  LDL.LU R8, [R1+0x9b0] ;  /* 0x0009b00001087983 */ /* 0x002f260000300800 */
[----:B------:R0:W-:Y:S01]  /*26430*/  STS.U16 [R26+0xcd80], R7 ;  /* 0x00cd80071a007388 */ /* 0x0001e20000000400 */
[----:B------:R-:W-:Y:S02]  /*26440*/  STS.U16 [R26+0xdc00], R15 ;  /* 0x00dc000f1a007388 */ /* 0x000fe40000000400 */
[----:B------:R-:W-:Y:S01]  /*26450*/  STS.U16 [R26+0xdc80], R13 ;  /* 0x00dc800d1a007388 */ /* 0x000fe20000000400 */
[----:B0-----:R-:W4:Y:S04]  /*26460*/  LDL.LU R7, [R1+0x9ac] ;  /* 0x0009ac0001077983 */ /* 0x001f280000300800 */
[----:B--2---:R0:W-:Y:S04]  /*26470*/  STS.U16 [R26+0xdd00], R3 ;  /* 0x00dd00031a007388 */ /* 0x0041e80000000400 */
[----:B---3--:R1:W-:Y:S04]  /*26480*/  STS.U16 [R26+0xdd80], R4 ;  /* 0x00dd80041a007388 */ /* 0x0083e80000000400 */
[----:B0-----:R-:W2:Y:S04]  /*26490*/  LDL.LU R3, [R1+0x9a8] ;  /* 0x0009a80001037983 */ /* 0x001ea80000300800 */
[----:B-1----:R-:W3:Y:S01]  /*264a0*/  LDL.LU R4, [R1+0x9a4] ;  /* 0x0009a40001047983 */ /* 0x002ee20000300800 */
[----:B------:R0:W-:Y:S02]  /*264b0*/  STS.U16 [R26+0xec00], R9 ;  /* 0x00ec00091a007388 */ /* 0x0001e40000000400 */
[----:B------:R1:W-:Y:S01]  /*264c0*/  STS.U16 [R26+0xec80], R16 ;  /* 0x00ec80101a007388 */ /* 0x0003e20000000400 */
[----:B0-----:R-:W3:Y:S01]  /*264d0*/  LDL.LU R9, [R1+0x9a0] ;  /* 0x0009a00001097983 */ /* 0x001ee20000300800 */
[----:B-1----:R-:W3:Y:S03]  /*264e0*/  LDL.LU R16, [R1+0x99c] ;  /* 0x00099c0001107983 */ /* 0x002ee60000300800 */
[----:B------:R-:W-:Y:S01]  /*264f0*/  STS.U16 [R26+0xed00], R18 ;  /* 0x00ed00121a007388 */ /* 0x000fe20000000400 */
[----:B------:R-:W-:Y:S01]  /*26500*/  STS.U16 [R26+0xed80], R20 ;  /* 0x00ed80141a007388 */ /* 0x000fe20000000400 */
[----:B------:R-:W-:Y:S01]  /*26510*/  LOP3.LUT R14, R2, 0x70, RZ, 0x3c, !PT ;  /* 0x00000070020e7812 */ /* 0x000fe200078e3cff */
[----:B------:R-:W-:Y:S01]  /*26520*/  STS.U16 [R26+0xfc00], R12 ;  /* 0x00fc000c1a007388 */ /* 0x000fe20000000400 */
[----:B------:R0:W-:Y:S01]  /*26530*/  STS.U16 [R26+0xfc80], R0 ;  /* 0x00fc80001a007388 */ /* 0x0001e20000000400 */
[----:B------:R1:W-:Y:S02]  /*26540*/  STS.U16 [R26+0xfd00], R6 ;  /* 0x00fd00061a007388 */ /* 0x0003e40000000400 */
[----:B------:R-:W-:Y:S02]  /*26550*/  STS.U16 [R26+0xfd80], R11 ;  /* 0x00fd800b1a007388 */ /* 0x000fe40000000400 */
[----:B------:R-:W-:Y:S01]  /*26560*/  STS.U16 [R14+0xe00], R28 ;  /* 0x000e001c0e007388 */ /* 0x000fe20000000400 */
[----:B------:R-:W-:Y:S01]  /*26570*/  STS.U16 [R14+0xe80], R29 ;  /* 0x000e801d0e007388 */ /* 0x000fe20000000400 */
[----:B------:R-:W-:Y:S02]  /*26580*/  STS.U16 [R14+0xf00], R10 ;  /* 0x000f000a0e007388 */ /* 0x000fe40000000400 */
[----:B----4-:R4:W-:Y:S02]  /*26590*/  STS.U16 [R14+0xf80], R22 ;  /* 0x000f80160e007388 */ /* 0x0109e40000000400 */
[----:B------:R4:W-:Y:S01]  /*265a0*/  STS.U16 [R14+0x1e00], R5 ;  /* 0x001e00050e007388 */ /* 0x0009e20000000400 */
[----:B0-----:R-:W3:Y:S01]  /*265b0*/  LDL.LU R0, [R1+0x928] ;  /* 0x0009280001007983 */ /* 0x001ee20000300800 */
[----:B-1----:R-:W3:Y:S03]  /*265c0*/  LDL.LU R6, [R1+0x924] ;  /* 0x0009240001067983 */ /* 0x002ee60000300800 */
[----:B------:R-:W-:Y:S04]  /*265d0*/  STS.U16 [R14+0x1e80], R27 ;  /* 0x001e801b0e007388 */ /* 0x000fe80000000400 */
[----:B----4-:R-:W4:Y:S01]  /*265e0*/  LDL.LU R22, [R1+0x920] ;  /* 0x0009200001167983 */ /* 0x010f220000300800 */
[----:B------:R-:W4:Y:S02]  /*265f0*/  LDL.LU R5, [R1+0x91c] ;  /* 0x00091c0001057983 */ /* 0x000f240000300800 */
[----:B------:R0:W-:Y:S02]  /*26600*/  STS.U16 [R14+0x1f00], R8 ;  /* 0x001f00080e007388 */ /* 0x0001e40000000400 */
[----:B------:R-:W4:Y:S01]  /*26610*/  LDL.LU R2, [R1+0x89c] ;  /* 0x00089c0001027983 */ /* 0x000f220000300800 */
[----:B0-----:R-:W4:Y:S01]  /*26620*/  LDL.LU R8, [R1+0x898] ;  /* 0x0008980001087983 */ /* 0x001f220000300800 */
[----:B------:R-:W4:Y:S03]  /*26630*/  LDL.LU R15, [R1+0x894] ;  /* 0x00089400010f7983 */ /* 0x000f260000300800 */
[----:B------:R0:W-:Y:S01]  /*26640*/  STS.U16 [R14+0x1f80], R7 ;  /* 0x001f80070e007388 */ /* 0x0001e20000000400 */
[----:B------:R-:W4:Y:S03]  /*26650*/  LDL.LU R13, [R1+0x890] ;  /* 0x00089000010d7983 */ /* 0x000f260000300800 */
[----:B0-----:R-:W4:Y:S04]  /*26660*/  LDL.LU R7, [R1+0x80c] ;  /* 0x00080c0001077983 */ /* 0x001f280000300800 */
[----:B--2---:R0:W-:Y:S04]  /*26670*/  STS.U16 [R14+0x2e00], R3 ;  /* 0x002e00030e007388 */ /* 0x0041e80000000400 */
[----:B---3--:R1:W-:Y:S04]  /*26680*/  STS.U16 [R14+0x2e80], R4 ;  /* 0x002e80040e007388 */ /* 0x0083e80000000400 */
[----:B0-----:R-:W2:Y:S01]  /*26690*/  LDL.LU R3, [R1+0x808] ;  /* 0x0008080001037983 */ /* 0x001ea20000300800 */
[----:B------:R-:W3:Y:S03]  /*266a0*/  LDL.LU R27, [R1+0x804] ;  /* 0x00080400011b7983 */ /* 0x000ee60000300800 */
[----:B-1----:R-:W3:Y:S01]  /*266b0*/  LDL.LU R4, [R1+0x800] ;  /* 0x0008000001047983 */ /* 0x002ee20000300800 */
[----:B------:R-:W3:Y:S03]  /*266c0*/  LDL.LU R18, [R1+0x77c] ;  /* 0x00077c0001127983 */ /* 0x000ee60000300800 */
[----:B------:R-:W3:Y:S01]  /*266d0*/  LDL.LU R20, [R1+0x778] ;  /* 0x0007780001147983 */ /* 0x000ee20000300800 */
[----:B------:R-:W3:Y:S03]  /*266e0*/  LDL.LU R12, [R1+0x774] ;  /* 0x00077400010c7983 */ /* 0x000ee60000300800 */
[----:B------:R0:W-:Y:S01]  /*266f0*/  STS.U16 [R14+0x2f00], R9 ;  /* 0x002f00090e007388 */ /* 0x0001e20000000400 */
[----:B------:R-:W3:Y:S02]  /*26700*/  LDL.LU R26, [R1+0x770] ;  /* 0x00077000011a7983 */ /* 0x000ee40000300800 */
[----:B------:R1:W-:Y:S01]  /*26710*/  STS.U16 [R14+0x2f80], R16 ;  /* 0x002f80100e007388 */ /* 0x0003e20000000400 */
[----:B0-----:R-:W3:Y:S01]  /*26720*/  LDL.LU R9, [R1+0x6f8] ;  /* 0x0006f80001097983 */ /* 0x001ee20000300800 */
[----:B-1----:R-:W3:Y:S02]  /*26730*/  LDL.LU R16, [R1+0x6f4] ;  /* 0x0006f40001107983 */ /* 0x002ee40000300800 */
[----:B------:R-:W3:Y:S02]  /*26740*/  LDL.LU R11, [R1+0x6f0] ;  /* 0x0006f000010b7983 */ /* 0x000ee40000300800 */
[----:B------:R-:W3:Y:S01]  /*26750*/  LDL.LU R28, [R1+0x6ec] ;  /* 0x0006ec00011c7983 */ /* 0x000ee20000300800 */
[----:B------:R-:W3:Y:S04]  /*26760*/  LDL.LU R29, [R1+0x678] ;  /* 0x00067800011d7983 */ /* 0x000ee80000300800 */
[----:B------:R0:W-:Y:S01]  /*26770*/  STS.U16 [R14+0x3e00], R0 ;  /* 0x003e00000e007388 */ /* 0x0001e20000000400 */
[----:B------:R-:W3:Y:S02]  /*26780*/  LDL.LU R10, [R1+0x674] ;  /* 0x00067400010a7983 */ /* 0x000ee40000300800 */
[----:B------:R1:W-:Y:S02]  /*26790*/  STS.U16 [R14+0x3e80], R6 ;  /* 0x003e80060e007388 */ /* 0x0003e40000000400 */
[----:B----4-:R4:W-:Y:S01]  /*267a0*/  STS.U16 [R14+0x3f00], R22 ;  /* 0x003f00160e007388 */ /* 0x0109e20000000400 */
[----:B------:R4:W-:Y:S01]  /*267b0*/  STS.U16 [R14+0x3f80], R5 ;  /* 0x003f80050e007388 */ /* 0x0009e20000000400 */
[----:B------:R-:W-:Y:S03]  /*267c0*/  STS.U16 [R14+0x4e00], R2 ;  /* 0x004e00020e007388 */ /* 0x000fe60000000400 */
[----:B0-----:R-:W3:Y:S01]  /*267d0*/  LDL.LU R0, [R1+0x670] ;  /* 0x0006700001007983 */ /* 0x001ee20000300800 */
[----:B-1----:R-:W3:Y:S02]  /*267e0*/  LDL.LU R6, [R1+0x66c] ;  /* 0x00066c0001067983 */ /* 0x002ee40000300800 */
[----:B----4-:R-:W4:Y:S01]  /*267f0*/  LDL.LU R22, [R1+0x5f8] ;  /* 0x0005f80001167983 */ /* 0x010f220000300800 */
[----:B------:R-:W4:Y:S04]  /*26800*/  LDL.LU R5, [R1+0x5f4] ;  /* 0x0005f40001057983 */ /* 0x000f280000300800 */
[----:B------:R0:W-:Y:S01]  /*26810*/  STS.U16 [R14+0x4e80], R8 ;  /* 0x004e80080e007388 */ /* 0x0001e20000000400 */
[----:B------:R-:W-:Y:S02]  /*26820*/  STS.U16 [R14+0x4f00], R15 ;  /* 0x004f000f0e007388 */ /* 0x000fe40000000400 */
[----:B------:R-:W-:Y:S01]  /*26830*/  STS.U16 [R14+0x4f80], R13 ;  /* 0x004f800d0e007388 */ /* 0x000fe20000000400 */
[----:B0-----:R-:W4:Y:S04]  /*26840*/  LDL.LU R8, [R1+0x5f0] ;  /* 0x0005f00001087983 */ /* 0x001f280000300800 */
[----:B------:R0:W-:Y:S04]  /*26850*/  STS.U16 [R14+0x5e00], R7 ;  /* 0x005e00070e007388 */ /* 0x0001e80000000400 */
[----:B0-----:R-:W4:Y:S04]  /*26860*/  LDL.LU R7, [R1+0x5ec] ;  /* 0x0005ec0001077983 */ /* 0x001f280000300800 */
[----:B--2---:R0:W-:Y:S01]  /*26870*/  STS.U16 [R14+0x5e80], R3 ;  /* 0x005e80030e007388 */ /* 0x0041e20000000400 */
[----:B---3--:R1:W-:Y:S03]  /*26880*/  STS.U16 [R14+0x5f00], R27 ;  /* 0x005f001b0e007388 */ /* 0x0083e60000000400 */
[----:B------:R2:W-:Y:S04]  /*26890*/  STS.U16 [R14+0x5f80], R4 ;  /* 0x005f80040e007388 */ /* 0x0005e80000000400 */
[----:B0-----:R-:W3:Y:S04]  /*268a0*/  LDL.LU R3, [R1+0x578] ;  /* 0x0005780001037983 */ /* 0x001ee80000300800 */
[----:B-1----:R-:W3:Y:S01]  /*268b0*/  LDL.LU R27, [R1+0x574] ;  /* 0x00057400011b7983 */ /* 0x002ee20000300800 */
[----:B--2---:R-:W2:Y:S02]  /*268c0*/  LDL.LU R4, [R1+0x570] ;  /* 0x0005700001047983 */ /* 0x004ea40000300800 */
[----:B------:R-:W-:Y:S01]  /*268d0*/  STS.U16 [R14+0x6e00], R18 ;  /* 0x006e00120e007388 */ /* 0x000fe20000000400 */
[----:B------:R-:W-:Y:S01]  /*268e0*/  STS.U16 [R14+0x6e80], R20 ;  /* 0x006e80140e007388 */ /* 0x000fe20000000400 */
[----:B------:R-:W-:Y:S02]  /*268f0*/  STS.U16 [R14+0x6f00], R12 ;  /* 0x006f000c0e007388 */ /* 0x000fe40000000400 */
[----:B------:R-:W-:Y:S02]  /*26900*/  STS.U16 [R14+0x6f80], R26 ;  /* 0x006f801a0e007388 */ /* 0x000fe40000000400 */
[----:B------:R0:W-:Y:S01]  /*26910*/  STS.U16 [R14+0x7e00], R9 ;  /* 0x007e00090e007388 */ /* 0x0001e20000000400 */
[----:B------:R1:W-:Y:S04]  /*26920*/  STS.U16 [R14+0x7e80], R16 ;  /* 0x007e80100e007388 */ /* 0x0003e80000000400 */
[----:B0-----:R-:W2:Y:S01]  /*26930*/  LDL.LU R9, [R1+0x56c] ;  /* 0x00056c0001097983 */ /* 0x001ea20000300800 */
[----:B-1----:R-:W2:Y:S02]  /*26940*/  LDL.LU R16, [R1+0x4f4] ;  /* 0x0004f40001107983 */ /* 0x002ea40000300800 */
[----:B------:R-:W-:Y:S02]  /*26950*/  STS.U16 [R14+0x7f00], R11 ;  /* 0x007f000b0e007388 */ /* 0x000fe40000000400 */
[----:B------:R-:W-:Y:S01]  /*26960*/  STS.U16 [R14+0x7f80], R28 ;  /* 0x007f801c0e007388 */ /* 0x000fe20000000400 */
[----:B------:R-:W-:Y:S01]  /*26970*/  STS.U16 [R14+0x8e00], R29 ;  /* 0x008e001d0e007388 */ /* 0x000fe20000000400 */
[----:B------:R-:W-:Y:S02]  /*26980*/  STS.U16 [R14+0x8e80], R10 ;  /* 0x008e800a0e007388 */ /* 0x000fe40000000400 */
[----:B------:R-:W-:Y:S02]  /*26990*/  STS.U16 [R14+0x8f00], R0 ;  /* 0x008f00000e007388 */ /* 0x000fe40000000400 */
[----:B------:R0:W-:Y:S01]  /*269a0*/  STS.U16 [R14+0x8f80], R6 ;  /* 0x008f80060e007388 */ /* 0x0001e20000000400 */
[----:B------:R-:W2:Y:S04]  /*269b0*/  LDL.LU R15, [R1+0x4f0] ;  /* 0x0004f000010f7983 */ /* 0x000ea80000300800 */
[----:B----4-:R1:W-:Y:S01]  /*269c0*/  STS.U16 [R14+0x9e00], R22 ;  /* 0x009e00160e007388 */ /* 0x0103e20000000400 */
[----:B------:R-:W-:Y:S03]  /*269d0*/  STS.U16 [R14+0x9e80], R5 ;  /* 0x009e80050e007388 */ /* 0x000fe60000000400 */
[----:B0-----:R-:W4:Y:S01]  /*269e0*/  LDL.LU R6, [R1+0x4ec] ;  /* 0x0004ec0001067983 */ /* 0x001f220000300800 */
[----:B------:R-:W4:Y:S02]  /*269f0*/  LDL.LU R13, [R1+0x4e8] ;  /* 0x0004e800010d7983 */ /* 0x000f240000300800 */
[----:B-1----:R-:W4:Y:S02]  /*26a00*/  LDL.LU R22, [R1+0x474] ;  /* 0x0004740001167983 */ /* 0x002f240000300800 */
[----:B------:R-:W4:Y:S01]  /*26a10*/  LDL.LU R18, [R1+0x470] ;  /* 0x0004700001127983 */ /* 0x000f220000300800 */
[----:B------:R0:W-:Y:S04]  /*26a20*/  STS.U16 [R14+0x9f00], R8 ;  /* 0x009f00080e007388 */ /* 0x0001e80000000400 */
[----:B------:R-:W4:Y:S04]  /*26a30*/  LDL.LU R20, [R1+0x46c] ;  /* 0x00046c0001147983 */ /* 0x000f280000300800 */
[----:B------:R1:W-:Y:S04]  /*26a40*/  STS.U16 [R14+0x9f80], R7 ;  /* 0x009f80070e007388 */ /* 0x0003e80000000400 */
[----:B0-----:R-:W4:Y:S01]  /*26a50*/  LDL.LU R8, [R1+0x464] ;  /* 0x0004640001087983 */ /* 0x001f220000300800 */
[----:B------:R-:W4:Y:S03]  /*26a60*/  LDL.LU R5, [R1+0x1cc] ;  /* 0x0001cc0001057983 */ /* 0x000f260000300800 */
[----:B-1----:R-:W4:Y:S04]  /*26a70*/  LDL.LU R7, [R1+0x1c8] ;  /* 0x0001c80001077983 */ /* 0x002f280000300800 */
[----:B---3--:R0:W-:Y:S01]  /*26a80*/  STS.U16 [R14+0xae00], R3 ;  /* 0x00ae00030e007388 */ /* 0x0081e20000000400 */
[----:B------:R1:W-:Y:S02]  /*26a90*/  STS.U16 [R14+0xae80], R27 ;  /* 0x00ae801b0e007388 */ /* 0x0003e40000000400 */
[----:B--2---:R2:W-:Y:S01]  /*26aa0*/  STS.U16 [R14+0xaf00], R4 ;  /* 0x00af00040e007388 */ /* 0x0045e20000000400 */
[----:B0-----:R-:W3:Y:S01]  /*26ab0*/  LDL.LU R3, [R1+0x1c4] ;  /* 0x0001c40001037983 */ /* 0x001ee20000300800 */
[----:B------:R-:W3:Y:S02]  /*26ac0*/  LDL.LU R12, [R1+0x1bc] ;  /* 0x0001bc00010c7983 */ /* 0x000ee40000300800 */
[----:B------:R-:W3:Y:S02]  /*26ad0*/  LDL.LU R26, [R1+0x144] ;  /* 0x00014400011a7983 */ /* 0x000ee40000300800 */
[----:B------:R-:W3:Y:S01]  /*26ae0*/  LDL.LU R11, [R1+0x13c] ;  /* 0x00013c00010b7983 */ /* 0x000ee20000300800 */
[----:B------:R-:W3:Y:S01]  /*26af0*/  LDL.LU R28, [R1+0x124] ;  /* 0x00012400011c7983 */ /* 0x000ee20000300800 */
[----:B-1----:R-:W3:Y:S03]  /*26b00*/  LDL.LU R27, [R1+0x11c] ;  /* 0x00011c00011b7983 */ /* 0x002ee60000300800 */
[----:B--2---:R-:W2:Y:S01]  /*26b10*/  LDL.LU R4, [R1+0xcc] ;  /* 0x0000cc0001047983 */ /* 0x004ea20000300800 */
[----:B------:R-:W2:Y:S03]  /*26b20*/  LDL.LU R29, [R1+0xc8] ;  /* 0x0000c800011d7983 */ /* 0x000ea60000300800 */
[----:B------:R-:W2:Y:S01]  /*26b30*/  LDL.LU R10, [R1+0xc4] ;  /* 0x0000c400010a7983 */ /* 0x000ea20000300800 */
[----:B------:R-:W2:Y:S03]  /*26b40*/  LDL.LU R2, [R1+0xc0] ;  /* 0x0000c00001027983 */ /* 0x000ea60000300800 */
[----:B------:R0:W-:Y:S01]  /*26b50*/  STS.U16 [R14+0xaf80], R9 ;  /* 0x00af80090e007388 */ /* 0x0001e20000000400 */
[----:B------:R-:W2:Y:S02]  /*26b60*/  LDL.LU R0, [R1+0x98] ;  /* 0x0000980001007983 */ /* 0x000ea40000300800 */
[----:B------:R1:W-:Y:S01]  /*26b70*/  STS.U16 [R14+0xbe00], R16 ;  /* 0x00be00100e007388 */ /* 0x0003e20000000400 */
[----:B0-----:R-:W2:Y:S01]  /*26b80*/  LDL.LU R9, [R1+0x78] ;  /* 0x0000780001097983 */ /* 0x001ea20000300800 */
[----:B-1----:R-:W2:Y:S03]  /*26b90*/  LDL.LU R16, [R1+0x58] ;  /* 0x0000580001107983 */ /* 0x002ea60000300800 */
[----:B------:R0:W-:Y:S01]  /*26ba0*/  STS.U16 [R14+0xbe80], R15 ;  /* 0x00be800f0e007388 */ /* 0x0001e20000000400 */
[----:B----4-:R1:W-:Y:S02]  /*26bb0*/  STS.U16 [R14+0xbf00], R6 ;  /* 0x00bf00060e007388 */ /* 0x0103e40000000400 */
[----:B------:R4:W-:Y:S01]  /*26bc0*/  STS.U16 [R14+0xbf80], R13 ;  /* 0x00bf800d0e007388 */ /* 0x0009e20000000400 */
[----:B------:R4:W-:Y:S01]  /*26bd0*/  STS.U16 [R14+0xce00], R22 ;  /* 0x00ce00160e007388 */ /* 0x0009e20000000400 */
[----:B------:R4:W-:Y:S02]  /*26be0*/  STS.U16 [R14+0xce80], R18 ;  /* 0x00ce80120e007388 */ /* 0x0009e40000000400 */
[----:B------:R4:W-:Y:S01]  /*26bf0*/  STS.U16 [R14+0xcf00], R20 ;  /* 0x00cf00140e007388 */ /* 0x0009e20000000400 */
[----:B0-----:R-:W2:Y:S01]  /*26c00*/  LDL.LU R15, [R1+0x40] ;  /* 0x00004000010f7983 */ /* 0x001ea20000300800 */
[----:B-1----:R-:W2:Y:S02]  /*26c10*/  LDL.LU R6, [R1+0x20] ;  /* 0x0000200001067983 */ /* 0x002ea40000300800 */
[----:B----4-:R-:W2:Y:S01]  /*26c20*/  LDL.LU R13, [R1+0x3078] ;  /* 0x00307800010d7983 */ /* 0x010ea20000300800 */
[----:B------:R-:W2:Y:S04]  /*26c30*/  LDL.LU R22, [R1+0x10] ;  /* 0x0000100001167983 */ /* 0x000ea80000300800 */
[----:B------:R0:W-:Y:S01]  /*26c40*/  STS.U16 [R14+0xcf80], R8 ;  /* 0x00cf80080e007388 */ /* 0x0001e20000000400 */
[----:B------:R1:W-:Y:S02]  /*26c50*/  STS.U16 [R14+0xde00], R5 ;  /* 0x00de00050e007388 */ /* 0x0003e40000000400 */
[----:B------:R-:W2:Y:S02]  /*26c60*/  LDL.LU R18, [R1+0x3074] ;  /* 0x0030740001127983 */ /* 0x000ea40000300800 */
[----:B------:R-:W2:Y:S01]  /*26c70*/  LDL.LU R20, [R1+0x3070] ;  /* 0x0030700001147983 */ /* 0x000ea20000300800 */
[----:B------:R-:W-:Y:S04]  /*26c80*/  STS.U16 [R14+0xde80], R7 ;  /* 0x00de80070e007388 */ /* 0x000fe80000000400 */
[----:B0-----:R-:W2:Y:S01]  /*26c90*/  LDL.LU R8, [R1+0x3c] ;  /* 0x00003c0001087983 */ /* 0x001ea20000300800 */
[----:B-1----:R-:W2:Y:S03]  /*26ca0*/  LDL.LU R5, [R1+0x94] ;  /* 0x0000940001057983 */ /* 0x002ea60000300800 */
[----:B---3--:R0:W-:Y:S01]  /*26cb0*/  STS.U16 [R14+0xdf00], R3 ;  /* 0x00df00030e007388 */ /* 0x0081e20000000400 */
[----:B------:R1:W-:Y:S02]  /*26cc0*/  STS.U16 [R14+0xdf80], R12 ;  /* 0x00df800c0e007388 */ /* 0x0003e40000000400 */
[----:B------:R3:W-:Y:S02]  /*26cd0*/  STS.U16 [R14+0xee00], R26 ;  /* 0x00ee001a0e007388 */ /* 0x0007e40000000400 */
[----:B------:R2:W-:Y:S01]  /*26ce0*/  STS.U16 [R14+0xee80], R11 ;  /* 0x00ee800b0e007388 */ /* 0x0005e20000000400 */
[----:B------:R2:W-:Y:S01]  /*26cf0*/  STS.U16 [R14+0xef00], R28 ;  /* 0x00ef001c0e007388 */ /* 0x0005e20000000400 */
[----:B------:R2:W-:Y:S02]  /*26d00*/  STS.U16 [R14+0xef80], R27 ;  /* 0x00ef801b0e007388 */ /* 0x0005e40000000400 */
[----:B--2---:R2:W-:Y:S01]  /*26d10*/  STS.U16 [R14+0xfe00], R4 ;  /* 0x00fe00040e007388 */ /* 0x0045e20000000400 */
[----:B------:R2:W-:Y:S04]  /*26d20*/  STS.U16 [R14+0xfe80], R29 ;  /* 0x00fe801d0e007388 */ /* 0x0005e80000000400 */
[----:B------:R-:W-:Y:S01]  /*26d30*/  STS.U16 [R14+0xff00], R10 ;  /* 0x00ff000a0e007388 */ /* 0x000fe20000000400 */
[----:B------:R2:W-:Y:S03]  /*26d40*/  STS.U16 [R14+0xff80], R2 ;  /* 0x00ff80020e007388 */ /* 0x0005e60000000400 */
[----:B0-----:R-:W4:Y:S01]  /*26d50*/  LDL.LU R3, [R1+0x74] ;  /* 0x0000740001037983 */ /* 0x001f220000300800 */
[----:B------:R-:W4:Y:S02]  /*26d60*/  LDL.LU R7, [R1+0x54] ;  /* 0x0000540001077983 */ /* 0x000f240000300800 */
[----:B-1----:R-:W4:Y:S02]  /*26d70*/  LDL.LU R12, [R1+0x306c] ;  /* 0x00306c00010c7983 */ /* 0x002f240000300800 */
[----:B---3--:R-:W3:Y:S01]  /*26d80*/  LDL.LU R26, [R1+0x3068] ;  /* 0x00306800011a7983 */ /* 0x008ee20000300800 */
[----:B------:R-:W3:Y:S01]  /*26d90*/  LDL.LU R11, [R1+0x3064] ;  /* 0x00306400010b7983 */ /* 0x000ee20000300800 */
[----:B------:R-:W3:Y:S02]  /*26da0*/  LDL.LU R28, [R1+0x3060] ;  /* 0x00306000011c7983 */ /* 0x000ee40000300800 */
[----:B------:R-:W3:Y:S02]  /*26db0*/  LDL.LU R27, [R1+0x38] ;  /* 0x00003800011b7983 */ /* 0x000ee40000300800 */
[----:B--2---:R-:W2:Y:S01]  /*26dc0*/  LDL.LU R4, [R1+0x90] ;  /* 0x0000900001047983 */ /* 0x004ea20000300800 */
[----:B------:R-:W2:Y:S04]  /*26dd0*/  LDL.LU R29, [R1+0x305c] ;  /* 0x00305c00011d7983 */ /* 0x000ea80000300800 */
[----:B------:R-:W0:Y:S01]  /*26de0*/  S2R R2, SR_TID.X ;  /* 0x0000000000027919 */ /* 0x000e220000002100 */
[----:B------:R-:W2:Y:S01]  /*26df0*/  LDL.LU R10, [R1+0x3058] ;  /* 0x00305800010a7983 */ /* 0x000ea20000300800 */
[----:B0-----:R-:W-:-:S05]  /*26e00*/  LOP3.LUT R2, R2, 0x3f, RZ, 0xc0, !PT ;  /* 0x0000003f02027812 */ /* 0x001fca00078ec0ff */
[----:B------:R-:W-:-:S05]  /*26e10*/  IMAD.SHL.U32 R2, R2, 0x2, RZ ;  /* 0x0000000202027824 */ /* 0x000fca00078e00ff */
[----:B------:R0:W-:Y:S04]  /*26e20*/  STS.U16 [R2+0x10080], R0 ;  /* 0x0100800002007388 */ /* 0x0001e80000000400 */
[----:B------:R1:W-:Y:S04]  /*26e30*/  STS.U16 [R2+0x10880], R9 ;  /* 0x0108800902007388 */ /* 0x0003e80000000400 */
[----:B------:R1:W-:Y:S04]  /*26e40*/  STS.U16 [R2+0x11080], R16 ;  /* 0x0110801002007388 */ /* 0x0003e80000000400 */
[----:B0-----:R-:W2:Y:S01]  /*26e50*/  LDL.LU R0, [R1+0x3054] ;  /* 0x0030540001007983 */ /* 0x001ea20000300800 */
[----:B-1----:R-:W2:Y:S02]  /*26e60*/  LDL.LU R9, [R1+0x3050] ;  /* 0x0030500001097983 */ /* 0x002ea40000300800 */
[----:B------:R-:W2:Y:S01]  /*26e70*/  LDL.LU R16, [R1+0x304c] ;  /* 0x00304c0001107983 */ /* 0x000ea20000300800 */
[----:B------:R-:W-:Y:S04]  /*26e80*/  STS.U16 [R2+0x10000], R15 ;  /* 0x0100000f02007388 */ /* 0x000fe80000000400 */
[----:B------:R-:W-:Y:S04]  /*26e90*/  STS.U16 [R2+0x11000], R22 ;  /* 0x0110001602007388 */ /* 0x000fe80000000400 */
[----:B--2---:R0:W-:Y:S04]  /*26ea0*/  STS.U16 [R2+0x11880], R16 ;  /* 0x0118801002007388 */ /* 0x0041e80000000400 */
[----:B0-----:R-:W2:Y:S01]  /*26eb0*/  LDL.LU R16, [R1+0x8c] ;  /* 0x00008c0001107983 */ /* 0x001ea20000300800 */
[----:B------:R-:W2:Y:S02]  /*26ec0*/  LDL.LU R15, [R1+0x6c] ;  /* 0x00006c00010f7983 */ /* 0x000ea40000300800 */
[----:B------:R-:W2:Y:S01]  /*26ed0*/  LDL.LU R22, [R1+0x3048] ;  /* 0x0030480001167983 */ /* 0x000ea20000300800 */
[----:B------:R0:W-:Y:S02]  /*26ee0*/  STS.U16 [R2+0x10800], R6 ;  /* 0x0108000602007388 */ /* 0x0001e40000000400 */
[----:B0-----:R-:W-:-:S02]  /*26ef0*/  LOP3.LUT R6, R2, 0x10, RZ, 0x3c, !PT ;  /* 0x0000001002067812 */ /* 0x001fc400078e3cff */
[----:B--2---:R0:W-:Y:S03]  /*26f00*/  STS.U16 [R2+0x11800], R22 ;  /* 0x0118001602007388 */ /* 0x0041e60000000400 */
[----:B------:R-:W-:Y:S02]  /*26f10*/  STS.U16 [R6+0x10100], R8 ;  /* 0x0101000806007388 */ /* 0x000fe40000000400 */
[----:B------:R1:W-:Y:S01]  /*26f20*/  STS.U16 [R6+0x10180], R5 ;  /* 0x0101800506007388 */ /* 0x0003e20000000400 */
[----:B0-----:R-:W2:Y:S01]  /*26f30*/  LDL.LU R22, [R1+0xc] ;  /* 0x00000c0001167983 */ /* 0x001ea20000300800 */
[----:B------:R-:W2:Y:S02]  /*26f40*/  LDL.LU R2, [R1+0x34] ;  /* 0x0000340001027983 */ /* 0x000ea40000300800 */
[----:B-1----:R-:W2:Y:S01]  /*26f50*/  LDL.LU R5, [R1+0x3044] ;  /* 0x0030440001057983 */ /* 0x002ea20000300800 */
[----:B------:R-:W0:Y:S04]  /*26f60*/  S2R R8, SR_TID.X ;  /* 0x0000000000087919 */ /* 0x000e280000002100 */
[----:B--2---:R1:W-:Y:S01]  /*26f70*/  STS.U16 [R6+0x10900], R5 ;  /* 0x0109000506007388 */ /* 0x0043e20000000400 */
[----:B----4-:R2:W-:Y:S03]  /*26f80*/  STS.U16 [R6+0x10980], R3 ;  /* 0x0109800306007388 */ /* 0x0105e60000000400 */
[----:B-1----:R-:W4:Y:S01]  /*26f90*/  LDL.LU R5, [R1+0x4c] ;  /* 0x00004c0001057983 */ /* 0x002f220000300800 */
[----:B--2---:R-:W2:Y:S01]  /*26fa0*/  LDL.LU R3, [R1+0x3040] ;  /* 0x0030400001037983 */ /* 0x004ea20000300800 */
[----:B0-----:R-:W-:Y:S01]  /*26fb0*/  LOP3.LUT R8, R8, 0x3f, RZ, 0xc0, !PT ;  /* 0x0000003f08087812 */ /* 0x001fe200078ec0ff */
[----:B------:R0:W-:Y:S01]  /*26fc0*/  STS.U16 [R6+0x11100], R22 ;  /* 0x0111001606007388 */ /* 0x0001e20000000400 */
[----:B------:R1:W-:Y:S03]  /*26fd0*/  STS.U16 [R6+0x11180], R7 ;  /* 0x0111800706007388 */ /* 0x0003e60000000400 */
[----:B0-----:R-:W-:Y:S01]  /*26fe0*/  IMAD.SHL.U32 R22, R8, 0x2, RZ ;  /* 0x0000000208167824 */ /* 0x001fe200078e00ff */
[----:B-1----:R-:W4:Y:S04]  /*26ff0*/  LDL.LU R7, [R1+0x88] ;  /* 0x0000880001077983 */ /* 0x002f280000300800 */
[----:B------:R-:W-:Y:S01]  /*27000*/  LOP3.LUT R22, R22, 0x20, RZ, 0x3c, !PT ;  /* 0x0000002016167812 */ /* 0x000fe200078e3cff */
[----:B--2---:R0:W-:Y:S01]  /*27010*/  STS.U16 [R6+0x11980], R3 ;  /* 0x0119800306007388 */ /* 0x0041e20000000400 */
[----:B------:R1:W-:Y:S03]  /*27020*/  STS.U16 [R6+0x11900], R9 ;  /* 0x0119000906007388 */ /* 0x0003e60000000400 */
[----:B---3--:R2:W-:Y:S02]  /*27030*/  STS.U16 [R22+0x10200], R27 ;  /* 0x0102001b16007388 */ /* 0x0085e40000000400 */
[----:B------:R3:W-:Y:S01]  /*27040*/  STS.U16 [R22+0x10280], R4 ;  /* 0x0102800416007388 */ /* 0x0007e20000000400 */
[----:B0-----:R-:W4:Y:S01]  /*27050*/  LDL.LU R3, [R1+0x50] ;  /* 0x0000500001037983 */ /* 0x001f220000300800 */
[----:B-1----:R-:W4:Y:S02]  /*27060*/  LDL.LU R6, [R1+0x303c] ;  /* 0x00303c0001067983 */ /* 0x002f240000300800 */
[----:B------:R-:W4:Y:S02]  /*27070*/  LDL.LU R9, [R1+0x70] ;  /* 0x0000700001097983 */ /* 0x000f240000300800 */
[----:B--2---:R-:W2:Y:S01]  /*27080*/  LDL.LU R27, [R1+0x3038] ;  /* 0x00303800011b7983 */ /* 0x004ea20000300800 */
[----:B---3--:R-:W3:Y:S01]  /*27090*/  LDL.LU R4, [R1+0x3034] ;  /* 0x0030340001047983 */ /* 0x008ee20000300800 */
[----:B------:R-:W-:-:S03]  /*270a0*/  IMAD.SHL.U32 R8, R8, 0x2, RZ ;  /* 0x0000000208087824 */ /* 0x000fc600078e00ff */
[----:B---3--:R0:W-:Y:S04]  /*270b0*/  STS.U16 [R22+0x10a00], R4 ;  /* 0x010a000416007388 */ /* 0x0081e80000000400 */
[----:B0-----:R-:W3:Y:S01]  /*270c0*/  LDL.LU R4, [R1+0x3030] ;  /* 0x0030300001047983 */ /* 0x001ee20000300800 */
[----:B----4-:R-:W-:Y:S01]  /*270d0*/  STS.U16 [R22+0x10a80], R9 ;  /* 0x010a800916007388 */ /* 0x010fe20000000400 */
[----:B------:R-:W-:Y:S01]  /*270e0*/  LOP3.LUT R8, R8, 0x30, RZ, 0x3c, !PT ;  /* 0x0000003008087812 */ /* 0x000fe200078e3cff */
[----:B------:R0:W-:Y:S01]  /*270f0*/  STS.U16 [R22+0x11200], R0 ;  /* 0x0112000016007388 */ /* 0x0001e20000000400 */
[----:B------:R-:W-:Y:S04]  /*27100*/  STS.U16 [R22+0x11280], R3 ;  /* 0x0112800316007388 */ /* 0x000fe80000000400 */
[----:B0-----:R-:W4:Y:S04]  /*27110*/  LDL.LU R0, [R1+0x302c] ;  /* 0x00302c0001007983 */ /* 0x001f280000300800 */
[----:B---3--:R0:W-:Y:S01]  /*27120*/  STS.U16 [R22+0x11a80], R4 ;  /* 0x011a800416007388 */ /* 0x0081e20000000400 */
[----:B------:R1:W-:Y:S02]  /*27130*/  STS.U16 [R22+0x11a00], R10 ;  /* 0x011a000a16007388 */ /* 0x0003e40000000400 */
[----:B------:R-:W-:Y:S02]  /*27140*/  STS.U16 [R8+0x10300], R2 ;  /* 0x0103000208007388 */ /* 0x000fe40000000400 */
[----:B------:R-:W-:Y:S01]  /*27150*/  STS.U16 [R8+0x10380], R16 ;  /* 0x0103801008007388 */ /* 0x000fe20000000400 */
[----:B--2---:R2:W-:Y:S04]  /*27160*/  STS.U16 [R8+0x10b00], R27 ;  /* 0x010b001b08007388 */ /* 0x0045e80000000400 */
[----:B0-----:R-:W3:Y:S01]  /*27170*/  LDL.LU R4, [R1+0x68] ;  /* 0x0000680001047983 */ /* 0x001ee20000300800 */
[----:B-1----:R-:W3:Y:S02]  /*27180*/  LDL.LU R10, [R1+0x44] ;  /* 0x00004400010a7983 */ /* 0x002ee40000300800 */
[----:B------:R-:W3:Y:S02]  /*27190*/  LDL.LU R9, [R1+0x80] ;  /* 0x0000800001097983 */ /* 0x000ee40000300800 */
[----:B------:R-:W3:Y:S01]  /*271a0*/  LDL.LU R3, [R1+0x60] ;  /* 0x0000600001037983 */ /* 0x000ee20000300800 */
[----:B--2---:R-:W2:Y:S01]  /*271b0*/  LDL.LU R27, [R1+0x3028] ;  /* 0x00302800011b7983 */ /* 0x004ea20000300800 */
[----:B------:R-:W2:Y:S03]  /*271c0*/  LDL.LU R22, [R1] ;  /* 0x0000000001167983 */ /* 0x000ea60000300800 */
[----:B------:R0:W-:Y:S01]  /*271d0*/  STS.U16 [R8+0x10b80], R15 ;  /* 0x010b800f08007388 */ /* 0x0001e20000000400 */
[----:B------:R-:W2:Y:S02]  /*271e0*/  LDL.LU R2, [R1+0x24] ;  /* 0x0000240001027983 */ /* 0x000ea40000300800 */
[----:B------:R1:W-:Y:S02]  /*271f0*/  STS.U16 [R8+0x11300], R28 ;  /* 0x0113001c08007388 */ /* 0x0003e40000000400 */
[----:B------:R1:W-:Y:S01]  /*27200*/  STS.U16 [R8+0x11380], R5 ;  /* 0x0113800508007388 */ /* 0x0003e20000000400 */
[----:B0-----:R-:W2:Y:S01]  /*27210*/  LDL.LU R15, [R1+0x7c] ;  /* 0x00007c00010f7983 */ /* 0x001ea20000300800 */
[----:B-1----:R-:W2:Y:S02]  /*27220*/  LDL.LU R28, [R1+0x64] ;  /* 0x00006400011c7983 */ /* 0x002ea40000300800 */
[----:B------:R-:W2:Y:S01]  /*27230*/  LDL.LU R5, [R1+0x3024] ;  /* 0x0030240001057983 */ /* 0x000ea20000300800 */
[----:B------:R-:W0:Y:S04]  /*27240*/  S2R R16, SR_TID.X ;  /* 0x0000000000107919 */ /* 0x000e280000002100 */
[----:B--2---:R1:W-:Y:S01]  /*27250*/  STS.U16 [R8+0x11b80], R5 ;  /* 0x011b800508007388 */ /* 0x0043e20000000400 */
[----:B------:R2:W-:Y:S03]  /*27260*/  STS.U16 [R8+0x11b00], R11 ;  /* 0x011b000b08007388 */ /* 0x0005e60000000400 */
[----:B-1----:R-:W3:Y:S01]  /*27270*/  LDL.LU R5, [R1+0x84] ;  /* 0x0000840001057983 */ /* 0x002ee20000300800 */
[----:B--2---:R-:W2:Y:S01]  /*27280*/  LDL.LU R8, [R1+0x3020] ;  /* 0x0030200001087983 */ /* 0x004ea20000300800 */
[----:B0-----:R-:W-:-:S05]  /*27290*/  LOP3.LUT R16, R16, 0x3f, RZ, 0xc0, !PT ;  /* 0x0000003f10107812 */ /* 0x001fca00078ec0ff */
[----:B------:R-:W-:-:S05]  /*272a0*/  IMAD.SHL.U32 R11, R16, 0x2, RZ ;  /* 0x00000002100b7824 */ /* 0x000fca00078e00ff */
[----:B------:R-:W-:Y:S01]  /*272b0*/  LOP3.LUT R11, R11, 0x40, RZ, 0x3c, !PT ;  /* 0x000000400b0b7812 */ /* 0x000fe200078e3cff */
[----:B------:R-:W0:Y:S04]  /*272c0*/  S2R R16, SR_TID.X ;  /* 0x0000000000107919 */ /* 0x000e280000002100 */
[----:B--2---:R1:W-:Y:S01]  /*272d0*/  STS.U16 [R11+0x10400], R8 ;  /* 0x010400080b007388 */ /* 0x0043e20000000400 */
[----:B------:R2:W-:Y:S02]  /*272e0*/  STS.U16 [R11+0x10480], R7 ;  /* 0x010480070b007388 */ /* 0x0005e40000000400 */
[----:B------:R0:W-:Y:S02]  /*272f0*/  STS.U16 [R11+0x10c00], R6 ;  /* 0x010c00060b007388 */ /* 0x0001e40000000400 */
[----:B---3--:R-:W-:Y:S01]  /*27300*/  STS.U16 [R11+0x10c80], R4 ;  /* 0x010c80040b007388 */ /* 0x008fe20000000400 */
[----:B------:R3:W-:Y:S04]  /*27310*/  STS.U16 [R11+0x11400], R26 ;  /* 0x0114001a0b007388 */ /* 0x0007e80000000400 */
[----:B-1----:R-:W4:Y:S01]  /*27320*/  LDL.LU R8, [R1+0x301c] ;  /* 0x00301c0001087983 */ /* 0x002f220000300800 */
[----:B--2---:R-:W2:Y:S02]  /*27330*/  LDL.LU R7, [R1+0x3018] ;  /* 0x0030180001077983 */ /* 0x004ea40000300800 */
[----:B0-----:R-:W2:Y:S01]  /*27340*/  LDL.LU R6, [R1+0x3014] ;  /* 0x0030140001067983 */ /* 0x001ea20000300800 */
[----:B---3--:R-:W3:Y:S01]  /*27350*/  LDL.LU R26, [R1+0x48] ;  /* 0x00004800011a7983 */ /* 0x008ee20000300800 */
[----:B------:R-:W-:-:S05]  /*27360*/  LOP3.LUT R16, R16, 0x3f, RZ, 0xc0, !PT ;  /* 0x0000003f10107812 */ /* 0x000fca00078ec0ff */
[C---:B------:R-:W-:Y:S02]  /*27370*/  IMAD.SHL.U32 R4, R16.reuse, 0x2, RZ ;  /* 0x0000000210047824 */ /* 0x040fe400078e00ff */
[----:B------:R-:W-:-:S03]  /*27380*/  IMAD.SHL.U32 R16, R16, 0x2, RZ ;  /* 0x0000000210107824 */ /* 0x000fc600078e00ff */
[----:B------:R-:W-:Y:S02]  /*27390*/  LOP3.LUT R4, R4, 0x50, RZ, 0x3c, !PT ;  /* 0x0000005004047812 */ /* 0x000fe400078e3cff */
[----:B------:R-:W-:Y:S01]  /*273a0*/  LOP3.LUT R16, R16, 0x60, RZ, 0x3c, !PT ;  /* 0x0000006010107812 */ /* 0x000fe200078e3cff */
[----:B---3--:R-:W-:Y:S01]  /*273b0*/  STS.U16 [R11+0x11480], R26 ;  /* 0x0114801a0b007388 */ /* 0x008fe20000000400 */
[----:B--2---:R-:W-:Y:S02]  /*273c0*/  STS.U16 [R11+0x11c80], R6 ;  /* 0x011c80060b007388 */ /* 0x004fe40000000400 */
[----:B------:R-:W-:Y:S02]  /*273d0*/  STS.U16 [R11+0x11c00], R12 ;  /* 0x011c000c0b007388 */ /* 0x000fe40000000400 */
[----:B------:R0:W-:Y:S01]  /*273e0*/  STS.U16 [R4+0x10500], R27 ;  /* 0x0105001b04007388 */ /* 0x0001e20000000400 */
[----:B------:R-:W-:Y:S01]  /*273f0*/  STS.U16 [R4+0x10580], R5 ;  /* 0x0105800504007388 */ /* 0x000fe20000000400 */
[----:B------:R-:W-:Y:S02]  /*27400*/  STS.U16 [R4+0x10d00], R29 ;  /* 0x010d001d04007388 */ /* 0x000fe40000000400 */
[----:B------:R-:W-:Y:S02]  /*27410*/  STS.U16 [R4+0x10d80], R28 ;  /* 0x010d801c04007388 */ /* 0x000fe40000000400 */
[----:B------:R-:W-:Y:S01]  /*27420*/  STS.U16 [R4+0x11500], R18 ;  /* 0x0115001204007388 */ /* 0x000fe20000000400 */
[----:B------:R-:W-:Y:S01]  /*27430*/  STS.U16 [R4+0x11580], R10 ;  /* 0x0115800a04007388 */ /* 0x000fe20000000400 */
[----:B------:R-:W-:Y:S02]  /*27440*/  STS.U16 [R4+0x11d80], R7 ;  /* 0x011d800704007388 */ /* 0x000fe40000000400 */
[----:B------:R-:W-:Y:S02]  /*27450*/  STS.U16 [R4+0x11d00], R13 ;  /* 0x011d000d04007388 */ /* 0x000fe40000000400 */
[----:B----4-:R1:W-:Y:S01]  /*27460*/  STS.U16 [R16+0x10600], R0 ;  /* 0x0106000010007388 */ /* 0x0103e20000000400 */
[----:B0-----:R-:W2:Y:S04]  /*27470*/  LDL.LU R27, [R1+0x3010] ;  /* 0x00301000011b7983 */ /* 0x001ea80000300800 */
[----:B-1----:R-:W3:Y:S04]  /*27480*/  LDL.LU R0, [R1+0x300c] ;  /* 0x00300c0001007983 */ /* 0x002ee80000300800 */
[----:B------:R-:W-:Y:S01]  /*27490*/  STS.U16 [R16+0x10680], R9 ;  /* 0x0106800910007388 */ /* 0x000fe20000000400 */
[----:B------:R-:W-:Y:S02]  /*274a0*/  STS.U16 [R16+0x10e00], R20 ;  /* 0x010e001410007388 */ /* 0x000fe40000000400 */
[----:B------:R-:W-:Y:S02]  /*274b0*/  STS.U16 [R16+0x10e80], R3 ;  /* 0x010e800310007388 */ /* 0x000fe40000000400 */
[----:B------:R-:W-:Y:S01]  /*274c0*/  STS.U16 [R16+0x11600], R19 ;  /* 0x0116001310007388 */ /* 0x000fe20000000400 */
[----:B------:R-:W-:Y:S01]  /*274d0*/  STS.U16 [R16+0x11680], R22 ;  /* 0x0116801610007388 */ /* 0x000fe20000000400 */
[----:B------:R-:W-:Y:S02]  /*274e0*/  STS.U16 [R16+0x11e80], R8 ;  /* 0x011e800810007388 */ /* 0x000fe40000000400 */
[----:B------:R0:W-:Y:S02]  /*274f0*/  STS.U16 [R16+0x11e00], R21 ;  /* 0x011e001510007388 */ /* 0x0001e40000000400 */
[----:B------:R1:W-:Y:S01]  /*27500*/  STS.U16 [R14+0x10700], R2 ;  /* 0x010700020e007388 */ /* 0x0003e20000000400 */
[----:B------:R-:W-:Y:S01]  /*27510*/  STS.U16 [R14+0x10780], R15 ;  /* 0x0107800f0e007388 */ /* 0x000fe20000000400 */
[----:B------:R-:W-:Y:S03]  /*27520*/  STS.U16 [R14+0x10f00], R17 ;  /* 0x010f00110e007388 */ /* 0x000fe60000000400 */
[----:B0-----:R-:W0:Y:S02]  /*27530*/  S2R R16, SR_TID.X ;  /* 0x0000000000107919 */ /* 0x001e240000002100 */
[C---:B0-----:R-:W-:Y:S01]  /*27540*/  IMAD.SHL.U32 R29, R16.reuse, 0x2, RZ ;  /* 0x00000002101d7824 */ /* 0x041fe200078e00ff */
[----:B------:R-:W-:-:S04]  /*27550*/  LOP3.LUT R3, R16, 0x7, RZ, 0xc0, !PT ;  /* 0x0000000710037812 */ /* 0x000fc800078ec0ff */
[----:B-1----:R-:W-:Y:S01]  /*27560*/  LOP3.LUT R2, R29, 0x10, RZ, 0xc0, !PT ;  /* 0x000000101d027812 */ /* 0x002fe200078ec0ff */
[----:B------:R-:W-:-:S03]  /*27570*/  IMAD.SHL.U32 R22, R16, 0x100, RZ ;  /* 0x0000010010167824 */ /* 0x000fc600078e00ff */
[----:B------:R-:W-:Y:S01]  /*27580*/  LOP3.LUT R2, R2, 0x20, R16, 0xf8, !PT ;  /* 0x0000002002027812 */ /* 0x000fe200078ef810 */
[----:B------:R-:W-:Y:S01]  /*27590*/  IMAD.SHL.U32 R16, R16, 0x2, RZ ;  /* 0x0000000210107824 */ /* 0x000fe200078e00ff */
[----:B------:R-:W-:Y:S01]  /*275a0*/  STL [R1+0x2cd0], R29 ;  /* 0x002cd01d01007387 */ /* 0x000fe20000100800 */
[----:B------:R-:W-:Y:S03]  /*275b0*/  STL [R1+0x2cd4], R3 ;  /* 0x002cd40301007387 */ /* 0x000fe60000100800 */
[----:B---3--:R0:W-:Y:S04]  /*275c0*/  STS.U16 [R14+0x10f80], R0 ;  /* 0x010f80000e007388 */ /* 0x0081e80000000400 */
[----:B0-----:R-:W0:Y:S01]  /*275d0*/  S2R R0, SR_TID.X ;  /* 0x0000000000007919 */ /* 0x001e220000002100 */
[----:B------:R-:W-:Y:S02]  /*275e0*/  STS.U16 [R14+0x11700], R23 ;  /* 0x011700170e007388 */ /* 0x000fe40000000400 */
[----:B--2---:R-:W-:Y:S02]  /*275f0*/  STS.U16 [R14+0x11780], R27 ;  /* 0x0117801b0e007388 */ /* 0x004fe40000000400 */
[----:B------:R-:W-:Y:S01]  /*27600*/  STS.U16 [R14+0x11f80], R24 ;  /* 0x011f80180e007388 */ /* 0x000fe20000000400 */
[----:B------:R-:W-:Y:S01]  /*27610*/  STS.U16 [R14+0x11f00], R25 ;  /* 0x011f00190e007388 */ /* 0x000fe20000000400 */
[----:B------:R-:W-:Y:S01]  /*27620*/  BAR.SYNC.DEFER_BLOCKING 0x0 ;  /* 0x0000000000007b1d */ /* 0x000fe20000010000 */
[----:B0-----:R-:W-:-:S05]  /*27630*/  LOP3.LUT R15, R0, 0x7, RZ, 0xc0, !PT ;  /* 0x00000007000f7812 */ /* 0x001fca00078ec0ff */
[----:B------:R-:W-:-:S05]  /*27640*/  IMAD R15, R15, 0x110, RZ ;  /* 0x000001100f0f7824 */ /* 0x000fca00078e02ff */
[----:B------:R-:W-:-:S05]  /*27650*/  LOP3.LUT R16, R15, 0x30, R16, 0x78, !PT ;  /* 0x000000300f107812 */ /* 0x000fca00078e7810 */
[----:B------:R-:W0:Y:S04]  /*27660*/  LDSM.16.M88.4 R4, [R16+0x10000] ;  /* 0x010000001004783b */ /* 0x000e280000000200 */
[----:B------:R-:W1:Y:S04]  /*27670*/  LDSM.16.M88.4 R12, [R16+0x10800] ;  /* 0x01080000100c783b */ /* 0x000e680000000200 */
[----:B------:R-:W2:Y:S02]  /*27680*/  LDSM.16.M88.4 R8, [R16+0x11000] ;  /* 0x011000001008783b */ /* 0x000ea40000000200 */
[----:B------:R-:W3:Y:S04]  /*27690*/  LDSM.16.M88.4 R16, [R16+0x11800] ;  /* 0x011800001010783b */ /* 0x000ee80000000200 */
[----:B------:R-:W-:-:S05]  /*276a0*/  IMAD R0, R3, 0x210, RZ ;  /* 0x0000021003007824 */ /* 0x000fca00078e02ff */
[----:B------:R-:W-:-:S04]  /*276b0*/  LOP3.LUT R0, R0, R2, RZ, 0x3c, !PT ;  /* 0x0000000200007212 */ /* 0x000fc800078e3cff */
[----:B------:R-:W-:-:S05]  /*276c0*/  LOP3.LUT R0, R0, 0x1000, R22, 0xf8, !PT ;  /* 0x0000100000007812 */ /* 0x000fca00078ef816 */
[----:B------:R-:W4:Y:S04]  /*276d0*/  LDSM.16.MT88.4 R24, [R0+0x80] ;  /* 0x000080000018783b */ /* 0x000f280000004200 */
[----:B------:R-:W-:Y:S04]  /*276e0*/  LDSM.16.MT88.4 R20, [R0] ;  /* 0x000000000014783b */ /* 0x000fe80000004200 */
[----:B0-----:R-:W-:Y:S01]  /*276f0*/  STL [R1+0x2e38], R6 ;  /* 0x002e380601007387 */ /* 0x001fe20000100800 */
[----:B------:R-:W-:Y:S02]  /*27700*/  STL [R1+0x2e34], R7 ;  /* 0x002e340701007387 */ /* 0x000fe40000100800 */
[----:B-1----:R-:W-:Y:S02]  /*27710*/  STL [R1+0x2e10], R14 ;  /* 0x002e100e01007387 */ /* 0x002fe40000100800 */
[----:B------:R-:W-:Y:S01]  /*27720*/  STL [R1+0x2e0c], R15 ;  /* 0x002e0c0f01007387 */ /* 0x000fe20000100800 */
[----:B--2---:R-:W-:Y:S01]  /*27730*/  STL [R1+0x2e14], R10 ;  /* 0x002e140a01007387 */ /* 0x004fe20000100800 */
[----:B------:R4:W-:Y:S02]  /*27740*/  STL [R1+0x2e08], R11 ;  /* 0x002e080b01007387 */ /* 0x0009e40000100800 */
[----:B---3--:R-:W-:Y:S02]  /*27750*/  STL.64 [R1+0x2fe8], R18 ;  /* 0x002fe81201007387 */ /* 0x008fe40000100a00 */
[----:B------:R-:W-:Y:S02]  /*27760*/  STL.64 [R1+0x2fe0], R16 ;  /* 0x002fe01001007387 */ /* 0x000fe40000100a00 */
[----:B------:R-:W0:Y:S01]  /*27770*/  LDSM.16.MT88.4 R16, [R0+0x100] ;  /* 0x000100000010783b */ /* 0x000e220000004200 */
[----:B----4-:R-:W-:-:S03]  /*27780*/  IMAD.MOV.U32 R11, RZ, RZ, R25 ;  /* 0x000000ffff0b7224 */ /* 0x010fc600078e0019 */
[----:B------:R1:W-:Y:S01]  /*27790*/  STL [R1], R24 ;  /* 0x0000001801007387 */ /* 0x0003e20000100800 */
[----:B------:R-:W-:Y:S02]  /*277a0*/  IMAD.MOV.U32 R7, RZ, RZ, R26 ;  /* 0x000000ffff077224 */ /* 0x000fe400078e001a */
[----:B------:R-:W-:Y:S01]  /*277b0*/  IMAD.MOV.U32 R6, RZ, RZ, R27 ;  /* 0x000000ffff067224 */ /* 0x000fe200078e001b */
[----:B-1----:R-:W2:Y:S01]  /*277c0*/  LDL.LU.64 R24, [R1+0x420] ;  /* 0x0004200001187983 */ /* 0x002ea20000300a00 */
[----:B------:R-:W2:Y:S02]  /*277d0*/  LDL.LU.64 R26, [R1+0x428] ;  /* 0x00042800011a7983 */ /* 0x000ea40000300a00 */
[----:B------:R-:W-:Y:S02]  /*277e0*/  STL [R1+0x3008], R11 ;  /* 0x0030080b01007387 */ /* 0x000fe40000100800 */
[----:B------:R-:W-:Y:S02]  /*277f0*/  STL.64 [R1+0x3000], R8 ;  /* 0x0030000801007387 */ /* 0x000fe40000100a00 */
[----:B------:R-:W1:Y:S04]  /*27800*/  LDSM.16.MT88.4 R8, [R0+0x180] ;  /* 0x000180000008783b */ /* 0x000e680000004200 */
[----:B0-----:R0:W-:Y:S01]  /*27810*/  STL.64 [R1+0x40], R16 ;  /* 0x0000401001007387 */ /* 0x0011e20000100a00 */
[----:B------:R3:W-:Y:S03]  /*27820*/  STL.64 [R1+0x48], R18 ;  /* 0x0000481201007387 */ /* 0x0007e60000100a00 */
[----:B0-----:R-:W4:Y:S01]  /*27830*/  LDL.LU.64 R16, [R1+0x400] ;  /* 0x0004000001107983 */ /* 0x001f220000300a00 */
[----:B---3--:R-:W3:Y:S03]  /*27840*/  LDL.LU.64 R18, [R1+0x408] ;  /* 0x0004080001127983 */ /* 0x008ee60000300a00 */
[----:B-1----:R-:W-:Y:S01]  /*27850*/  STL.64 [R1+0x30], R8 ;  /* 0x0000300801007387 */ /* 0x002fe20000100a00 */
[----:B------:R-:W-:Y:S03]  /*27860*/  STL.64 [R1+0x38], R10 ;  /* 0x0000380a01007387 */ /* 0x000fe60000100a00 */
[----:B---3--:R-:W-:Y:S01]  /*27870*/  STL.64 [R1+0x2ff8], R18 ;  /* 0x002ff81201007387 */ /* 0x008fe20000100a00 */
[----:B----4-:R0:W-:Y:S03]  /*27880*/  STL.64 [R1+0x2ff0], R16 ;  /* 0x002ff01001007387 */ /* 0x0101e60000100a00 */
[----:B0-----:R-:W3:Y:S01]  /*27890*/  LDL.LU.64 R16, [R1+0x410] ;  /* 0x0004100001107983 */ /* 0x001ee20000300a00 */
[----:B------:R-:W3:Y:S02]  /*278a0*/  LDL.LU.64 R18, [R1+0x418] ;  /* 0x0004180001127983 */ /* 0x000ee40000300a00 */
[----:B------:R0:W-:Y:S02]  /*278b0*/  STL [R1+0x2f98], R0 ;  /* 0x002f980001007387 */ /* 0x0001e40000100800 */
[----:B0-----:R-:W4:Y:S04]  /*278c0*/  LDL R0, [R1+0x1be0] ;  /* 0x001be00001007983 */ /* 0x001f280000100800 */
[----:B----4-:R-:W0:Y:S02]  /*278d0*/  LDSM.16.MT88.4 R8, [R0] ;  /* 0x000000000008783b */ /* 0x010e240000004200 */
[----:B0-----:R-:W-:-:S02]  /*278e0*/  IMAD.MOV.U32 R29, RZ, RZ, R8 ;  /* 0x000000ffff1d7224 */ /* 0x001fc400078e0008 */
[----:B------:R-:W-:Y:S02]  /*278f0*/  IMAD.MOV.U32 R28, RZ, RZ, R9 ;  /* 0x000000ffff1c7224 */ /* 0x000fe400078e0009 */
[----:B------:R-:W-:Y:S02]  /*27900*/  IMAD.MOV.U32 R3, RZ, RZ, R10 ;  /* 0x000000ffff037224 */ /* 0x000fe400078e000a */
[----:B------:R-:W-:Y:S02]  /*27910*/  IMAD.MOV.U32 R2, RZ, RZ, R11 ;  /* 0x000000ffff027224 */ /* 0x000fe400078e000b */
[C---:B--2---:R-:W-:Y:S01]  /*27920*/  HMMA.16816.F32.BF16 R8, R20.reuse, R4, R24 ;  /* 0x000000041408723c */ /* 0x044fe20000041818 */
[----:B------:R-:W-:Y:S01]  /*27930*/  STL [R1+0x2fc8], R29 ;  /* 0x002fc81d01007387 */ /* 0x000fe20000100800 */
[----:B------:R-:W-:Y:S02]  /*27940*/  STL.64 [R1+0x2fd8], R6 ;  /* 0x002fd80601007387 */ /* 0x000fe40000100a00 */
[----:B------:R0:W-:Y:S11]  /*27950*/  STL.64 [R1+0x2fd0], R4 ;  /* 0x002fd00401007387 */ /* 0x0001f60000100a00 */
[----:B------:R-:W-:Y:S08]  /*27960*/  @!UPT UIADD3 URZ, URZ, URZ, URZ ;  /* 0x0000003f3f3ff290 */ /* 0x000ff0000fffe03f */
[----:B------:R-:W-:Y:S01]  /*27970*/  STL.64 [R1+0x1b0], R8 ;  /* 0x0001b00801007387 */ /* 0x000fe20000100a00 */
[----:B------:R-:W-:Y:S02]  /*27980*/  STL.64 [R1+0x1b8], R10 ;  /* 0x0001b80a01007387 */ /* 0x000fe40000100a00 */
[----:B------:R-:W1:Y:S01]  /*27990*/  LDSM.16.MT88.4 R8, [R0+0x80] ;  /* 0x000080000008783b */ /* 0x000e620000004200 */
[----:B---3--:R-:W-:Y:S01]  /*279a0*/  HMMA.16816.F32.BF16 R16, R20, R12, R16 ;  /* 0x0000000c1410723c */ /* 0x008fe20000041810 */
[----:B0-----:R-:W2:Y:S02]  /*279b0*/  LDL.LU.64 R4, [R1+0x3f0] ;  /* 0x0003f00001047983 */ /* 0x001ea40000300a00 */
[----:B------:R-:W2:Y:S02]  /*279c0*/  LDL.LU.64 R6, [R1+0x3f8] ;  /* 0x0003f80001067983 */ /* 0x000ea40000300a00 */
[----:B------:R-:W3:Y:S02]  /*279d0*/  LDL.LU.64 R24, [R1+0x3b0] ;  /* 0x0003b00001187983 */ /* 0x000ee40000300a00 */
[----:B------:R-:W3:Y:S02]  /*279e0*/  LDL.LU.64 R26, [R1+0x3b8] ;  /* 0x0003b800011a7983 */ /* 0x000ee40000300a00 */
[----:B-1----:R-:W-:-:S02]  /*279f0*/  IMAD.MOV.U32 R14, RZ, RZ, R10 ;  /* 0x000000ffff0e7224 */ /* 0x002fc400078e000a */
[----:B------:R-:W-:Y:S02]  /*27a00*/  IMAD.MOV.U32 R10, RZ, RZ, R11 ;  /* 0x000000ffff0a7224 */ /* 0x000fe400078e000b */
[----:B------:R-:W-:Y:S02]  /*27a10*/  IMAD.MOV.U32 R29, RZ, RZ, R8 ;  /* 0x000000ffff1d7224 */ /* 0x000fe400078e0008 */
[----:B------:R-:W-:Y:S01]  /*27a20*/  IMAD.MOV.U32 R15, RZ, RZ, R9 ;  /* 0x000000ffff0f7224 */ /* 0x000fe200078e0009 */
[----:B------:R-:W4:Y:S01]  /*27a30*/  LDL.LU R11, [R1+0x3008] ;  /* 0x00300800010b7983 */ /* 0x000f220000300800 */
[----:B------:R-:W2:Y:S06]  /*27a40*/  LDL.LU.64 R8, [R1+0x3000] ;  /* 0x0030000001087983 */ /* 0x000eac0000300a00 */
[----:B------:R-:W-:Y:S02]  /*27a50*/  STL.64 [R1+0x1d0], R16 ;  /* 0x0001d01001007387 */ /* 0x000fe40000100a00 */
[----:B------:R0:W-:Y:S02]  /*27a60*/  STL.64 [R1+0x1d8], R18 ;  /* 0x0001d81201007387 */ /* 0x0001e40000100a00 */
[----:B0-----:R-:W2:Y:S01]  /*27a70*/  LDL.LU.64 R18, [R1+0x2ff8] ;  /* 0x002ff80001127983 */ /* 0x001ea20000300a00 */
[----:B------:R-:W2:Y:S02]  /*27a80*/  LDL.LU.64 R16, [R1+0x2ff0] ;  /* 0x002ff00001107983 */ /* 0x000ea40000300a00 */
[C---:B--2---:R-:W-:Y:S11]  /*27a90*/  HMMA.16816.F32.BF16 R16, R20.reuse, R8, R16 ;  /* 0x000000081410723c */ /* 0x044ff60000041810 */
[----:B------:R-:W-:Y:S11]  /*27aa0*/  @!UPT UIADD3 URZ, URZ, URZ, URZ ;  /* 0x0000003f3f3ff290 */ /* 0x000ff6000fffe03f */
[----:B------:R-:W-:Y:S01]  /*27ab0*/  @!UPT UIADD3 URZ, URZ, URZ, URZ ;  /* 0x0000003f3f3ff290 */ /* 0x000fe2000fffe03f */
[----:B------:R-:W-:Y:S01]  /*27ac0*/  STL.64 [R1+0x1c0], R16 ;  /* 0x0001c01001007387 */ /* 0x000fe20000100a00 */
[----:B------:R0:W-:Y:S03]  /*27ad0*/  STL.64 [R1+0x1c8], R18 ;  /* 0x0001c81201007387 */ /* 0x0001e60000100a00 */
[----:B0-----:R-:W2:Y:S01]  /*27ae0*/  LDL.LU.64 R18, [R1+0x2fe8] ;  /* 0x002fe80001127983 */ /* 0x001ea20000300a00 */
[----:B------:R-:W2:Y:S02]  /*27af0*/  LDL.LU.64 R16, [R1+0x2fe0] ;  /* 0x002fe00001107983 */ /* 0x000ea40000300a00 */
[----:B--2---:R-:W-:Y:S01]  /*27b00*/  HMMA.16816.F32.BF16 R20, R20, R16, R4 ;  /* 0x000000101414723c */ /* 0x004fe20000041804 */
[----:B------:R-:W2:Y:S01]  /*27b10*/  LDL.LU.64 R6, [R1+0x2fd8] ;  /* 0x002fd80001067983 */ /* 0x000ea20000300a00 */
[----:B------:R-:W3:Y:S02]  /*27b20*/  LDL.LU.64 R4, [R1+0x2fd0] ;  /* 0x002fd00001047983 */ /* 0x000ee40000300a00 */
[----:B------:R-:W-:Y:S02]  /*27b30*/  STL.64 [R1+0x2fc0], R18 ;  /* 0x002fc01201007387 */ /* 0x000fe40000100a00 */
[----:B------:R-:W-:Y:S11]  /*27b40*/  STL.64 [R1+0x2fb8], R16 ;  /* 0x002fb81001007387 */ /* 0x000ff60000100a00 */
[----:B------:R-:W-:Y:S06]  /*27b50*/  @!UPT UIADD3 URZ, URZ, URZ, URZ ;  /* 0x0000003f3f3ff290 */ /* 0x000fec000fffe03f */
[----:B------:R0:W-:Y:S01]  /*27b60*/  STL.64 [R1+0x1a0], R20 ;  /* 0x0001a01401007387 */ /* 0x0001e20000100a00 */
[----:B------:R1:W-:Y:S03]  /*27b70*/  STL.64 [R1+0x1a8], R22 ;  /* 0x0001a81601007387 */ /* 0x0003e60000100a00 */
[----:B0-----:R-:W2:Y:S01]  /*27b80*/  LDL.LU.64 R20, [R1+0x40] ;  /* 0x0000400001147983 */ /* 0x001ea20000300a00 */
[----:B-1----:R-:W2:Y:S03]  /*27b90*/  LDL.LU.64 R22, [R1+0x48] ;  /* 0x0000480001167983 */ /* 0x002ea60000300a00 */
[----:B--2---:R-:W-:Y:S01]  /*27ba0*/  STL.64 [R1+0x2fa8], R22 ;  /* 0x002fa81601007387 */ /* 0x004fe20000100a00 */
[----:B------:R0:W-:Y:S03]  /*27bb0*/  STL.64 [R1+0x2fa0], R20 ;  /* 0x002fa01401007387 */ /* 0x0001e60000100a00 */
[----:B0-----:R-:W3:Y:S01]  /*27bc0*/  LDL.LU R20, [R1] ;  /* 0x0000000001147983 */ /* 0x001ee20000300800 */
[----:B----4-:R-:W-:-:S02]  /*27bd0*/  IMAD.MOV.U32 R21, RZ, RZ, R11 ;  /* 0x000000ffff157224 */ /* 0x010fc400078e000b */
[----:B------:R-:W-:Y:S02]  /*27be0*/  IMAD.MOV.U32 R22, RZ, RZ, R7 ;  /* 0x000000ffff167224 */ /* 0x000fe400078e0007 */
[----:B------:R-:W-:-:S07]  /*27bf0*/  IMAD.MOV.U32 R23, RZ, RZ, R6 ;  /* 0x000000ffff177224 */ /* 0x000fce00078e0006 */
[----:B---3--:R-:W-:Y:S01]  /*27c00*/  HMMA.16816.F32.BF16 R16, R20, R4, R24 ;  /* 0x000000041410723c */ /* 0x008fe20000041818 */
[----:B------:R-:W0:Y:S11]  /*27c10*/  LDSM.16.MT88.4 R24, [R0+0x100] ;  /* 0x000100000018783b */ /* 0x000e360000004200 */
[----:B------:R-:W-:Y:S11]  /*27c20*/  @!UPT UIADD3 URZ, URZ, URZ, URZ ;  /* 0x0000003f3f3ff290 */ /* 0x000ff6000fffe03f */
[----:B------:R1:W-:Y:S01]  /*27c30*/  STL [R1+0x194], R17 ;  /* 0x0001941101007387 */ /* 0x0003e20000100800 */
[----:B------:R2:W-:Y:S02]  /*27c40*/  STL.64 [R1+0x198], R18 ;  /* 0x0001981201007387 */ /* 0x0005e40000100a00 */
[----:B------:R-:W-:Y:S02]  /*27c50*/  IMAD.MOV.U32 R11, RZ, RZ, R16 ;  /* 0x000000ffff0b7224 */ /* 0x000fe400078e0010 */
[----:B-1----:R-:W3:Y:S01]  /*27c60*/  LDL.LU.64 R16, [R1+0x390] ;  /* 0x0003900001107983 */ /* 0x002ee20000300a00 */
[----:B--2---:R-:W3:Y:S02]  /*27c70*/  LDL.LU.64 R18, [R1+0x398] ;  /* 0x0003980001127983 */ /* 0x004ee40000300a00 */
[----:B------:R1:W-:Y:S02]  /*27c80*/  STL.64 [R1+0x2fb0], R4 ;  /* 0x002fb00401007387 */ /* 0x0003e40000100a00 */
[----:B-1----:R-:W2:Y:S01]  /*27c90*/  LDL.LU.64 R4, [R1+0x340] ;  /* 0x0003400001047983 */ /* 0x002ea20000300a00 */
[----:B------:R-:W2:Y:S02]  /*27ca0*/  LDL.LU.64 R6, [R1+0x348] ;  /* 0x0003480001067983 */ /* 0x000ea40000300a00 */
[----:B------:R-:W-:Y:S02]  /*27cb0*/  STL [R1+0x2e18], R11 ;  /* 0x002e180b01007387 */ /* 0x000fe40000100800 */
[----:B0-----:R0:W-:Y:S01]  /*27cc0*/  STL.64 [R1+0x2ea8], R26 ;  /* 0x002ea81a01007387 */ /* 0x0011e20000100a00 */
[----:B------:R1:W-:Y:S01]  /*27cd0*/  STL.64 [R1+0x2ea0], R24 ;  /* 0x002ea01801007387 */ /* 0x0003e20000100a00 */
[----:B0-----:R-:W-:-:S02]  /*27ce0*/  IMAD.MOV.U32 R26, RZ, RZ, R14 ;  /* 0x000000ffff1a7224 */ /* 0x001fc400078e000e */
[----:B------:R-:W-:Y:S02]  /*27cf0*/  IMAD.MOV.U32 R27, RZ, RZ, R10 ;  /* 0x000000ffff1b7224 */ /* 0x000fe400078e000a */
[----:B-1----:R-:W-:Y:S02]  /*27d00*/  IMAD.MOV.U32 R24, RZ, RZ, R29 ;  /* 0x000000ffff187224 */ /* 0x002fe400078e001d */
[----:B------:R-:W-:Y:S01]  /*27d10*/  IMAD.MOV.U32 R25, RZ, RZ, R15 ;  /* 0x000000ffff197224 */ /* 0x000fe200078e000f */
[----:B------:R-:W4:Y:S01]  /*27d20*/  LDL.LU R29, [R1+0x2fc8] ;  /* 0x002fc800011d7983 */ /* 0x000f220000300800 */
[----:B------:R-:W-:Y:S03]  /*27d30*/  STL.64 [R1+0x2ee0], R26 ;  /* 0x002ee01a01007387 */ /* 0x000fe60000100a00 */
[----:B------:R0:W-:Y:S04]  /*27d40*/  STL.64 [R1+0x2ed8], R24 ;  /* 0x002ed81801007387 */ /* 0x0001e80000100a00 */
[----:B0-----:R-:W2:Y:S01]  /*27d50*/  LDL.LU.64 R24, [R1+0x3a0] ;  /* 0x0003a00001187983 */ /* 0x001ea20000300a00 */
[----:B------:R-:W2:Y:S01]  /*27d60*/  LDL.LU.64 R26, [R1+0x3a8] ;  /* 0x0003a800011a7983 */ /* 0x000ea20000300a00 */
[C---:B---3--:R-:W-:Y:S08]  /*27d70*/  HMMA.16816.F32.BF16 R16, R20.reuse, R8, R16 ;  /* 0x000000081410723c */ /* 0x048ff00000041810 */
[----:B--2---:R-:W-:Y:S11]  /*27d80*/  HMMA.16816.F32.BF16 R24, R20, R12, R24 ;  /* 0x0000000c1418723c */ /* 0x004ff60000041818 */
[----:B------:R-:W-:Y:S05]  /*27d90*/  @!UPT UIADD3 URZ, URZ, URZ, URZ ;  /* 0x0000003f3f3ff290 */ /* 0x000fea000fffe03f */
[----:B------:R-:W-:-:S08]  /*27da0*/  IMAD.MOV.U32 R11, RZ, RZ, R19 ;  /* 0x000000ffff0b7224 */ /* 0x000fd000078e0013 */
[----:B------:R-:W-:Y:S02]  /*27db0*/  IMAD.MOV.U32 R15, RZ, RZ, R27 ;  /* 0x000000ffff0f7224 */ /* 0x000fe400078e001b */
[----:B------:R-:W-:Y:S02]  /*27dc0*/  IMAD.MOV.U32 R14, RZ, RZ, R26 ;  /* 0x000000ffff0e7224 */ /* 0x000fe400078e001a */
[----:B------:R-:W-:Y:S01]  /*27dd0*/  IMAD.MOV.U32 R10, RZ, RZ, R25 ;  /* 0x000000ffff0a7224 */ /* 0x000fe200078e0019 */
[----:B------:R0:W-:Y:S04]  /*27de0*/  STL [R1+0x180], R24 ;  /* 0x0001801801007387 */ /* 0x0001e80000100800 */
[----:B0-----:R-:W2:Y:S01]  /*27df0*/  LDL.LU.64 R24, [R1+0x300] ;  /* 0x0003000001187983 */ /* 0x001ea20000300a00 */
[----:B------:R-:W2:Y:S02]  /*27e00*/  LDL.LU.64 R26, [R1+0x308] ;  /* 0x00030800011a7983 */ /* 0x000ea40000300a00 */
[----:B------:R-:W-:Y:S02]  /*27e10*/  STL [R1+0x2e24], R15 ;  /* 0x002e240f01007387 */ /* 0x000fe40000100800 */
[----:B------:R-:W-:Y:S01]  /*27e20*/  STL [R1+0x2e20], R14 ;  /* 0x002e200e01007387 */ /* 0x000fe20000100800 */
[----:B------:R-:W-:Y:S01]  /*27e30*/  STL [R1+0x2e1c], R10 ;  /* 0x002e1c0a01007387 */ /* 0x000fe20000100800 */
[----:B------:R-:W-:Y:S02]  /*27e40*/  STL.64 [R1+0x170], R16 ;  /* 0x0001701001007387 */ /* 0x000fe40000100a00 */
[----:B------:R0:W-:Y:S02]  /*27e50*/  STL [R1+0x178], R18 ;  /* 0x0001781201007387 */ /* 0x0001e40000100800 */
[----:B0-----:R-:W3:Y:S01]  /*27e60*/  LDL.LU.64 R18, [R1+0x2fc0] ;  /* 0x002fc00001127983 */ /* 0x001ee20000300a00 */
[----:B------:R-:W2:Y:S02]  /*27e70*/  LDL.LU.64 R16, [R1+0x2fb8] ;  /* 0x002fb80001107983 */ /* 0x000ea40000300a00 */
[----:B------:R-:W-:Y:S01]  /*27e80*/  STL [R1+0x2e30], R11 ;  /* 0x002e300b01007387 */ /* 0x000fe20000100800 */
[----:B--2---:R-:W-:Y:S01]  /*27e90*/  HMMA.16816.F32.BF16 R20, R20, R16, R4 ;  /* 0x000000101414723c */ /* 0x004fe20000041804 */
[----:B------:R-:W2:Y:S11]  /*27ea0*/  LDL.LU.64 R4, [R1+0x2fb0] ;  /* 0x002fb00001047983 */ /* 0x000eb60000300a00 */
[----:B------:R-:W-:Y:S11]  /*27eb0*/  @!UPT UIADD3 URZ, URZ, URZ, URZ ;  /* 0x0000003f3f3ff290 */ /* 0x000ff6000fffe03f */
[----:B------:R0:W-:Y:S01]  /*27ec0*/  STL [R1+0xd0], R20 ;  /* 0x0000d01401007387 */ /* 0x0001e20000100800 */
[----:B------:R-:W-:Y:S02]  /*27ed0*/  IMAD.MOV.U32 R14, RZ, RZ, R22 ;  /* 0x000000ffff0e7224 */ /* 0x000fe400078e0016 */
[----:B------:R-:W-:Y:S02]  /*27ee0*/  IMAD.MOV.U32 R10, RZ, RZ, R23 ;  /* 0x000000ffff0a7224 */ /* 0x000fe400078e0017 */
[----:B------:R-:W-:Y:S01]  /*27ef0*/  IMAD.MOV.U32 R15, RZ, RZ, R21 ;  /* 0x000000ffff0f7224 */ /* 0x000fe200078e0015 */
[----:B------:R-:W2:Y:S04]  /*27f00*/  LDL.LU.64 R22, [R1+0x2fa8] ;  /* 0x002fa80001167983 */ /* 0x000ea80000300a00 */
[----:B0-----:R-:W2:Y:S01]  /*27f10*/  LDL.LU.64 R20, [R1+0x2fa0] ;  /* 0x002fa00001147983 */ /* 0x001ea20000300a00 */
[----:B---3--:R-:W-:Y:S02]  /*27f20*/  STL.64 [R1+0x2f88], R18 ;  /* 0x002f881201007387 */ /* 0x008fe40000100a00 */
[----:B------:R2:W-:Y:S02]  /*27f30*/  STL.64 [R1+0x2f80], R16 ;  /* 0x002f801001007387 */ /* 0x0005e40000100a00 */
[----:B------:R-:W-:Y:S01]  /*27f40*/  STL [R1+0x2e3c], R10 ;  /* 0x002e3c0a01007387 */ /* 0x000fe20000100800 */
[----:B------:R0:W-:Y:S01]  /*27f50*/  STL.64 [R1+0x2f90], R8 ;  /* 0x002f900801007387 */ /* 0x0001e20000100a00 */
[----:B--2---:R-:W-:Y:S01]  /*27f60*/  HMMA.16816.F32.BF16 R16, R20, R4, R24 ;  /* 0x000000041410723c */ /* 0x004fe20000041818 */
[----:B0-----:R-:W-:-:S02]  /*27f70*/  IMAD.MOV.U32 R9, RZ, RZ, R20 ;  /* 0x000000ffff097224 */ /* 0x001fc400078e0014 */
[----:B------:R-:W-:Y:S02]  /*27f80*/  IMAD.MOV.U32 R8, RZ, RZ, R21 ;  /* 0x000000ffff087224 */ /* 0x000fe400078e0015 */
[----:B------:R-:W-:Y:S02]  /*27f90*/  IMAD.MOV.U32 R6, RZ, RZ, R22 ;  /* 0x000000ffff067224 */ /* 0x000fe400078e0016 */
[----:B------:R-:W-:Y:S02]  /*27fa0*/  IMAD.MOV.U32 R7, RZ, RZ, R23 ;  /* 0x000000ffff077224 */ /* 0x000fe400078e0017 */
[----:B------:R0:W1:Y:S11]  /*27fb0*/  LDSM.16.MT88.4 R20, [R0+0x180] ;  /* 0x000180000014783b */ /* 0x0000760000004200 */
[----:B------:R-:W-:Y:S03]  /*27fc0*/  @!UPT UIADD3 URZ, URZ, URZ, URZ ;  /* 0x0000003f3f3ff290 */ /* 0x000fe6000fffe03f */
[----:B------:R-:W-:Y:S01]  /*27fd0*/  STL.64 [R1+0x160], R16 ;  /* 0x0001601001007387 */ /* 0x000fe20000100a00 */
[----:B------:R-:W-:Y:S02]  /*27fe0*/  STL.64 [R1+0x168], R18 ;  /* 0x0001681201007387 */ /* 0x000fe40000100a00 */
[----:B------:R2:W-:Y:S02]  /*27ff0*/  STL.64 [R1+0x2f68], R4 ;  /* 0x002f680401007387 */ /* 0x0005e40000100a00 */
[----:B0-----:R-:W3:Y:S02]  /*28000*/  LDL.LU R0, [R1+0x2f98] ;  /* 0x002f980001007983 */ /* 0x001ee40000300800 */
[----:B--2---:R-:W-:Y:S02]  /*28010*/  IMAD.MOV.U32 R4, RZ, RZ, R9 ;  /* 0x000000ffff047224 */ /* 0x004fe400078e0009 */
[----:B------:R-:W-:Y:S02]  /*28020*/  IMAD.MOV.U32 R5, RZ, RZ, R8 ;  /* 0x000000ffff057224 */ /* 0x000fe400078e0008 */
[----:B------:R-:W2:Y:S01]  /*28030*/  LDL.LU.64 R8, [R1+0x2f0] ;  /* 0x0002f00001087983 */ /* 0x000ea20000300a00 */
[----:B------:R-:W2:Y:S02]  /*28040*/  LDL.LU.64 R10, [R1+0x2f8] ;  /* 0x0002f800010a7983 */ /* 0x000ea40000300a00 */
[----:B------:R-:W2:Y:S02]  /*28050*/  LDL.LU.64 R24, [R1+0x380] ;  /* 0x0003800001187983 */ /* 0x000ea40000300a00 */
[----:B------:R-:W2:Y:S02]  /*28060*/  LDL.LU.64 R26, [R1+0x388] ;  /* 0x00038800011a7983 */ /* 0x000ea40000300a00 */
[----:B--2---:R-:W-:Y:S01]  /*28070*/  STL.64 [R1+0x2ef0], R26 ;  /* 0x002ef01a01007387 */ /* 0x004fe20000100a00 */
[----:B------:R0:W-:Y:S03]  /*28080*/  STL.64 [R1+0x2ee8], R24 ;  /* 0x002ee81801007387 */ /* 0x0001e60000100a00 */
[----:B0-----:R-:W2:Y:S01]  /*28090*/  LDL.LU.64 R24, [R1+0x3c0] ;  /* 0x0003c00001187983 */ /* 0x001ea20000300a00 */
[----:B------:R-:W2:Y:S03]  /*280a0*/  LDL.LU.64 R26, [R1+0x3c8] ;  /* 0x0003c800011a7983 */ /* 0x000ea60000300a00 */
        /* <DEDUP_REMOVED lines=10> */
[----:B0-----:R-:W2:Y:S01]  /*28150*/  LDL.LU R24, [R1+0x30] ;  /* 0x0000300001187983 */ /* 0x001ea20000300800 */
[----:B------:R-:W2:Y:S02]  /*28160*/  LDL.LU R25, [R1+0x34] ;  /* 0x0000340001197983 */ /* 0x000ea40000300800 */
[----:B------:R-:W2:Y:S02]  /*28170*/  LDL.LU R26, [R1+0x38] ;  /* 0x00003800011a7983 */ /* 0x000ea40000300800 */
[----:B------:R-:W2:Y:S02]  /*28180*/  LDL.LU R27, [R1+0x3c] ;  /* 0x00003c00011b7983 */ /* 0x000ea40000300800 */
[----:B--2---:R-:W-:Y:S01]  /*28190*/  STL.64 [R1+0x2f78], R26 ;  /* 0x002f781a01007387 */ /* 0x004fe20000100a00 */
[----:B------:R0:W-:Y:S02]  /*281a0*/  STL.64 [R1+0x2f70], R24 ;  /* 0x002f701801007387 */ /* 0x0001e40000100a00 */
[----:B-1----:R1:W-:Y:S02]  /*281b0*/  STL.64 [R1+0x2e78], R22 ;  /* 0x002e781601007387 */ /* 0x0023e40000100a00 */
[----:B------:R4:W-:Y:S01]  /*281c0*/  STL.64 [R1+0x2e70], R20 ;  /* 0x002e701401007387 */ /* 0x0009e20000100a00 */
[----:B------:R-:W2:Y:S01]  /*281d0*/  LDL.LU.64 R16, [R1+0x2e0] ;  /* 0x0002e00001107983 */ /* 0x000ea20000300a00 */
[----:B------:R-:W2:Y:S03]  /*281e0*/  LDL.LU.64 R18, [R1+0x2e8] ;  /* 0x0002e80001127983 */ /* 0x000ea60000300a00 */
[----:B0-----:R-:W2:Y:S01]  /*281f0*/  LDL.LU.64 R24, [R1+0x2c0] ;  /* 0x0002c00001187983 */ /* 0x001ea20000300a00 */
[----:B-1----:R-:W-:-:S02]  /*28200*/  IMAD.MOV.U32 R22, RZ, RZ, R3 ;  /* 0x000000ffff167224 */ /* 0x002fc400078e0003 */
[----:B------:R-:W-:Y:S02]  /*28210*/  IMAD.MOV.U32 R23, RZ, RZ, R2 ;  /* 0x000000ffff177224 */ /* 0x000fe400078e0002 */
[----:B----4-:R-:W-:Y:S02]  /*28220*/  IMAD.MOV.U32 R20, RZ, RZ, R29 ;  /* 0x000000ffff147224 */ /* 0x010fe400078e001d */
[----:B------:R-:W-:Y:S01]  /*28230*/  IMAD.MOV.U32 R21, RZ, RZ, R28 ;  /* 0x000000ffff157224 */ /* 0x000fe200078e001c */
[----:B------:R-:W4:Y:S01]  /*28240*/  LDL.LU.64 R26, [R1+0x2c8] ;  /* 0x0002c800011a7983 */ /* 0x000f220000300a00 */
[----:B------:R-:W-:Y:S03]  /*28250*/  STL.64 [R1+0x2f30], R22 ;  /* 0x002f301601007387 */ /* 0x000fe60000100a00 */
[----:B------:R0:W-:Y:S04]  /*28260*/  STL.64 [R1+0x2f28], R20 ;  /* 0x002f281401007387 */ /* 0x0001e80000100a00 */
[----:B0-----:R-:W2:Y:S01]  /*28270*/  LDL.LU.64 R20, [R1+0x200] ;  /* 0x0002000001147983 */ /* 0x001ea20000300a00 */
[----:B------:R-:W2:Y:S03]  /*28280*/  LDL.LU.64 R22, [R1+0x208] ;  /* 0x0002080001167983 */ /* 0x000ea60000300a00 */
[----:B--2---:R-:W-:Y:S01]  /*28290*/  STL.64 [R1+0x2f40], R22 ;  /* 0x002f401601007387 */ /* 0x004fe20000100a00 */
[----:B------:R0:W-:Y:S03]  /*282a0*/  STL.64 [R1+0x2f38], R20 ;  /* 0x002f381401007387 */ /* 0x0001e60000100a00 */
[----:B0-----:R-:W2:Y:S01]  /*282b0*/  LDL.LU.64 R20, [R1+0x210] ;  /* 0x0002100001147983 */ /* 0x001ea20000300a00 */
[----:B------:R-:W2:Y:S01]  /*282c0*/  LDL.LU.64 R22, [R1+0x218] ;  /* 0x0002180001167983 */ /* 0x000ea20000300a00 */
[C---:B------:R-:W-:Y:S02]  /*282d0*/  HMMA.16816.F32.BF16 R8, R4.reuse, R12, R8 ;  /* 0x0000000c0408723c */ /* 0x040fe40000041808 */
[----:B--2---:R-:W-:Y:S01]  /*282e0*/  STL.64 [R1+0x2f50], R22 ;  /* 0x002f501601007387 */ /* 0x004fe20000100a00 */
[----:B------:R0:W-:Y:S03]  /*282f0*/  STL.64 [R1+0x2f48], R20 ;  /* 0x002f481401007387 */ /* 0x0001e60000100a00 */
[----:B0-----:R-:W2:Y:S01]  /*28300*/  LDL.LU.64 R20, [R1+0x260] ;  /* 0x0002600001147983 */ /* 0x001ea20000300a00 */
[----:B------:R-:W2:Y:S03]  /*28310*/  LDL.LU.64 R22, [R1+0x268] ;  /* 0x0002680001167983 */ /* 0x000ea60000300a00 */
[----:B--2---:R-:W-:Y:S01]  /*28320*/  STL.64 [R1+0x2f60], R22 ;  /* 0x002f601601007387 */ /* 0x004fe20000100a00 */
[----:B------:R0:W-:Y:S03]  /*28330*/  STL.64 [R1+0x2f58], R20 ;  /* 0x002f581401007387 */ /* 0x0001e60000100a00 */
[----:B0-----:R-:W2:Y:S01]  /*28340*/  LDL.LU.64 R20, [R1+0x280] ;  /* 0x0002800001147983 */ /* 0x001ea20000300a00 */
[----:B------:R-:W2:Y:S08]  /*28350*/  LDL.LU.64 R22, [R1+0x288] ;  /* 0x0002880001167983 */ /* 0x000eb00000300a00 */
[----:B------:R0:W-:Y:S02]  /*28360*/  STL.64 [R1+0x150], R8 ;  /* 0x0001500801007387 */ /* 0x0001e40000100a00 */
[----:B------:R-:W-:Y:S01]  /*28370*/  STL.64 [R1+0x158], R10 ;  /* 0x0001580a01007387 */ /* 0x000fe20000100a00 */
[----:B0-----:R-:W2:Y:S02]  /*28380*/  LDL.LU.64 R8, [R1+0x2f90] ;  /* 0x002f900001087983 */ /* 0x001ea40000300a00 */
[C---:B--2---:R-:W-:Y:S11]  /*28390*/  HMMA.16816.F32.BF16 R16, R4.reuse, R8, R16 ;  /* 0x000000080410723c */ /* 0x044ff60000041810 */
[----:B------:R-:W-:Y:S11]  /*283a0*/  @!UPT UIADD3 URZ, URZ, URZ, URZ ;  /* 0x0000003f3f3ff290 */ /* 0x000ff6000fffe03f */
[----:B------:R-:W-:Y:S01]  /*283b0*/  @!UPT UIADD3 URZ, URZ, URZ, URZ ;  /* 0x0000003f3f3ff290 */ /* 0x000fe2000fffe03f */
[----:B------:R-:W-:Y:S01]  /*283c0*/  STL.64 [R1+0x140], R16 ;  /* 0x0001401001007387 */ /* 0x000fe20000100a00 */
[----:B------:R0:W-:Y:S03]  /*283d0*/  STL.64 [R1+0x148], R18 ;  /* 0x0001481201007387 */ /* 0x0001e60000100a00 */
[----:B0-----:R-:W2:Y:S01]  /*283e0*/  LDL.LU.64 R18, [R1+0x2f88] ;  /* 0x002f880001127983 */ /* 0x001ea20000300a00 */
[----:B------:R-:W4:Y:S02]  /*283f0*/  LDL.LU.64 R16, [R1+0x2f80] ;  /* 0x002f800001107983 */ /* 0x000f240000300a00 */
[----:B----4-:R-:W-:Y:S01]  /*28400*/  HMMA.16816.F32.BF16 R4, R4, R16, R24 ;  /* 0x000000100404723c */ /* 0x010fe20000041818 */
[----:B------:R-:W4:Y:S01]  /*28410*/  LDL.LU.64 R26, [R1+0x2f78] ;  /* 0x002f7800011a7983 */ /* 0x000f220000300a00 */
[----:B------:R-:W4:Y:S11]  /*28420*/  LDL.LU.64 R24, [R1+0x2f70] ;  /* 0x002f700001187983 */ /* 0x000f360000300a00 */
[----:B------:R-:W-:Y:S10]  /*28430*/  @!UPT UIADD3 URZ, URZ, URZ, URZ ;  /* 0x0000003f3f3ff290 */ /* 0x000ff4000fffe03f */
[----:B------:R0:W-:Y:S01]  /*28440*/  STL.64 [R1+0xb0], R4 ;  /* 0x0000b00401007387 */ /* 0x0001e20000100a00 */
[----:B------:R-:W-:Y:S03]  /*28450*/  STL.64 [R1+0xb8], R6 ;  /* 0x0000b80601007387 */ /* 0x000fe60000100a00 */
[----:B0-----:R-:W4:Y:S02]  /*28460*/  LDL.LU.64 R4, [R1+0x2f68] ;  /* 0x002f680001047983 */ /* 0x001f240000300a00 */
[C---:B----4-:R-:W-:Y:S11]  /*28470*/  HMMA.16816.F32.BF16 R20, R24.reuse, R4, R20 ;  /* 0x000000041814723c */ /* 0x050ff60000041814 */
[----:B------:R-:W-:Y:S11]  /*28480*/  @!UPT UIADD3 URZ, URZ, URZ, URZ ;  /* 0x0000003f3f3ff290 */ /* 0x000ff6000fffe03f */
[----:B------:R-:W-:Y:S01]  /*28490*/  @!UPT UIADD3 URZ, URZ, URZ, URZ ;  /* 0x0000003f3f3ff290 */ /* 0x000fe2000fffe03f */
[----:B------:R-:W-:Y:S01]  /*284a0*/  STL.64 [R1+0x130], R20 ;  /* 0x0001301401007387 */ /* 0x000fe20000100a00 */
[----:B------:R0:W-:Y:S03]  /*284b0*/  STL.64 [R1+0x138], R22 ;  /* 0x0001381601007387 */ /* 0x0001e60000100a00 */
[----:B0-----:R-:W4:Y:S01]  /*284c0*/  LDL.LU.64 R22, [R1+0x2f60] ;  /* 0x002f600001167983 */ /* 0x001f220000300a00 */
[----:B------:R-:W4:Y:S02]  /*284d0*/  LDL.LU.64 R20, [R1+0x2f58] ;  /* 0x002f580001147983 */ /* 0x000f240000300a00 */
        /* <DEDUP_REMOVED lines=14> */
[----:B----4-:R-:W-:Y:S01]  /*285c0*/  HMMA.16816.F32.BF16 R24, R24, R16, R20 ;  /* 0x000000101818723c */ /* 0x010fe20000041814 */
[----:B------:R-:W4:Y:S01]  /*285d0*/  LDL.LU.64 R22, [R1+0x2f30] ;  /* 0x002f300001167983 */ /* 0x000f220000300a00 */
[----:B------:R-:W4:Y:S11]  /*285e0*/  LDL.LU.64 R20, [R1+0x2f28] ;  /* 0x002f280001147983 */ /* 0x000f360000300a00 */
[----:B------:R-:W-:Y:S10]  /*285f0*/  @!UPT UIADD3 URZ, URZ, URZ, URZ ;  /* 0x0000003f3f3ff290 */ /* 0x000ff4000fffe03f */
        /* <DEDUP_REMOVED lines=18> */
[----:B------:R-:W-:Y:S02]  /*28720*/  STL.64 [R1+0x2ed0], R14 ;  /* 0x002ed00e01007387 */ /* 0x000fe40000100a00 */
[----:B------:R0:W-:Y:S02]  /*28730*/  STL.64 [R1+0x2ec8], R12 ;  /* 0x002ec80c01007387 */ /* 0x0001e40000100a00 */
[----:B0-----:R-:W2:Y:S01]  /*28740*/  LDL.LU.64 R12, [R1+0x330] ;  /* 0x00033000010c7983 */ /* 0x001ea20000300a00 */
[----:B------:R-:W2:Y:S01]  /*28750*/  LDL.LU.64 R14, [R1+0x338] ;  /* 0x00033800010e7983 */ /* 0x000ea20000300a00 */
        /* <DEDUP_REMOVED lines=11> */
[----:B------:R0:W-:Y:S01]  /*28810*/  STL.64 [R1+0x90], R20 ;  /* 0x0000901401007387 */ /* 0x0001e20000100a00 */
[----:B------:R1:W-:Y:S03]  /*28820*/  STL.64 [R1+0x98], R22 ;  /* 0x0000981601007387 */ /* 0x0003e60000100a00 */
[----:B0-----:R-:W3:Y:S01]  /*28830*/  LDL.LU.64 R20, [R1+0x320] ;  /* 0x0003200001147983 */ /* 0x001ee20000300a00 */
[----:B-1----:R-:W3:Y:S02]  /*28840*/  LDL.LU.64 R22, [R1+0x328] ;  /* 0x0003280001167983 */ /* 0x002ee40000300a00 */
[----:B--2---:R-:W-:Y:S02]  /*28850*/  STL.64 [R1+0x2ec0], R18 ;  /* 0x002ec01201007387 */ /* 0x004fe40000100a00 */
[----:B------:R0:W-:Y:S02]  /*28860*/  STL.64 [R1+0x2eb8], R16 ;  /* 0x002eb81001007387 */ /* 0x0001e40000100a00 */
[----:B0-----:R-:W2:Y:S01]  /*28870*/  LDL.LU.64 R16, [R1+0x310] ;  /* 0x0003100001107983 */ /* 0x001ea20000300a00 */
[----:B------:R-:W2:Y:S01]  /*28880*/  LDL.LU.64 R18, [R1+0x318] ;  /* 0x0003180001127983 */ /* 0x000ea20000300a00 */
[----:B----4-:R-:W-:Y:S11]  /*28890*/  HMMA.16816.F32.BF16 R12, R24, R4, R12 ;  /* 0x00000004180c723c */ /* 0x010ff6000004180c */
[----:B------:R-:W-:Y:S11]  /*288a0*/  @!UPT UIADD3 URZ, URZ, URZ, URZ ;  /* 0x0000003f3f3ff290 */ /* 0x000ff6000fffe03f */
[----:B------:R-:W-:Y:S01]  /*288b0*/  @!UPT UIADD3 URZ, URZ, URZ, URZ ;  /* 0x0000003f3f3ff290 */ /* 0x000fe2000fffe03f */
[----:B------:R-:W-:Y:S01]  /*288c0*/  STL.64 [R1+0x80], R12 ;  /* 0x0000800c01007387 */ /* 0x000fe20000100a00 */
[----:B------:R-:W-:Y:S02]  /*288d0*/  STL.64 [R1+0x88], R14 ;  /* 0x0000880e01007387 */ /* 0x000fe40000100a00 */
[----:B---3--:R-:W0:Y:S04]  /*288e0*/  LDSM.16.MT88.4 R12, [R0+0x2000] ;  /* 0x00200000000c783b */ /* 0x008e280000004200 */
[----:B0-----:R-:W-:Y:S02]  /*288f0*/  IMAD.MOV.U32 R7, RZ, RZ, R14 ;  /* 0x000000ffff077224 */ /* 0x001fe400078e000e */
[----:B------:R-:W-:Y:S02]  /*28900*/  IMAD.MOV.U32 R11, RZ, RZ, R15 ;  /* 0x000000ffff0b7224 */ /* 0x000fe400078e000f */
[----:B------:R-:W-:-:S02]  /*28910*/  IMAD.MOV.U32 R10, RZ, RZ, R12 ;  /* 0x000000ffff0a7224 */ /* 0x000fc400078e000c */
[----:B------:R-:W-:Y:S01]  /*28920*/  IMAD.MOV.U32 R6, RZ, RZ, R13 ;  /* 0x000000ffff067224 */ /* 0x000fe200078e000d */
[----:B------:R-:W3:Y:S01]  /*28930*/  LDL.LU.64 R14, [R1+0x2ed0] ;  /* 0x002ed000010e7983 */ /* 0x000ee20000300a00 */
[----:B------:R-:W4:Y:S01]  /*28940*/  LDL.LU.64 R12, [R1+0x2ec8] ;  /* 0x002ec800010c7983 */ /* 0x000f220000300a00 */
[C---:B--2---:R-:W-:Y:S02]  /*28950*/  HMMA.16816.F32.BF16 R16, R24.reuse, R8, R16 ;  /* 0x000000081810723c */ /* 0x044fe40000041810 */
[----:B------:R-:W-:Y:S01]  /*28960*/  STL [R1+0x2e48], R6 ;  /* 0x002e480601007387 */ /* 0x000fe20000100800 */
[----:B------:R-:W-:Y:S02]  /*28970*/  STL [R1+0x2e44], R7 ;  /* 0x002e440701007387 */ /* 0x000fe40000100800 */
[----:B------:R0:W-:Y:S02]  /*28980*/  STL.64 [R1+0x2eb0], R4 ;  /* 0x002eb00401007387 */ /* 0x0001e40000100a00 */
[----:B0-----:R-:W2:Y:S01]  /*28990*/  LDL.LU.64 R4, [R1+0x2d0] ;  /* 0x0002d00001047983 */ /* 0x001ea20000300a00 */
[----:B------:R-:W2:Y:S02]  /*289a0*/  LDL.LU.64 R6, [R1+0x2d8] ;  /* 0x0002d80001067983 */ /* 0x000ea40000300a00 */
[----:B------:R-:W-:Y:S01]  /*289b0*/  STL [R1+0x2e40], R11 ;  /* 0x002e400b01007387 */ /* 0x000fe20000100800 */
[C---:B----4-:R-:W-:Y:S11]  /*289c0*/  HMMA.16816.F32.BF16 R20, R24.reuse, R12, R20 ;  /* 0x0000000c1814723c */ /* 0x050ff60000041814 */
[----:B------:R-:W-:Y:S11]  /*289d0*/  @!UPT UIADD3 URZ, URZ, URZ, URZ ;  /* 0x0000003f3f3ff290 */ /* 0x000ff6000fffe03f */
[----:B------:R-:W-:Y:S02]  /*289e0*/  @!UPT UIADD3 URZ, URZ, URZ, URZ ;  /* 0x0000003f3f3ff290 */ /* 0x000fe4000fffe03f */
[----:B------:R-:W-:Y:S02]  /*289f0*/  IMAD.MOV.U32 R28, RZ, RZ, R23 ;  /* 0x000000ffff1c7224 */ /* 0x000fe400078e0017 */
[----:B------:R-:W-:Y:S02]  /*28a00*/  IMAD.MOV.U32 R29, RZ, RZ, R22 ;  /* 0x000000ffff1d7224 */ /* 0x000fe400078e0016 */
[----:B------:R-:W-:Y:S01]  /*28a10*/  IMAD.MOV.U32 R3, RZ, RZ, R21 ;  /* 0x000000ffff037224 */ /* 0x000fe200078e0015 */
[----:B------:R0:W-:Y:S04]  /*28a20*/  STL [R1+0x70], R20 ;  /* 0x0000701401007387 */ /* 0x0001e80000100800 */
[----:B0-----:R-:W4:Y:S01]  /*28a30*/  LDL.LU.64 R20, [R1+0x2b0] ;  /* 0x0002b00001147983 */ /* 0x001f220000300a00 */
[----:B------:R-:W4:Y:S02]  /*28a40*/  LDL.LU.64 R22, [R1+0x2b8] ;  /* 0x0002b80001167983 */ /* 0x000f240000300a00 */
[----:B------:R-:W-:Y:S02]  /*28a50*/  STL [R1+0x2ce0], R28 ;  /* 0x002ce01c01007387 */ /* 0x000fe40000100800 */
[----:B------:R-:W-:Y:S01]  /*28a60*/  STL [R1+0x2cdc], R29 ;  /* 0x002cdc1d01007387 */ /* 0x000fe20000100800 */
[----:B------:R-:W-:Y:S01]  /*28a70*/  STL [R1+0x2cd8], R3 ;  /* 0x002cd80301007387 */ /* 0x000fe20000100800 */
[----:B------:R-:W-:Y:S02]  /*28a80*/  STL.64 [R1+0x60], R16 ;  /* 0x0000601001007387 */ /* 0x000fe40000100a00 */
[----:B------:R0:W-:Y:S02]  /*28a90*/  STL.64 [R1+0x68], R18 ;  /* 0x0000681201007387 */ /* 0x0001e40000100a00 */
[----:B0-----:R-:W2:Y:S01]  /*28aa0*/  LDL.LU.64 R18, [R1+0x2ec0] ;  /* 0x002ec00001127983 */ /* 0x001ea20000300a00 */
[----:B------:R-:W2:Y:S02]  /*28ab0*/  LDL.LU.64 R16, [R1+0x2eb8] ;  /* 0x002eb80001107983 */ /* 0x000ea40000300a00 */
[----:B--2---:R-:W-:Y:S01]  /*28ac0*/  HMMA.16816.F32.BF16 R24, R24, R16, R4 ;  /* 0x000000101818723c */ /* 0x004fe20000041804 */
[----:B------:R-:W4:Y:S11]  /*28ad0*/  LDL.LU.64 R4, [R1+0x2eb0] ;  /* 0x002eb00001047983 */ /* 0x000f360000300a00 */
[----:B------:R-:W-:Y:S11]  /*28ae0*/  @!UPT UIADD3 URZ, URZ, URZ, URZ ;  /* 0x0000003f3f3ff290 */ /* 0x000ff6000fffe03f */
[----:B------:R0:W-:Y:S01]  /*28af0*/  STL [R1+0xc0], R24 ;  /* 0x0000c01801007387 */ /* 0x0001e20000100800 */
[----:B------:R-:W-:Y:S02]  /*28b00*/  IMAD.MOV.U32 R29, RZ, RZ, R26 ;  /* 0x000000ffff1d7224 */ /* 0x000fe400078e001a */
[----:B------:R-:W-:Y:S02]  /*28b10*/  IMAD.MOV.U32 R3, RZ, RZ, R27 ;  /* 0x000000ffff037224 */ /* 0x000fe400078e001b */
[----:B------:R-:W-:Y:S01]  /*28b20*/  IMAD.MOV.U32 R28, RZ, RZ, R25 ;  /* 0x000000ffff1c7224 */ /* 0x000fe200078e0019 */
[----:B------:R-:W4:Y:S04]  /*28b30*/  LDL.LU.64 R26, [R1+0x2ea8] ;  /* 0x002ea800011a7983 */ /* 0x000f280000300a00 */
[----:B0-----:R-:W4:Y:S01]  /*28b40*/  LDL.LU.64 R24, [R1+0x2ea0] ;  /* 0x002ea00001187983 */ /* 0x001f220000300a00 */
[----:B------:R-:W-:Y:S02]  /*28b50*/  STL.64 [R1+0x2e88], R18 ;  /* 0x002e881201007387 */ /* 0x000fe40000100a00 */
[----:B------:R0:W-:Y:S02]  /*28b60*/  STL.64 [R1+0x2e80], R16 ;  /* 0x002e801001007387 */ /* 0x0001e40000100a00 */
[----:B------:R-:W-:Y:S01]  /*28b70*/  STL [R1+0x2cec], R3 ;  /* 0x002cec0301007387 */ /* 0x000fe20000100800 */
[----:B------:R-:W-:Y:S01]  /*28b80*/  STL [R1+0x2ce8], R29 ;  /* 0x002ce81d01007387 */ /* 0x000fe20000100800 */
[----:B------:R-:W-:Y:S03]  /*28b90*/  STL [R1+0x2ce4], R28 ;  /* 0x002ce41c01007387 */ /* 0x000fe60000100800 */
[----:B0-----:R-:W2:Y:S01]  /*28ba0*/  LDL.LU.64 R16, [R1+0x290] ;  /* 0x0002900001107983 */ /* 0x001ea20000300a00 */
[----:B------:R-:W2:Y:S01]  /*28bb0*/  LDL.LU.64 R18, [R1+0x298] ;  /* 0x0002980001127983 */ /* 0x000ea20000300a00 */
[----:B----4-:R-:W-:Y:S11]  /*28bc0*/  HMMA.16816.F32.BF16 R20, R24, R4, R20 ;  /* 0x000000041814723c */ /* 0x010ff60000041814 */
[----:B------:R-:W-:Y:S11]  /*28bd0*/  @!UPT UIADD3 URZ, URZ, URZ, URZ ;  /* 0x0000003f3f3ff290 */ /* 0x000ff6000fffe03f */
[----:B------:R-:W-:Y:S01]  /*28be0*/  @!UPT UIADD3 URZ, URZ, URZ, URZ ;  /* 0x0000003f3f3ff290 */ /* 0x000fe2000fffe03f */
[----:B------:R-:W-:Y:S01]  /*28bf0*/  STL.64 [R1+0x1e0], R20 ;  /* 0x0001e01401007387 */ /* 0x000fe20000100a00 */
[----:B------:R-:W-:Y:S02]  /*28c00*/  STL.64 [R1+0x1e8], R22 ;  /* 0x0001e81601007387 */ /* 0x000fe40000100a00 */
[----:B--2---:R-:W-:Y:S02]  /*28c10*/  STL.64 [R1+0x2e98], R18 ;  /* 0x002e981201007387 */ /* 0x004fe40000100a00 */
[----:B------:R0:W-:Y:S01]  /*28c20*/  STL.64 [R1+0x2e90], R16 ;  /* 0x002e901001007387 */ /* 0x0001e20000100a00 */
[----:B------:R-:W1:Y:S04]  /*28c30*/  LDSM.16.MT88.4 R20, [R0+0x2080] ;  /* 0x002080000014783b */ /* 0x000e680000004200 */
[----:B0-----:R-:W2:Y:S01]  /*28c40*/  LDL.LU.64 R16, [R1+0x2a0] ;  /* 0x0002a00001107983 */ /* 0x001ea20000300a00 */
[----:B------:R-:W2:Y:S02]  /*28c50*/  LDL.LU.64 R18, [R1+0x2a8] ;  /* 0x0002a80001127983 */ /* 0x000ea40000300a00 */
[----:B-1----:R-:W-:-:S02]  /*28c60*/  IMAD.MOV.U32 R6, RZ, RZ, R20 ;  /* 0x000000ffff067224 */ /* 0x002fc400078e0014 */
[----:B------:R-:W-:Y:S01]  /*28c70*/  IMAD.MOV.U32 R7, RZ, RZ, R21 ;  /* 0x000000ffff077224 */ /* 0x000fe200078e0015 */
[----:B------:R0:W-:Y:S01]  /*28c80*/  STL [R1+0x4c], R23 ;  /* 0x00004c1701007387 */ /* 0x0001e20000100800 */
[----:B------:R-:W-:Y:S02]  /*28c90*/  IMAD.MOV.U32 R11, RZ, RZ, R22 ;  /* 0x000000ffff0b7224 */ /* 0x000fe400078e0016 */
[----:B------:R-:W4:Y:S01]  /*28ca0*/  LDL.LU.64 R20, [R1+0x270] ;  /* 0x0002700001147983 */ /* 0x000f220000300a00 */
[----:B0-----:R-:W4:Y:S01]  /*28cb0*/  LDL.LU.64 R22, [R1+0x278] ;  /* 0x0002780001167983 */ /* 0x001f220000300a00 */
[C---:B--2---:R-:W-:Y:S11]  /*28cc0*/  HMMA.16816.F32.BF16 R16, R24.reuse, R12, R16 ;  /* 0x0000000c1810723c */ /* 0x044ff60000041810 */
[----:B------:R-:W-:Y:S11]  /*28cd0*/  @!UPT UIADD3 URZ, URZ, URZ, URZ ;  /* 0x0000003f3f3ff290 */ /* 0x000ff6000fffe03f */
[----:B------:R-:W-:Y:S01]  /*28ce0*/  @!UPT UIADD3 URZ, URZ, URZ, URZ ;  /* 0x0000003f3f3ff290 */ /* 0x000fe2000fffe03f */
        /* <DEDUP_REMOVED lines=8> */
[----:B0-----:R-:W3:Y:S01]  /*28d70*/  LDL.LU.64 R12, [R1+0x220] ;  /* 0x00022000010c7983 */ /* 0x001ee20000300a00 */
[----:B------:R-:W3:Y:S02]  /*28d80*/  LDL.LU.64 R14, [R1+0x228] ;  /* 0x00022800010e7983 */ /* 0x000ee40000300a00 */
[----:B------:R-:W-:Y:S02]  /*28d90*/  STL [R1+0x2cf8], R28 ;  /* 0x002cf81c01007387 */ /* 0x000fe40000100800 */
[----:B------:R-:W-:Y:S01]  /*28da0*/  STL [R1+0x2cf4], R29 ;  /* 0x002cf41d01007387 */ /* 0x000fe20000100800 */
[----:B------:R-:W-:Y:S01]  /*28db0*/  STL [R1+0x2cf0], R3 ;  /* 0x002cf00301007387 */ /* 0x000fe20000100800 */
[C---:B--2---:R-:W-:Y:S11]  /*28dc0*/  HMMA.16816.F32.BF16 R16, R24.reuse, R8, R16 ;  /* 0x000000081810723c */ /* 0x044ff60000041810 */
[----:B------:R-:W-:Y:S11]  /*28dd0*/  @!UPT UIADD3 URZ, URZ, URZ, URZ ;  /* 0x0000003f3f3ff290 */ /* 0x000ff6000fffe03f */
[----:B------:R-:W-:Y:S01]  /*28de0*/  @!UPT UIADD3 URZ, URZ, URZ, URZ ;  /* 0x0000003f3f3ff290 */ /* 0x000fe2000fffe03f */
[----:B------:R-:W-:Y:S01]  /*28df0*/  STL.64 [R1+0x210], R16 ;  /* 0x0002101001007387 */ /* 0x000fe20000100a00 */
[----:B------:R0:W-:Y:S03]  /*28e00*/  STL.64 [R1+0x218], R18 ;  /* 0x0002181201007387 */ /* 0x0001e60000100a00 */
[----:B0-----:R-:W2:Y:S01]  /*28e10*/  LDL.LU.64 R18, [R1+0x2e88] ;  /* 0x002e880001127983 */ /* 0x001ea20000300a00 */
[----:B------:R-:W4:Y:S02]  /*28e20*/  LDL.LU.64 R16, [R1+0x2e80] ;  /* 0x002e800001107983 */ /* 0x000f240000300a00 */
[----:B------:R-:W-:Y:S02]  /*28e30*/  STL.64 [R1+0x2e58], R10 ;  /* 0x002e580a01007387 */ /* 0x000fe40000100a00 */
[----:B------:R0:W-:Y:S02]  /*28e40*/  STL.64 [R1+0x2e50], R8 ;  /* 0x002e500801007387 */ /* 0x0001e40000100a00 */
[----:B0-----:R-:W2:Y:S01]  /*28e50*/  LDL.LU.64 R8, [R1+0x250] ;  /* 0x0002500001087983 */ /* 0x001ea20000300a00 */
[----:B------:R-:W2:Y:S01]  /*28e60*/  LDL.LU.64 R10, [R1+0x258] ;  /* 0x00025800010a7983 */ /* 0x000ea20000300a00 */
[----:B----4-:R-:W-:Y:S02]  /*28e70*/  HMMA.16816.F32.BF16 R24, R24, R16, R20 ;  /* 0x000000101818723c */ /* 0x010fe40000041814 */
[----:B------:R-:W3:Y:S01]  /*28e80*/  LDL.LU.64 R22, [R1+0x2e78] ;  /* 0x002e780001167983 */ /* 0x000ee20000300a00 */
[----:B------:R-:W3:Y:S11]  /*28e90*/  LDL.LU.64 R20, [R1+0x2e70] ;  /* 0x002e700001147983 */ /* 0x000ef60000300a00 */
[----:B------:R-:W-:Y:S10]  /*28ea0*/  @!UPT UIADD3 URZ, URZ, URZ, URZ ;  /* 0x0000003f3f3ff290 */ /* 0x000ff4000fffe03f */
        /* <DEDUP_REMOVED lines=9> */
[C---:B---3--:R-:W-:Y:S11]  /*28f40*/  HMMA.16816.F32.BF16 R12, R20.reuse, R4, R12 ;  /* 0x00000004140c723c */ /* 0x048ff6000004180c */
[----:B------:R-:W-:Y:S11]  /*28f50*/  @!UPT UIADD3 URZ, URZ, URZ, URZ ;  /* 0x0000003f3f3ff290 */ /* 0x000ff6000fffe03f */
[----:B------:R-:W-:Y:S01]  /*28f60*/  @!UPT UIADD3 URZ, URZ, URZ, URZ ;  /* 0x0000003f3f3ff290 */ /* 0x000fe2000fffe03f */
[----:B------:R-:W-:Y:S01]  /*28f70*/  STL.64 [R1+0x220], R12 ;  /* 0x0002200c01007387 */ /* 0x000fe20000100a00 */
[----:B------:R-:W-:Y:S02]  /*28f80*/  STL [R1+0x228], R14 ;  /* 0x0002280e01007387 */ /* 0x000fe40000100800 */
[----:B------:R-:W-:Y:S02]  /*28f90*/  IMAD.MOV.U32 R2, RZ, RZ, R15 ;  /* 0x000000ffff027224 */ /* 0x000fe400078e000f */
[----:B------:R-:W0:Y:S04]  /*28fa0*/  LDSM.16.MT88.4 R12, [R0+0x2100] ;  /* 0x00210000000c783b */ /* 0x000e280000004200 */
[----:B------:R-:W-:Y:S04]  /*28fb0*/  STL [R1+0x2d54], R2 ;  /* 0x002d540201007387 */ /* 0x000fe80000100800 */
[----:B0-----:R-:W-:Y:S01]  /*28fc0*/  STL.64 [R1+0x30], R12 ;  /* 0x0000300c01007387 */ /* 0x001fe20000100a00 */
[----:B------:R0:W-:Y:S03]  /*28fd0*/  STL.64 [R1+0x38], R14 ;  /* 0x0000380e01007387 */ /* 0x0001e60000100a00 */
[----:B0-----:R-:W3:Y:S01]  /*28fe0*/  LDL.LU.64 R14, [R1+0x2e68] ;  /* 0x002e6800010e7983 */ /* 0x001ee20000300a00 */
        /* <DEDUP_REMOVED lines=8> */
[----:B---3--:R0:W-:Y:S02]  /*29070*/  STL.64 [R1+0x2e28], R14 ;  /* 0x002e280e01007387 */ /* 0x0081e40000100a00 */
[----:B------:R-:W2:Y:S01]  /*29080*/  LDL.LU.64 R12, [R1+0x240] ;  /* 0x00024000010c7983 */ /* 0x000ea20000300a00 */
[----:B0-----:R-:W2:Y:S02]  /*29090*/  LDL.LU.64 R14, [R1+0x248] ;  /* 0x00024800010e7983 */ /* 0x001ea40000300a00 */
[C---:B--2---:R-:W-:Y:S11]  /*290a0*/  HMMA.16816.F32.BF16 R12, R20.reuse, R8, R12 ;  /* 0x00000008140c723c */ /* 0x044ff6000004180c */
[----:B------:R-:W-:Y:S11]  /*290b0*/  @!UPT UIADD3 URZ, URZ, URZ, URZ ;  /* 0x0000003f3f3ff290 */ /* 0x000ff6000fffe03f */
[----:B------:R-:W-:Y:S01]  /*290c0*/  @!UPT UIADD3 URZ, URZ, URZ, URZ ;  /* 0x0000003f3f3ff290 */ /* 0x000fe2000fffe03f */
[----:B------:R-:W-:Y:S01]  /*290d0*/  STL.64 [R1+0x270], R12 ;  /* 0x0002700c01007387 */ /* 0x000fe20000100a00 */
[----:B------:R4:W-:Y:S02]  /*290e0*/  STL.64 [R1+0x278], R14 ;  /* 0x0002780e01007387 */ /* 0x0009e40000100a00 */
[----:B----4-:R-:W-:Y:S07]  /*290f0*/  HMMA.16816.F32.BF16 R12, R20, R16, R24 ;  /* 0x00000010140c723c */ /* 0x010fee0000041818 */
[----:B------:R-:W-:-:S02]  /*29100*/  IMAD.MOV.U32 R24, RZ, RZ, R6 ;  /* 0x000000ffff187224 */ /* 0x000fc400078e0006 */
[----:B------:R-:W-:Y:S02]  /*29110*/  IMAD.MOV.U32 R25, RZ, RZ, R7 ;  /* 0x000000ffff197224 */ /* 0x000fe400078e0007 */
[----:B------:R-:W-:Y:S11]  /*29120*/  IMAD.MOV.U32 R26, RZ, RZ, R11 ;  /* 0x000000ffff1a7224 */ /* 0x000ff600078e000b */
[----:B------:R-:W-:Y:S01]  /*29130*/  @!UPT UIADD3 URZ, URZ, URZ, URZ ;  /* 0x0000003f3f3ff290 */ /* 0x000fe2000fffe03f */
[----:B------:R-:W-:Y:S01]  /*29140*/  STL.64 [R1+0x260], R12 ;  /* 0x0002600c01007387 */ /* 0x000fe20000100a00 */
[----:B------:R0:W-:Y:S02]  /*29150*/  STL.64 [R1+0x2e00], R18 ;  /* 0x002e001201007387 */ /* 0x0001e40000100a00 */
[----:B------:R-:W-:Y:S02]  /*29160*/  IMAD.MOV.U32 R4, RZ, RZ, R15 ;  /* 0x000000ffff047224 */ /* 0x000fe400078e000f */
[----:B------:R-:W2:Y:S02]  /*29170*/  LDL.LU R16, [R1+0x1b0] ;  /* 0x0001b00001107983 */ /* 0x000ea40000300800 */
[----:B------:R-:W-:Y:S01]  /*29180*/  IMAD.MOV.U32 R5, RZ, RZ, R14 ;  /* 0x000000ffff057224 */ /* 0x000fe200078e000e */
[----:B------:R-:W2:Y:S04]  /*29190*/  LDL.LU R17, [R1+0x1b4] ;  /* 0x0001b40001117983 */ /* 0x000ea80000300800 */
[----:B------:R-:W1:Y:S04]  /*291a0*/  LDSM.16.MT88.4 R12, [R0+0x2180] ;  /* 0x00218000000c783b */ /* 0x000e680000004200 */
[----:B0-----:R-:W2:Y:S01]  /*291b0*/  LDL.LU R18, [R1+0x1b8] ;  /* 0x0001b80001127983 */ /* 0x001ea20000300800 */
[----:B------:R-:W2:Y:S02]  /*291c0*/  LDL.LU R19, [R1+0x1bc] ;  /* 0x0001bc0001137983 */ /* 0x000ea40000300800 */
[----:B------:R-:W3:Y:S02]  /*291d0*/  LDL R23, [R1+0x1be0] ;  /* 0x001be00001177983 */ /* 0x000ee40000100800 */
[----:B------:R-:W-:Y:S01]  /*291e0*/  STL [R1+0x2d5c], R4 ;  /* 0x002d5c0401007387 */ /* 0x000fe20000100800 */
[----:B------:R-:W-:Y:S01]  /*291f0*/  STL [R1+0x2d58], R5 ;  /* 0x002d580501007387 */ /* 0x000fe20000100800 */
[----:B------:R-:W4:Y:S02]  /*29200*/  LDL.LU R6, [R1+0x2e48] ;  /* 0x002e480001067983 */ /* 0x000f240000300800 */
[----:B------:R-:W2:Y:S02]  /*29210*/  LDL.LU R7, [R1+0x2e44] ;  /* 0x002e440001077983 */ /* 0x000ea40000300800 */
[----:B------:R-:W2:Y:S01]  /*29220*/  LDL.LU R11, [R1+0x2e40] ;  /* 0x002e4000010b7983 */ /* 0x000ea20000300800 */
[----:B------:R-:W2:Y:S04]  /*29230*/  LDL.LU R27, [R1+0x4c] ;  /* 0x00004c00011b7983 */ /* 0x000ea80000300800 */
[----:B--2---:R-:W-:Y:S01]  /*29240*/  STL.64 [R1+0x2dd8], R26 ;  /* 0x002dd81a01007387 */ /* 0x004fe20000100a00 */
[----:B------:R0:W-:Y:S02]  /*29250*/  STL.64 [R1+0x2dd0], R24 ;  /* 0x002dd01801007387 */ /* 0x0001e40000100a00 */
[----:B0-----:R-:W-:-:S02]  /*29260*/  IMAD.MOV.U32 R24, RZ, RZ, R10 ;  /* 0x000000ffff187224 */ /* 0x001fc400078e000a */
[----:B----4-:R-:W-:Y:S01]  /*29270*/  IMAD.MOV.U32 R25, RZ, RZ, R6 ;  /* 0x000000ffff197224 */ /* 0x010fe200078e0006 */
[----:B------:R-:W2:Y:S01]  /*29280*/  LDL.LU R10, [R1+0x2e3c] ;  /* 0x002e3c00010a7983 */ /* 0x000ea20000300800 */
[----:B------:R-:W4:Y:S02]  /*29290*/  LDL.LU R6, [R1+0x2e38] ;  /* 0x002e380001067983 */ /* 0x000f240000300800 */
[----:B------:R-:W-:Y:S02]  /*292a0*/  IMAD.MOV.U32 R26, RZ, RZ, R7 ;  /* 0x000000ffff1a7224 */ /* 0x000fe400078e0007 */
[----:B------:R-:W4:Y:S01]  /*292b0*/  LDL.LU R7, [R1+0x2e34] ;  /* 0x002e340001077983 */ /* 0x000f220000300800 */
[----:B-1----:R-:W-:Y:S02]  /*292c0*/  IMAD.MOV.U32 R2, RZ, RZ, R12 ;  /* 0x000000ffff027224 */ /* 0x002fe400078e000c */
[----:B------:R-:W-:Y:S02]  /*292d0*/  IMAD.MOV.U32 R3, RZ, RZ, R13 ;  /* 0x000000ffff037224 */ /* 0x000fe400078e000d */
[----:B------:R-:W-:-:S02]  /*292e0*/  IMAD.MOV.U32 R29, RZ, RZ, R14 ;  /* 0x000000ffff1d7224 */ /* 0x000fc400078e000e */
[----:B------:R-:W-:Y:S02]  /*292f0*/  IMAD.MOV.U32 R28, RZ, RZ, R15 ;  /* 0x000000ffff1c7224 */ /* 0x000fe400078e000f */
[----:B---3--:R-:W0:Y:S01]  /*29300*/  LDSM.16.MT88.4 R12, [R23+0x2000] ;  /* 0x00200000170c783b */ /* 0x008e220000004200 */
[----:B------:R-:W-:Y:S02]  /*29310*/  IMAD.MOV.U32 R27, RZ, RZ, R11 ;  /* 0x000000ffff1b7224 */ /* 0x000fe400078e000b */
[----:B------:R-:W3:Y:S02]  /*29320*/  LDL.LU R11, [R1+0x2e30] ;  /* 0x002e3000010b7983 */ /* 0x000ee40000300800 */
[----:B------:R-:W-:Y:S01]  /*29330*/  STL [R1+0x2d6c], R29 ;  /* 0x002d6c1d01007387 */ /* 0x000fe20000100800 */
[----:B------:R-:W-:Y:S01]  /*29340*/  STL [R1+0x2d68], R3 ;  /* 0x002d680301007387 */ /* 0x000fe20000100800 */
[----:B------:R-:W-:Y:S02]  /*29350*/  STL [R1+0x2d64], R2 ;  /* 0x002d640201007387 */ /* 0x000fe40000100800 */
[----:B------:R-:W-:Y:S02]  /*29360*/  STL [R1+0x2d60], R0 ;  /* 0x002d600001007387 */ /* 0x000fe40000100800 */
[----:B0-----:R-:W-:Y:S01]  /*29370*/  IMAD.MOV.U32 R4, RZ, RZ, R14 ;  /* 0x000000ffff047224 */ /* 0x001fe200078e000e */
[----:B------:R0:W-:Y:S01]  /*29380*/  STL.64 [R1+0x10], R12 ;  /* 0x0000100c01007387 */ /* 0x0001e20000100a00 */
[----:B------:R-:W-:-:S02]  /*29390*/  IMAD.MOV.U32 R5, RZ, RZ, R15 ;  /* 0x000000ffff057224 */ /* 0x000fc400078e000f */
[----:B------:R-:W2:Y:S01]  /*293a0*/  LDL.LU.64 R14, [R1+0x2e28] ;  /* 0x002e2800010e7983 */ /* 0x000ea20000300a00 */
[----:B----4-:R-:W-:Y:S11]  /*293b0*/  HMMA.16816.F32.BF16 R16, R24, R6, R16 ;  /* 0x000000061810723c */ /* 0x010ff60000041810 */
[----:B------:R-:W-:Y:S11]  /*293c0*/  @!UPT UIADD3 URZ, URZ, URZ, URZ ;  /* 0x0000003f3f3ff290 */ /* 0x000ff6000fffe03f */
[----:B------:R-:W-:Y:S01]  /*293d0*/  @!UPT UIADD3 URZ, URZ, URZ, URZ ;  /* 0x0000003f3f3ff290 */ /* 0x000fe2000fffe03f */
[----:B------:R-:W-:Y:S01]  /*293e0*/  STL.64 [R1+0x2f0], R16 ;  /* 0x0002f01001007387 */ /* 0x000fe20000100a00 */
[----:B0-----:R-:W-:Y:S02]  /*293f0*/  IMAD.MOV.U32 R13, RZ, RZ, R18 ;  /* 0x000000ffff0d7224 */ /* 0x001fe400078e0012 */
[----:B------:R-:W-:Y:S02]  /*29400*/  IMAD.MOV.U32 R12, RZ, RZ, R19 ;  /* 0x000000ffff0c7224 */ /* 0x000fe400078e0013 */
[----:B------:R-:W0:Y:S01]  /*29410*/  LDSM.16.MT88.4 R16, [R23+0x2080] ;  /* 0x002080001710783b */ /* 0x000e220000004200 */
[----:B------:R-:W-:Y:S02]  /*29420*/  STL.64 [R1+0x2de8], R6 ;  /* 0x002de80601007387 */ /* 0x000fe40000100a00 */
[----:B------:R1:W-:Y:S02]  /*29430*/  STL.64 [R1+0x2de0], R4 ;  /* 0x002de00401007387 */ /* 0x0003e40000100a00 */
[----:B------:R-:W-:Y:S01]  /*29440*/  STL [R1+0x2c04], R12 ;  /* 0x002c040c01007387 */ /* 0x000fe20000100800 */
[----:B------:R-:W-:Y:S01]  /*29450*/  STL [R1+0x2c00], R13 ;  /* 0x002c000d01007387 */ /* 0x000fe20000100800 */
[----:B0-----:R-:W-:-:S02]  /*29460*/  IMAD.MOV.U32 R29, RZ, RZ, R16 ;  /* 0x000000ffff1d7224 */ /* 0x001fc400078e0010 */
[----:B------:R-:W-:Y:S01]  /*29470*/  IMAD.MOV.U32 R3, RZ, RZ, R17 ;  /* 0x000000ffff037224 */ /* 0x000fe200078e0011 */
[----:B------:R-:W4:Y:S01]  /*29480*/  LDL.LU R16, [R1+0x1d0] ;  /* 0x0001d00001107983 */ /* 0x000f220000300800 */
[----:B------:R-:W-:Y:S02]  /*29490*/  IMAD.MOV.U32 R2, RZ, RZ, R18 ;  /* 0x000000ffff027224 */ /* 0x000fe400078e0012 */
[----:B------:R-:W4:Y:S02]  /*294a0*/  LDL.LU R17, [R1+0x1d4] ;  /* 0x0001d40001117983 */ /* 0x000f240000300800 */
[----:B------:R-:W-:Y:S01]  /*294b0*/  IMAD.MOV.U32 R0, RZ, RZ, R19 ;  /* 0x000000ffff007224 */ /* 0x000fe200078e0013 */
[----:B------:R-:W4:Y:S01]  /*294c0*/  LDL.LU R18, [R1+0x1d8] ;  /* 0x0001d80001127983 */ /* 0x000f220000300800 */
[----:B------:R-:W4:Y:S02]  /*294d0*/  LDL.LU R19, [R1+0x1dc] ;  /* 0x0001dc0001137983 */ /* 0x000f240000300800 */
[----:B-1----:R-:W2:Y:S02]  /*294e0*/  LDL.LU R4, [R1+0x1a0] ;  /* 0x0001a00001047983 */ /* 0x002ea40000300800 */
[----:B------:R-:W2:Y:S01]  /*294f0*/  LDL.LU R5, [R1+0x1a4] ;  /* 0x0001a40001057983 */ /* 0x000ea20000300800 */
[----:B------:R-:W2:Y:S01]  /*29500*/  LDL.LU R6, [R1+0x1a8] ;  /* 0x0001a80001067983 */ /* 0x000ea20000300800 */
[----:B------:R-:W2:Y:S03]  /*29510*/  LDL.LU R7, [R1+0x1ac] ;  /* 0x0001ac0001077983 */ /* 0x000ea60000300800 */
[----:B--2---:R-:W-:Y:S01]  /*29520*/  STL.64 [R1+0x2df8], R6 ;  /* 0x002df80601007387 */ /* 0x004fe20000100a00 */
[----:B------:R0:W-:Y:S03]  /*29530*/  STL.64 [R1+0x2df0], R4 ;  /* 0x002df00401007387 */ /* 0x0001e60000100a00 */
[----:B0-----:R-:W2:Y:S01]  /*29540*/  LDL.LU R4, [R1+0x1c0] ;  /* 0x0001c00001047983 */ /* 0x001ea20000300800 */
[----:B------:R-:W2:Y:S02]  /*29550*/  LDL.LU R5, [R1+0x1c4] ;  /* 0x0001c40001057983 */ /* 0x000ea40000300800 */
[----:B------:R-:W2:Y:S02]  /*29560*/  LDL.LU R6, [R1+0x1c8] ;  /* 0x0001c80001067983 */ /* 0x000ea40000300800 */
[----:B------:R-:W2:Y:S01]  /*29570*/  LDL.LU R7, [R1+0x1cc] ;  /* 0x0001cc0001077983 */ /* 0x000ea20000300800 */
[----:B------:R0:W-:Y:S01]  /*29580*/  STL [R1+0x2d98], R23 ;  /* 0x002d981701007387 */ /* 0x0001e20000100800 */
[----:B------:R-:W2:Y:S02]  /*29590*/  LDL.LU R20, [R1+0xd0] ;  /* 0x0000d00001147983 */ /* 0x000ea40000300800 */
[----:B------:R-:W-:-:S02]  /*295a0*/  IMAD.MOV.U32 R22, RZ, RZ, R14 ;  /* 0x000000ffff167224 */ /* 0x000fc400078e000e */
[----:B------:R-:W-:Y:S02]  /*295b0*/  IMAD.MOV.U32 R21, RZ, RZ, R15 ;  /* 0x000000ffff157224 */ /* 0x000fe400078e000f */
[----:B------:R-:W3:Y:S01]  /*295c0*/  LDL.LU R15, [R1+0x2e24] ;  /* 0x002e2400010f7983 */ /* 0x000ee20000300800 */
[----:B------:R-:W3:Y:S02]  /*295d0*/  LDL.LU R14, [R1+0x2e20] ;  /* 0x002e2000010e7983 */ /* 0x000ee40000300800 */
[----:B0-----:R-:W-:Y:S02]  /*295e0*/  IMAD.MOV.U32 R23, RZ, RZ, R10 ;  /* 0x000000ffff177224 */ /* 0x001fe400078e000a */
[----:B------:R-:W3:Y:S03]  /*295f0*/  LDL.LU R10, [R1+0x2e1c] ;  /* 0x002e1c00010a7983 */ /* 0x000ee60000300800 */
[----:B------:R-:W-:Y:S01]  /*29600*/  STL.64 [R1+0x2da8], R22 ;  /* 0x002da81601007387 */ /* 0x000fe20000100a00 */
[----:B--2---:R0:W-:Y:S04]  /*29610*/  STL.64 [R1+0x2da0], R20 ;  /* 0x002da01401007387 */ /* 0x0041e80000100a00 */
[----:B0-----:R-:W2:Y:S01]  /*29620*/  LDL.LU R20, [R1+0x170] ;  /* 0x0001700001147983 */ /* 0x001ea20000300800 */
[----:B------:R-:W2:Y:S02]  /*29630*/  LDL.LU R21, [R1+0x174] ;  /* 0x0001740001157983 */ /* 0x000ea40000300800 */
[----:B------:R-:W2:Y:S02]  /*29640*/  LDL.LU R22, [R1+0x178] ;  /* 0x0001780001167983 */ /* 0x000ea40000300800 */
[----:B---3--:R-:W-:-:S02]  /*29650*/  IMAD.MOV.U32 R23, RZ, RZ, R11 ;  /* 0x000000ffff177224 */ /* 0x008fc400078e000b */
[----:B------:R-:W3:Y:S04]  /*29660*/  LDL.LU R11, [R1+0x2e18] ;  /* 0x002e1800010b7983 */ /* 0x000ee80000300800 */
[----:B--2---:R-:W-:Y:S01]  /*29670*/  STL.64 [R1+0x2db8], R22 ;  /* 0x002db81601007387 */ /* 0x004fe20000100a00 */
[----:B------:R0:W-:Y:S03]  /*29680*/  STL.64 [R1+0x2db0], R20 ;  /* 0x002db01401007387 */ /* 0x0001e60000100a00 */
[----:B0-----:R-:W2:Y:S01]  /*29690*/  LDL.LU R20, [R1+0x180] ;  /* 0x0001800001147983 */ /* 0x001ea20000300800 */
[----:B------:R-:W-:Y:S02]  /*296a0*/  IMAD.MOV.U32 R22, RZ, RZ, R14 ;  /* 0x000000ffff167224 */ /* 0x000fe400078e000e */
[----:B------:R-:W-:-:S02]  /*296b0*/  IMAD.MOV.U32 R23, RZ, RZ, R15 ;  /* 0x000000ffff177224 */ /* 0x000fc400078e000f */
[----:B------:R-:W-:Y:S02]  /*296c0*/  IMAD.MOV.U32 R21, RZ, RZ, R10 ;  /* 0x000000ffff157224 */ /* 0x000fe400078e000a */
[----:B------:R-:W3:Y:S01]  /*296d0*/  LDL.LU R10, [R1+0x2e14] ;  /* 0x002e1400010a7983 */ /* 0x000ee20000300800 */
[----:B------:R-:W4:Y:S02]  /*296e0*/  LDL.LU R14, [R1+0x2e10] ;  /* 0x002e1000010e7983 */ /* 0x000f240000300800 */
[----:B------:R-:W4:Y:S02]  /*296f0*/  LDL.LU R15, [R1+0x2e0c] ;  /* 0x002e0c00010f7983 */ /* 0x000f240000300800 */
[----:B------:R-:W-:Y:S01]  /*29700*/  STL.64 [R1+0x2dc8], R22 ;  /* 0x002dc81601007387 */ /* 0x000fe20000100a00 */
[----:B--2---:R3:W-:Y:S02]  /*29710*/  STL.64 [R1+0x2dc0], R20 ;  /* 0x002dc01401007387 */ /* 0x0047e40000100a00 */
[----:B---3--:R-:W-:-:S02]  /*29720*/  IMAD.MOV.U32 R20, RZ, RZ, R11 ;  /* 0x000000ffff147224 */ /* 0x008fc400078e000b */
[----:B------:R-:W2:Y:S01]  /*29730*/  LDL.LU R11, [R1+0x2e08] ;  /* 0x002e0800010b7983 */ /* 0x000ea20000300800 */
[C---:B----4-:R-:W-:Y:S01]  /*29740*/  HMMA.16816.F32.BF16 R16, R24.reuse, R14, R16 ;  /* 0x0000000e1810723c */ /* 0x050fe20000041810 */
[----:B------:R-:W3:Y:S02]  /*29750*/  LDL.LU R21, [R1+0x194] ;  /* 0x0001940001157983 */ /* 0x000ee40000300800 */
[----:B------:R-:W3:Y:S01]  /*29760*/  LDL.LU R22, [R1+0x198] ;  /* 0x0001980001167983 */ /* 0x000ee20000300800 */
[----:B------:R-:W3:Y:S11]  /*29770*/  LDL.LU R23, [R1+0x19c] ;  /* 0x00019c0001177983 */ /* 0x000ef60000300800 */
[----:B------:R-:W-:Y:S08]  /*29780*/  @!UPT UIADD3 URZ, URZ, URZ, URZ ;  /* 0x0000003f3f3ff290 */ /* 0x000ff0000fffe03f */
[----:B------:R0:W-:Y:S01]  /*29790*/  STL.64 [R1+0x348], R18 ;  /* 0x0003481201007387 */ /* 0x0001e20000100a00 */
[----:B------:R-:W-:Y:S02]  /*297a0*/  IMAD.MOV.U32 R8, RZ, RZ, R16 ;  /* 0x000000ffff087224 */ /* 0x000fe400078e0010 */
[----:B------:R-:W-:Y:S01]  /*297b0*/  IMAD.MOV.U32 R9, RZ, RZ, R17 ;  /* 0x000000ffff097224 */ /* 0x000fe200078e0011 */
[----:B0-----:R-:W4:Y:S01]  /*297c0*/  LDL.LU.64 R18, [R1+0x2e00] ;  /* 0x002e000001127983 */ /* 0x001f220000300a00 */
[C---:B--2---:R-:W-:Y:S11]  /*297d0*/  HMMA.16816.F32.BF16 R4, R24.reuse, R10, R4 ;  /* 0x0000000a1804723c */ /* 0x044ff60000041804 */
[----:B------:R-:W-:Y:S11]  /*297e0*/  @!UPT UIADD3 URZ, URZ, URZ, URZ ;  /* 0x0000003f3f3ff290 */ /* 0x000ff6000fffe03f */
[----:B------:R-:W-:Y:S01]  /*297f0*/  @!UPT UIADD3 URZ, URZ, URZ, URZ ;  /* 0x0000003f3f3ff290 */ /* 0x000fe2000fffe03f */
[----:B------:R0:W-:Y:S01]  /*29800*/  STL.64 [R1+0x330], R4 ;  /* 0x0003300401007387 */ /* 0x0001e20000100a00 */
[----:B------:R-:W-:Y:S02]  /*29810*/  IMAD.MOV.U32 R17, RZ, RZ, R6 ;  /* 0x000000ffff117224 */ /* 0x000fe400078e0006 */
[----:B------:R-:W-:Y:S02]  /*29820*/  IMAD.MOV.U32 R16, RZ, RZ, R7 ;  /* 0x000000ffff107224 */ /* 0x000fe400078e0007 */
[----:B------:R-:W4:Y:S04]  /*29830*/  LDL.LU.64 R6, [R1+0x2df8] ;  /* 0x002df80001067983 */ /* 0x000f280000300a00 */
[----:B0-----:R-:W4:Y:S01]  /*29840*/  LDL.LU.64 R4, [R1+0x2df0] ;  /* 0x002df00001047983 */ /* 0x001f220000300a00 */
[----:B------:R-:W-:Y:S02]  /*29850*/  STL [R1+0x2bcc], R16 ;  /* 0x002bcc1001007387 */ /* 0x000fe40000100800 */
[----:B------:R-:W-:Y:S01]  /*29860*/  STL [R1+0x2bc8], R17 ;  /* 0x002bc81101007387 */ /* 0x000fe20000100800 */
[----:B----4-:R-:W-:Y:S01]  /*29870*/  HMMA.16816.F32.BF16 R24, R24, R18, R4 ;  /* 0x000000121818723c */ /* 0x010fe20000041804 */
[----:B------:R-:W3:Y:S01]  /*29880*/  LDL.LU.64 R6, [R1+0x2de8] ;  /* 0x002de80001067983 */ /* 0x000ee20000300a00 */
[----:B------:R-:W2:Y:S11]  /*29890*/  LDL.LU.64 R4, [R1+0x2de0] ;  /* 0x002de00001047983 */ /* 0x000eb60000300a00 */
[----:B------:R-:W-:Y:S10]  /*298a0*/  @!UPT UIADD3 URZ, URZ, URZ, URZ ;  /* 0x0000003f3f3ff290 */ /* 0x000ff4000fffe03f */
[----:B------:R0:W-:Y:S01]  /*298b0*/  STL.64 [R1+0x2e0], R24 ;  /* 0x0002e01801007387 */ /* 0x0001e20000100a00 */
[----:B------:R-:W-:Y:S02]  /*298c0*/  IMAD.MOV.U32 R12, RZ, RZ, R26 ;  /* 0x000000ffff0c7224 */ /* 0x000fe400078e001a */
[----:B------:R-:W-:Y:S02]  /*298d0*/  IMAD.MOV.U32 R13, RZ, RZ, R27 ;  /* 0x000000ffff0d7224 */ /* 0x000fe400078e001b */
[----:B------:R-:W3:Y:S04]  /*298e0*/  LDL.LU.64 R26, [R1+0x2dd8] ;  /* 0x002dd800011a7983 */ /* 0x000ee80000300a00 */
[----:B0-----:R-:W3:Y:S01]  /*298f0*/  LDL.LU.64 R24, [R1+0x2dd0] ;  /* 0x002dd00001187983 */ /* 0x001ee20000300a00 */
[----:B------:R-:W-:Y:S02]  /*29900*/  STL [R1+0x2c10], R12 ;  /* 0x002c100c01007387 */ /* 0x000fe40000100800 */
[----:B------:R-:W-:Y:S01]  /*29910*/  STL [R1+0x2c0c], R13 ;  /* 0x002c0c0d01007387 */ /* 0x000fe20000100800 */
[C---:B---3--:R-:W-:Y:S11]  /*29920*/  HMMA.16816.F32.BF16 R20, R24.reuse, R6, R20 ;  /* 0x000000061814723c */ /* 0x048ff60000041814 */
[----:B------:R-:W-:Y:S11]  /*29930*/  @!UPT UIADD3 URZ, URZ, URZ, URZ ;  /* 0x0000003f3f3ff290 */ /* 0x000ff6000fffe03f */
[----:B------:R-:W-:Y:S01]  /*29940*/  @!UPT UIADD3 URZ, URZ, URZ, URZ ;  /* 0x0000003f3f3ff290 */ /* 0x000fe2000fffe03f */
[----:B------:R0:W-:Y:S01]  /*29950*/  STL.64 [R1+0x2d8], R22 ;  /* 0x0002d81601007387 */ /* 0x0001e20000100a00 */
[----:B------:R-:W-:Y:S02]  /*29960*/  IMAD.MOV.U32 R16, RZ, RZ, R20 ;  /* 0x000000ffff107224 */ /* 0x000fe400078e0014 */
[----:B------:R-:W-:Y:S01]  /*29970*/  IMAD.MOV.U32 R17, RZ, RZ, R21 ;  /* 0x000000ffff117224 */ /* 0x000fe200078e0015 */
[----:B0-----:R-:W3:Y:S01]  /*29980*/  LDL.LU.64 R22, [R1+0x2dc8] ;  /* 0x002dc80001167983 */ /* 0x001ee20000300a00 */
[----:B------:R-:W3:Y:S02]  /*29990*/  LDL.LU.64 R20, [R1+0x2dc0] ;  /* 0x002dc00001147983 */ /* 0x000ee40000300a00 */
[C---:B---3--:R-:W-:Y:S11]  /*299a0*/  HMMA.16816.F32.BF16 R20, R24.reuse, R14, R20 ;  /* 0x0000000e1814723c */ /* 0x048ff60000041814 */
[----:B------:R-:W-:Y:S11]  /*299b0*/  @!UPT UIADD3 URZ, URZ, URZ, URZ ;  /* 0x0000003f3f3ff290 */ /* 0x000ff6000fffe03f */
[----:B------:R-:W-:Y:S01]  /*299c0*/  @!UPT UIADD3 URZ, URZ, URZ, URZ ;  /* 0x0000003f3f3ff290 */ /* 0x000fe2000fffe03f */
[----:B------:R-:W-:Y:S01]  /*299d0*/  STL.64 [R1+0x320], R20 ;  /* 0x0003201401007387 */ /* 0x000fe20000100a00 */
[----:B------:R0:W-:Y:S03]  /*299e0*/  STL.64 [R1+0x328], R22 ;  /* 0x0003281601007387 */ /* 0x0001e60000100a00 */
[----:B0-----:R-:W3:Y:S01]  /*299f0*/  LDL.LU.64 R22, [R1+0x2db8] ;  /* 0x002db80001167983 */ /* 0x001ee20000300a00 */
[----:B------:R-:W3:Y:S02]  /*29a00*/  LDL.LU.64 R20, [R1+0x2db0] ;  /* 0x002db00001147983 */ /* 0x000ee40000300a00 */
[----:B------:R0:W-:Y:S02]  /*29a10*/  STL.64 [R1+0x2d90], R14 ;  /* 0x002d900e01007387 */ /* 0x0001e40000100a00 */
[----:B------:R-:W4:Y:S01]  /*29a20*/  LDL.LU R12, [R1+0x160] ;  /* 0x00016000010c7983 */ /* 0x000f220000300800 */
[----:B------:R-:W4:Y:S04]  /*29a30*/  LDL.LU R13, [R1+0x164] ;  /* 0x00016400010d7983 */ /* 0x000f280000300800 */
[----:B0-----:R-:W4:Y:S01]  /*29a40*/  LDL.LU R14, [R1+0x168] ;  /* 0x00016800010e7983 */ /* 0x001f220000300800 */
[----:B------:R-:W4:Y:S01]  /*29a50*/  LDL.LU R15, [R1+0x16c] ;  /* 0x00016c00010f7983 */ /* 0x000f220000300800 */
[C---:B---3--:R-:W-:Y:S11]  /*29a60*/  HMMA.16816.F32.BF16 R20, R24.reuse, R10, R20 ;  /* 0x0000000a1814723c */ /* 0x048ff60000041814 */
[----:B------:R-:W-:Y:S11]  /*29a70*/  @!UPT UIADD3 URZ, URZ, URZ, URZ ;  /* 0x0000003f3f3ff290 */ /* 0x000ff6000fffe03f */
[----:B------:R-:W-:Y:S01]  /*29a80*/  @!UPT UIADD3 URZ, URZ, URZ, URZ ;  /* 0x0000003f3f3ff290 */ /* 0x000fe2000fffe03f */
[----:B------:R-:W-:Y:S01]  /*29a90*/  STL.64 [R1+0x310], R20 ;  /* 0x0003101401007387 */ /* 0x000fe20000100a00 */
[----:B------:R0:W-:Y:S03]  /*29aa0*/  STL.64 [R1+0x318], R22 ;  /* 0x0003181601007387 */ /* 0x0001e60000100a00 */
[----:B0-----:R-:W3:Y:S01]  /*29ab0*/  LDL.LU.64 R22, [R1+0x2da8] ;  /* 0x002da80001167983 */ /* 0x001ee20000300a00 */
[----:B------:R-:W3:Y:S02]  /*29ac0*/  LDL.LU.64 R20, [R1+0x2da0] ;  /* 0x002da00001147983 */ /* 0x000ee40000300a00 */
[----:B------:R-:W-:Y:S02]  /*29ad0*/  STL.64 [R1+0x2d88], R10 ;  /* 0x002d880a01007387 */ /* 0x000fe40000100a00 */
[----:B------:R0:W-:Y:S02]  /*29ae0*/  STL.64 [R1+0x2d80], R8 ;  /* 0x002d800801007387 */ /* 0x0001e40000100a00 */
[----:B0-----:R-:W2:Y:S01]  /*29af0*/  LDL.LU R8, [R1+0x150] ;  /* 0x0001500001087983 */ /* 0x001ea20000300800 */
[----:B------:R-:W2:Y:S02]  /*29b00*/  LDL.LU R9, [R1+0x154] ;  /* 0x0001540001097983 */ /* 0x000ea40000300800 */
[----:B------:R-:W2:Y:S02]  /*29b10*/  LDL.LU R10, [R1+0x158] ;  /* 0x00015800010a7983 */ /* 0x000ea40000300800 */
[----:B------:R-:W2:Y:S01]  /*29b20*/  LDL.LU R11, [R1+0x15c] ;  /* 0x00015c00010b7983 */ /* 0x000ea20000300800 */
[----:B---3--:R-:W-:Y:S01]  /*29b30*/  HMMA.16816.F32.BF16 R24, R24, R18, R20 ;  /* 0x000000121818723c */ /* 0x008fe20000041814 */
[----:B------:R-:W3:Y:S01]  /*29b40*/  LDL.LU R23, [R1+0x2d98] ;  /* 0x002d980001177983 */ /* 0x000ee20000300800 */
[----:B------:R-:W-:Y:S02]  /*29b50*/  STL.64 [R1+0x2d78], R18 ;  /* 0x002d781201007387 */ /* 0x000fe40000100a00 */
[----:B------:R0:W-:Y:S11]  /*29b60*/  STL.64 [R1+0x2d70], R16 ;  /* 0x002d701001007387 */ /* 0x0001f60000100a00 */
[----:B------:R-:W-:Y:S08]  /*29b70*/  @!UPT UIADD3 URZ, URZ, URZ, URZ ;  /* 0x0000003f3f3ff290 */ /* 0x000ff0000fffe03f */
[----:B------:R-:W-:Y:S01]  /*29b80*/  STL.64 [R1+0x50], R24 ;  /* 0x0000501801007387 */ /* 0x000fe20000100a00 */
[----:B------:R-:W-:Y:S02]  /*29b90*/  STL.64 [R1+0x58], R26 ;  /* 0x0000581a01007387 */ /* 0x000fe40000100a00 */
[----:B0-----:R-:W2:Y:S02]  /*29ba0*/  LDL.LU R16, [R1+0x140] ;  /* 0x0001400001107983 */ /* 0x001ea40000300800 */
[----:B------:R-:W2:Y:S01]  /*29bb0*/  LDL.LU R17, [R1+0x144] ;  /* 0x0001440001117983 */ /* 0x000ea20000300800 */
[----:B------:R-:W2:Y:S01]  /*29bc0*/  LDL.LU R18, [R1+0x148] ;  /* 0x0001480001127983 */ /* 0x000ea20000300800 */
[----:B------:R-:W2:Y:S03]  /*29bd0*/  LDL.LU R19, [R1+0x14c] ;  /* 0x00014c0001137983 */ /* 0x000ea60000300800 */
[----:B---3--:R-:W0:Y:S02]  /*29be0*/  LDSM.16.MT88.4 R24, [R23+0x2100] ;  /* 0x002100001718783b */ /* 0x008e240000004200 */
[----:B------:R-:W1:Y:S02]  /*29bf0*/  LDSM.16.MT88.4 R20, [R23+0x2180] ;  /* 0x002180001714783b */ /* 0x000e640000004200 */
[----:B0-----:R-:W-:Y:S02]  /*29c00*/  STL.64 [R1+0x2c60], R26 ;  /* 0x002c601a01007387 */ /* 0x001fe40000100a00 */
[----:B------:R0:W-:Y:S02]  /*29c10*/  STL.64 [R1+0x2c58], R24 ;  /* 0x002c581801007387 */ /* 0x0001e40000100a00 */
[----:B0-----:R-:W4:Y:S01]  /*29c20*/  LDL.LU R24, [R1+0x30] ;  /* 0x0000300001187983 */ /* 0x001f220000300800 */
[----:B------:R-:W4:Y:S02]  /*29c30*/  LDL.LU R25, [R1+0x34] ;  /* 0x0000340001197983 */ /* 0x000f240000300800 */
[----:B------:R-:W4:Y:S02]  /*29c40*/  LDL.LU R26, [R1+0x38] ;  /* 0x00003800011a7983 */ /* 0x000f240000300800 */
[----:B------:R-:W4:Y:S02]  /*29c50*/  LDL.LU R27, [R1+0x3c] ;  /* 0x00003c00011b7983 */ /* 0x000f240000300800 */
[C---:B----4-:R-:W-:Y:S11]  /*29c60*/  HMMA.16816.F32.BF16 R12, R24.reuse, R6, R12 ;  /* 0x00000006180c723c */ /* 0x050ff6000004180c */
[----:B------:R-:W-:Y:S11]  /*29c70*/  @!UPT UIADD3 URZ, URZ, URZ, URZ ;  /* 0x0000003f3f3ff290 */ /* 0x000ff6000fffe03f */
[----:B------:R-:W-:Y:S01]  /*29c80*/  @!UPT UIADD3 URZ, URZ, URZ, URZ ;  /* 0x0000003f3f3ff290 */ /* 0x000fe2000fffe03f */
[----:B------:R-:W-:Y:S01]  /*29c90*/  STL.64 [R1+0x40], R12 ;  /* 0x0000400c01007387 */ /* 0x000fe20000100a00 */
[----:B------:R0:W-:Y:S03]  /*29ca0*/  STL.64 [R1+0x48], R14 ;  /* 0x0000480e01007387 */ /* 0x0001e60000100a00 */
[----:B0-----:R-:W2:Y:S02]  /*29cb0*/  LDL.LU.64 R14, [R1+0x2d90] ;  /* 0x002d9000010e7983 */ /* 0x001ea40000300a00 */
[C---:B--2---:R-:W-:Y:S11]  /*29cc0*/  HMMA.16816.F32.BF16 R8, R24.reuse, R14, R8 ;  /* 0x0000000e1808723c */ /* 0x044ff60000041808 */
[----:B------:R-:W-:Y:S11]  /*29cd0*/  @!UPT UIADD3 URZ, URZ, URZ, URZ ;  /* 0x0000003f3f3ff290 */ /* 0x000ff6000fffe03f */
[----:B------:R-:W-:Y:S01]  /*29ce0*/  @!UPT UIADD3 URZ, URZ, URZ, URZ ;  /* 0x0000003f3f3ff290 */ /* 0x000fe2000fffe03f */
[----:B------:R-:W-:Y:S01]  /*29cf0*/  STL.64 [R1+0x300], R8 ;  /* 0x0003000801007387 */ /* 0x000fe20000100a00 */
[----:B------:R0:W-:Y:S03]  /*29d00*/  STL.64 [R1+0x308], R10 ;  /* 0x0003080a01007387 */ /* 0x0001e60000100a00 */
[----:B0-----:R-:W2:Y:S01]  /*29d10*/  LDL.LU.64 R10, [R1+0x2d88] ;  /* 0x002d8800010a7983 */ /* 0x001ea20000300a00 */
[----:B------:R-:W3:Y:S02]  /*29d20*/  LDL.LU.64 R8, [R1+0x2d80] ;  /* 0x002d800001087983 */ /* 0x000ee40000300a00 */
[----:B------:R0:W-:Y:S02]  /*29d30*/  STL.64 [R1+0x2d40], R14 ;  /* 0x002d400e01007387 */ /* 0x0001e40000100a00 */
[----:B------:R-:W4:Y:S01]  /*29d40*/  LDL.LU R12, [R1+0xb0] ;  /* 0x0000b000010c7983 */ /* 0x000f220000300800 */
[----:B------:R-:W4:Y:S04]  /*29d50*/  LDL.LU R13, [R1+0xb4] ;  /* 0x0000b400010d7983 */ /* 0x000f280000300800 */
[----:B0-----:R-:W4:Y:S01]  /*29d60*/  LDL.LU R14, [R1+0xb8] ;  /* 0x0000b800010e7983 */ /* 0x001f220000300800 */
[----:B------:R-:W4:Y:S01]  /*29d70*/  LDL.LU R15, [R1+0xbc] ;  /* 0x0000bc00010f7983 */ /* 0x000f220000300800 */
[C---:B--2---:R-:W-:Y:S11]  /*29d80*/  HMMA.16816.F32.BF16 R16, R24.reuse, R10, R16 ;  /* 0x0000000a1810723c */ /* 0x044ff60000041810 */
[----:B------:R-:W-:Y:S11]  /*29d90*/  @!UPT UIADD3 URZ, URZ, URZ, URZ ;  /* 0x0000003f3f3ff290 */ /* 0x000ff6000fffe03f */
[----:B------:R-:W-:Y:S01]  /*29da0*/  @!UPT UIADD3 URZ, URZ, URZ, URZ ;  /* 0x0000003f3f3ff290 */ /* 0x000fe2000fffe03f */
[----:B------:R-:W-:Y:S01]  /*29db0*/  STL.64 [R1+0x170], R16 ;  /* 0x0001701001007387 */ /* 0x000fe20000100a00 */
[----:B------:R0:W-:Y:S03]  /*29dc0*/  STL.64 [R1+0x178], R18 ;  /* 0x0001781201007387 */ /* 0x0001e60000100a00 */
[----:B0-----:R-:W4:Y:S01]  /*29dd0*/  LDL.LU.64 R18, [R1+0x2d78] ;  /* 0x002d780001127983 */ /* 0x001f220000300a00 */
[----:B------:R-:W2:Y:S02]  /*29de0*/  LDL.LU.64 R16, [R1+0x2d70] ;  /* 0x002d700001107983 */ /* 0x000ea40000300a00 */
[----:B------:R-:W-:Y:S02]  /*29df0*/  STL.64 [R1+0x2d38], R10 ;  /* 0x002d380a01007387 */ /* 0x000fe40000100a00 */
[----:B---3--:R4:W-:Y:S02]  /*29e00*/  STL.64 [R1+0x2d30], R8 ;  /* 0x002d300801007387 */ /* 0x0089e40000100a00 */
[----:B----4-:R-:W-:Y:S01]  /*29e10*/  HMMA.16816.F32.BF16 R8, R24, R18, R12 ;  /* 0x000000121808723c */ /* 0x010fe2000004180c */
[----:B------:R-:W-:Y:S01]  /*29e20*/  STL.64 [R1+0x2d28], R18 ;  /* 0x002d281201007387 */ /* 0x000fe20000100a00 */
[----:B--2---:R-:W-:Y:S05]  /*29e30*/  STL.64 [R1+0x2d20], R16 ;  /* 0x002d201001007387 */ /* 0x004fea0000100a00 */
[----:B------:R-:W-:-:S02]  /*29e40*/  IMAD.MOV.U32 R24, RZ, RZ, R29 ;  /* 0x000000ffff187224 */ /* 0x000fc400078e001d */
[----:B------:R-:W-:Y:S02]  /*29e50*/  IMAD.MOV.U32 R26, RZ, RZ, R2 ;  /* 0x000000ffff1a7224 */ /* 0x000fe400078e0002 */
[----:B------:R-:W-:Y:S11]  /*29e60*/  IMAD.MOV.U32 R27, RZ, RZ, R0 ;  /* 0x000000ffff1b7224 */ /* 0x000ff600078e0000 */
[----:B------:R-:W-:Y:S01]  /*29e70*/  @!UPT UIADD3 URZ, URZ, URZ, URZ ;  /* 0x0000003f3f3ff290 */ /* 0x000fe2000fffe03f */
[----:B------:R0:W-:Y:S01]  /*29e80*/  STL.64 [R1+0x160], R8 ;  /* 0x0001600801007387 */ /* 0x0001e20000100a00 */
[----:B------:R2:W-:Y:S03]  /*29e90*/  STL.64 [R1+0x168], R10 ;  /* 0x0001680a01007387 */ /* 0x0005e60000100a00 */
[----:B0-----:R-:W3:Y:S01]  /*29ea0*/  LDL.LU R8, [R1+0x120] ;  /* 0x0001200001087983 */ /* 0x001ee20000300800 */
[----:B------:R-:W3:Y:S02]  /*29eb0*/  LDL.LU R9, [R1+0x124] ;  /* 0x0001240001097983 */ /* 0x000ee40000300800 */
[----:B--2---:R-:W3:Y:S02]  /*29ec0*/  LDL.LU R10, [R1+0x128] ;  /* 0x00012800010a7983 */ /* 0x004ee40000300800 */
[----:B------:R-:W3:Y:S01]  /*29ed0*/  LDL.LU R11, [R1+0x12c] ;  /* 0x00012c00010b7983 */ /* 0x000ee20000300800 */
[----:B------:R-:W2:Y:S01]  /*29ee0*/  LDL.LU R12, [R1+0x130] ;  /* 0x00013000010c7983 */ /* 0x000ea20000300800 */
[----:B------:R-:W2:Y:S02]  /*29ef0*/  LDL.LU R13, [R1+0x134] ;  /* 0x00013400010d7983 */ /* 0x000ea40000300800 */
[----:B------:R-:W2:Y:S02]  /*29f00*/  LDL.LU R14, [R1+0x138] ;  /* 0x00013800010e7983 */ /* 0x000ea40000300800 */
[----:B------:R-:W2:Y:S01]  /*29f10*/  LDL.LU R15, [R1+0x13c] ;  /* 0x00013c00010f7983 */ /* 0x000ea20000300800 */
[----:B------:R-:W4:Y:S01]  /*29f20*/  LDL.LU R16, [R1+0x110] ;  /* 0x0001100001107983 */ /* 0x000f220000300800 */
[----:B------:R-:W4:Y:S02]  /*29f30*/  LDL.LU R17, [R1+0x114] ;  /* 0x0001140001117983 */ /* 0x000f240000300800 */
[----:B------:R-:W4:Y:S02]  /*29f40*/  LDL.LU R18, [R1+0x118] ;  /* 0x0001180001127983 */ /* 0x000f240000300800 */
[----:B------:R-:W4:Y:S01]  /*29f50*/  LDL.LU R19, [R1+0x11c] ;  /* 0x00011c0001137983 */ /* 0x000f220000300800 */
[----:B------:R-:W2:Y:S01]  /*29f60*/  LDL.LU R29, [R1+0x2d6c] ;  /* 0x002d6c00011d7983 */ /* 0x000ea20000300800 */
[----:B------:R-:W-:-:S02]  /*29f70*/  IMAD.MOV.U32 R25, RZ, RZ, R3 ;  /* 0x000000ffff197224 */ /* 0x000fc400078e0003 */
[----:B------:R-:W3:Y:S02]  /*29f80*/  LDL.LU R3, [R1+0x2d68] ;  /* 0x002d680001037983 */ /* 0x000ee40000300800 */
[----:B------:R-:W3:Y:S01]  /*29f90*/  LDL.LU R2, [R1+0x2d64] ;  /* 0x002d640001027983 */ /* 0x000ee20000300800 */
[----:B------:R-:W3:Y:S01]  /*29fa0*/  LDL.LU R0, [R1+0x2d60] ;  /* 0x002d600001007983 */ /* 0x000ee20000300800 */
[----:B------:R-:W-:Y:S02]  /*29fb0*/  STL.64 [R1+0x2ca8], R26 ;  /* 0x002ca81a01007387 */ /* 0x000fe40000100a00 */
[----:B------:R0:W-:Y:S02]  /*29fc0*/  STL.64 [R1+0x2ca0], R24 ;  /* 0x002ca01801007387 */ /* 0x0001e40000100a00 */
[----:B0-----:R-:W3:Y:S01]  /*29fd0*/  LDL.LU R24, [R1+0x10] ;  /* 0x0000100001187983 */ /* 0x001ee20000300800 */
[----:B------:R-:W3:Y:S02]  /*29fe0*/  LDL.LU R25, [R1+0x14] ;  /* 0x0000140001197983 */ /* 0x000ee40000300800 */
[----:B------:R-:W-:-:S02]  /*29ff0*/  IMAD.MOV.U32 R26, RZ, RZ, R4 ;  /* 0x000000ffff1a7224 */ /* 0x000fc400078e0004 */
[----:B------:R-:W-:Y:S01]  /*2a000*/  IMAD.MOV.U32 R27, RZ, RZ, R5 ;  /* 0x000000ffff1b7224 */ /* 0x000fe200078e0005 */
[----:B------:R-:W4:Y:S01]  /*2a010*/  LDL.LU R4, [R1+0x2d5c] ;  /* 0x002d5c0001047983 */ /* 0x000f220000300800 */
[----:B------:R-:W4:Y:S03]  /*2a020*/  LDL.LU R5, [R1+0x2d58] ;  /* 0x002d580001057983 */ /* 0x000f260000300800 */
[----:B------:R0:W-:Y:S02]  /*2a030*/  STL.64 [R1+0x2d08], R26 ;  /* 0x002d081a01007387 */ /* 0x0001e40000100a00 */
[----:B0-----:R-:W-:Y:S02]  /*2a040*/  IMAD.MOV.U32 R27, RZ, RZ, R28 ;  /* 0x000000ffff1b7224 */ /* 0x001fe400078e001c */
[----:B--2---:R-:W-:Y:S01]  /*2a050*/  IMAD.MOV.U32 R26, RZ, RZ, R29 ;  /* 0x000000ffff1a7224 */ /* 0x004fe200078e001d */
[----:B---3--:R0:W-:Y:S02]  /*2a060*/  STL.64 [R1+0x2d00], R24 ;  /* 0x002d001801007387 */ /* 0x0081e40000100a00 */
[----:B0-----:R-:W-:-:S02]  /*2a070*/  IMAD.MOV.U32 R24, RZ, RZ, R2 ;  /* 0x000000ffff187224 */ /* 0x001fc400078e0002 */
[----:B------:R-:W-:Y:S01]  /*2a080*/  IMAD.MOV.U32 R25, RZ, RZ, R3 ;  /* 0x000000ffff197224 */ /* 0x000fe200078e0003 */
[----:B------:R-:W2:Y:S01]  /*2a090*/  LDL.LU R2, [R1+0x2d54] ;  /* 0x002d540001027983 */ /* 0x000ea20000300800 */
[----:B------:R-:W3:Y:S02]  /*2a0a0*/  LDL.LU R3, [R1+0x2d50] ;  /* 0x002d500001037983 */ /* 0x000ee40000300800 */
[----:B------:R-:W2:Y:S02]  /*2a0b0*/  LDL.LU R29, [R1+0x2d4c] ;  /* 0x002d4c00011d7983 */ /* 0x000ea40000300800 */
[----:B------:R-:W2:Y:S01]  /*2a0c0*/  LDL.LU R28, [R1+0x2d48] ;  /* 0x002d4800011c7983 */ /* 0x000ea20000300800 */
[----:B-1----:R-:W-:Y:S01]  /*2a0d0*/  STL.64 [R1+0x2c20], R22 ;  /* 0x002c201601007387 */ /* 0x002fe20000100a00 */
[----:B------:R0:W-:Y:S03]  /*2a0e0*/  STL.64 [R1+0x2c18], R20 ;  /* 0x002c181401007387 */ /* 0x0001e60000100a00 */
[----:B0-----:R-:W2:Y:S01]  /*2a0f0*/  LDL.LU R20, [R1+0xf0] ;  /* 0x0000f00001147983 */ /* 0x001ea20000300800 */
[----:B------:R-:W2:Y:S02]  /*2a100*/  LDL.LU R21, [R1+0xf4] ;  /* 0x0000f40001157983 */ /* 0x000ea40000300800 */
[----:B------:R-:W2:Y:S02]  /*2a110*/  LDL.LU R22, [R1+0xf8] ;  /* 0x0000f80001167983 */ /* 0x000ea40000300800 */
[----:B------:R-:W2:Y:S01]  /*2a120*/  LDL.LU R23, [R1+0xfc] ;  /* 0x0000fc0001177983 */ /* 0x000ea20000300800 */
[C---:B------:R-:W-:Y:S01]  /*2a130*/  HMMA.16816.F32.BF16 R12, R24.reuse, R6, R12 ;  /* 0x00000006180c723c */ /* 0x040fe2000004180c */
[----:B--2---:R-:W-:Y:S01]  /*2a140*/  STL.64 [R1+0x2d18], R22 ;  /* 0x002d181601007387 */ /* 0x004fe20000100a00 */
[----:B------:R0:W-:Y:S03]  /*2a150*/  STL.64 [R1+0x2d10], R20 ;  /* 0x002d101401007387 */ /* 0x0001e60000100a00 */
[----:B0-----:R-:W2:Y:S01]  /*2a160*/  LDL.LU R20, [R1+0xa0] ;  /* 0x0000a00001147983 */ /* 0x001ea20000300800 */
[----:B------:R-:W2:Y:S02]  /*2a170*/  LDL.LU R21, [R1+0xa4] ;  /* 0x0000a40001157983 */ /* 0x000ea40000300800 */
[----:B------:R-:W2:Y:S02]  /*2a180*/  LDL.LU R22, [R1+0xa8] ;  /* 0x0000a80001167983 */ /* 0x000ea40000300800 */
[----:B------:R-:W2:Y:S11]  /*2a190*/  LDL.LU R23, [R1+0xac] ;  /* 0x0000ac0001177983 */ /* 0x000eb60000300800 */
[----:B------:R-:W-:Y:S02]  /*2a1a0*/  @!UPT UIADD3 URZ, URZ, URZ, URZ ;  /* 0x0000003f3f3ff290 */ /* 0x000fe4000fffe03f */
        /* <DEDUP_REMOVED lines=8> */
[----:B0-----:R-:W4:Y:S01]  /*2a230*/  LDL.LU.64 R10, [R1+0x2d38] ;  /* 0x002d3800010a7983 */ /* 0x001f220000300a00 */
[----:B------:R-:W2:Y:S01]  /*2a240*/  LDL.LU.64 R8, [R1+0x2d30] ;  /* 0x002d300001087983 */ /* 0x000ea20000300a00 */
[C---:B----4-:R-:W-:Y:S11]  /*2a250*/  HMMA.16816.F32.BF16 R16, R24.reuse, R10, R16 ;  /* 0x0000000a1810723c */ /* 0x050ff60000041810 */
[----:B------:R-:W-:Y:S11]  /*2a260*/  @!UPT UIADD3 URZ, URZ, URZ, URZ ;  /* 0x0000003f3f3ff290 */ /* 0x000ff6000fffe03f */
[----:B------:R-:W-:Y:S01]  /*2a270*/  @!UPT UIADD3 URZ, URZ, URZ, URZ ;  /* 0x0000003f3f3ff290 */ /* 0x000fe2000fffe03f */
[----:B------:R-:W-:Y:S01]  /*2a280*/  STL.64 [R1+0x1d0], R16 ;  /* 0x0001d01001007387 */ /* 0x000fe20000100a00 */
[----:B------:R0:W-:Y:S03]  /*2a290*/  STL.64 [R1+0x1d8], R18 ;  /* 0x0001d81201007387 */ /* 0x0001e60000100a00 */
[----:B0-----:R-:W4:Y:S01]  /*2a2a0*/  LDL.LU.64 R18, [R1+0x2d28] ;  /* 0x002d280001127983 */ /* 0x001f220000300a00 */
[----:B------:R-:W2:Y:S01]  /*2a2b0*/  LDL.LU.64 R16, [R1+0x2d20] ;  /* 0x002d200001107983 */ /* 0x000ea20000300a00 */
[----:B----4-:R-:W-:Y:S02]  /*2a2c0*/  HMMA.16816.F32.BF16 R24, R24, R18, R20 ;  /* 0x000000121818723c */ /* 0x010fe40000041814 */
[----:B------:R-:W4:Y:S01]  /*2a2d0*/  LDL.LU.64 R22, [R1+0x2d18] ;  /* 0x002d180001167983 */ /* 0x000f220000300a00 */
[----:B------:R-:W4:Y:S11]  /*2a2e0*/  LDL.LU.64 R20, [R1+0x2d10] ;  /* 0x002d100001147983 */ /* 0x000f360000300a00 */
[----:B------:R-:W-:Y:S09]  /*2a2f0*/  @!UPT UIADD3 URZ, URZ, URZ, URZ ;  /* 0x0000003f3f3ff290 */ /* 0x000ff2000fffe03f */
[----:B------:R-:W-:Y:S01]  /*2a300*/  STL.64 [R1+0x1c0], R24 ;  /* 0x0001c01801007387 */ /* 0x000fe20000100a00 */
[----:B------:R0:W-:Y:S03]  /*2a310*/  STL.64 [R1+0x1c8], R26 ;  /* 0x0001c81a01007387 */ /* 0x0001e60000100a00 */
[----:B0-----:R-:W3:Y:S01]  /*2a320*/  LDL.LU.64 R26, [R1+0x2d08] ;  /* 0x002d0800011a7983 */ /* 0x001ee20000300a00 */
[----:B------:R-:W3:Y:S02]  /*2a330*/  LDL.LU.64 R24, [R1+0x2d00] ;  /* 0x002d000001187983 */ /* 0x000ee40000300a00 */
[----:B------:R-:W-:Y:S02]  /*2a340*/  STL.64 [R1+0x2cc8], R18 ;  /* 0x002cc81201007387 */ /* 0x000fe40000100a00 */
[----:B--2---:R0:W-:Y:S02]  /*2a350*/  STL.64 [R1+0x2cc0], R16 ;  /* 0x002cc01001007387 */ /* 0x0041e40000100a00 */
[----:B0-----:R-:W3:Y:S01]  /*2a360*/  LDL.LU R16, [R1+0x100] ;  /* 0x0001000001107983 */ /* 0x001ee20000300800 */
[----:B------:R-:W3:Y:S02]  /*2a370*/  LDL.LU R17, [R1+0x104] ;  /* 0x0001040001117983 */ /* 0x000ee40000300800 */
[----:B------:R-:W3:Y:S02]  /*2a380*/  LDL.LU R18, [R1+0x108] ;  /* 0x0001080001127983 */ /* 0x000ee40000300800 */
[----:B------:R-:W3:Y:S01]  /*2a390*/  LDL.LU R19, [R1+0x10c] ;  /* 0x00010c0001137983 */ /* 0x000ee20000300800 */
[----:B------:R-:W-:Y:S01]  /*2a3a0*/  STL.64 [R1+0x2cb8], R6 ;  /* 0x002cb80601007387 */ /* 0x000fe20000100a00 */
[----:B------:R4:W-:Y:S01]  /*2a3b0*/  STL.64 [R1+0x2cb0], R4 ;  /* 0x002cb00401007387 */ /* 0x0009e20000100a00 */
[C---:B---3--:R-:W-:Y:S08]  /*2a3c0*/  HMMA.16816.F32.BF16 R16, R24.reuse, R6, R16 ;  /* 0x000000061810723c */ /* 0x048ff00000041810 */
[----:B----4-:R-:W-:Y:S11]  /*2a3d0*/  HMMA.16816.F32.BF16 R4, R24, R14, R20 ;  /* 0x0000000e1804723c */ /* 0x010ff60000041814 */
[----:B------:R-:W-:Y:S04]  /*2a3e0*/  @!UPT UIADD3 URZ, URZ, URZ, URZ ;  /* 0x0000003f3f3ff290 */ /* 0x000fe8000fffe03f */
[----:B------:R-:W-:Y:S01]  /*2a3f0*/  STL.64 [R1+0x2c0], R16 ;  /* 0x0002c01001007387 */ /* 0x000fe20000100a00 */
[----:B------:R-:W-:Y:S02]  /*2a400*/  STL.64 [R1+0x2c8], R18 ;  /* 0x0002c81201007387 */ /* 0x000fe40000100a00 */
[----:B------:R-:W-:Y:S02]  /*2a410*/  STL.64 [R1+0x2c98], R14 ;  /* 0x002c980e01007387 */ /* 0x000fe40000100a00 */
[----:B------:R-:W2:Y:S03]  /*2a420*/  LDL.LU R20, [R1+0x200] ;  /* 0x0002000001147983 */ /* 0x000ea60000300800 */
[----:B------:R-:W-:Y:S01]  /*2a430*/  STL.64 [R1+0x2b0], R4 ;  /* 0x0002b00401007387 */ /* 0x000fe20000100a00 */
[----:B------:R-:W-:Y:S02]  /*2a440*/  IMAD.MOV.U32 R22, RZ, RZ, R29 ;  /* 0x000000ffff167224 */ /* 0x000fe400078e001d */
[----:B------:R-:W-:-:S02]  /*2a450*/  IMAD.MOV.U32 R23, RZ, RZ, R3 ;  /* 0x000000ffff177224 */ /* 0x000fc400078e0003 */
[----:B------:R-:W-:Y:S02]  /*2a460*/  STL.64 [R1+0x2b8], R6 ;  /* 0x0002b80601007387 */ /* 0x000fe40000100a00 */
[----:B------:R-:W-:Y:S02]  /*2a470*/  IMAD.MOV.U32 R21, RZ, RZ, R28 ;  /* 0x000000ffff157224 */ /* 0x000fe400078e001c */
[----:B------:R-:W3:Y:S01]  /*2a480*/  LDL.LU R28, [R1+0x2cf8] ;  /* 0x002cf800011c7983 */ /* 0x000ee20000300800 */
[----:B------:R-:W4:Y:S02]  /*2a490*/  LDL.LU R29, [R1+0x2cf4] ;  /* 0x002cf400011d7983 */ /* 0x000f240000300800 */
[----:B------:R-:W3:Y:S02]  /*2a4a0*/  LDL.LU R3, [R1+0x2cf0] ;  /* 0x002cf00001037983 */ /* 0x000ee40000300800 */
[----:B------:R-:W-:Y:S01]  /*2a4b0*/  STL.64 [R1+0x2c30], R22 ;  /* 0x002c301601007387 */ /* 0x000fe20000100a00 */
[----:B--2---:R0:W-:Y:S04]  /*2a4c0*/  STL.64 [R1+0x2c28], R20 ;  /* 0x002c281401007387 */ /* 0x0041e80000100a00 */
[----:B0-----:R-:W2:Y:S01]  /*2a4d0*/  LDL.LU R20, [R1+0x210] ;  /* 0x0002100001147983 */ /* 0x001ea20000300800 */
[----:B------:R-:W2:Y:S02]  /*2a4e0*/  LDL.LU R21, [R1+0x214] ;  /* 0x0002140001157983 */ /* 0x000ea40000300800 */
[----:B------:R-:W2:Y:S02]  /*2a4f0*/  LDL.LU R22, [R1+0x218] ;  /* 0x0002180001167983 */ /* 0x000ea40000300800 */
[----:B------:R-:W2:Y:S01]  /*2a500*/  LDL.LU R23, [R1+0x21c] ;  /* 0x00021c0001177983 */ /* 0x000ea20000300800 */
        /* <DEDUP_REMOVED lines=12> */
[----:B--2---:R-:W-:Y:S01]  /*2a5d0*/  STL.64 [R1+0x2c40], R22 ;  /* 0x002c401601007387 */ /* 0x004fe20000100a00 */
[----:B------:R0:W-:Y:S03]  /*2a5e0*/  STL.64 [R1+0x2c38], R20 ;  /* 0x002c381401007387 */ /* 0x0001e60000100a00 */
[----:B0-----:R-:W2:Y:S01]  /*2a5f0*/  LDL.LU R20, [R1+0x1f0] ;  /* 0x0001f00001147983 */ /* 0x001ea20000300800 */
[----:B----4-:R-:W-:-:S02]  /*2a600*/  IMAD.MOV.U32 R22, RZ, RZ, R29 ;  /* 0x000000ffff167224 */ /* 0x010fc400078e001d */
[----:B---3--:R-:W-:Y:S02]  /*2a610*/  IMAD.MOV.U32 R23, RZ, RZ, R28 ;  /* 0x000000ffff177224 */ /* 0x008fe400078e001c */
        /* <DEDUP_REMOVED lines=9> */
[----:B------:R-:W2:Y:S02]  /*2a6b0*/  LDL.LU R23, [R1+0x1ec] ;  /* 0x0001ec0001177983 */ /* 0x000ea40000300800 */
        /* <DEDUP_REMOVED lines=10> */
[----:B------:R-:W-:Y:S01]  /*2a760*/  HMMA.16816.F32.BF16 R16, R24, R10, R16 ;  /* 0x0000000a1810723c */ /* 0x000fe20000041810 */
[----:B--2---:R0:W-:Y:S04]  /*2a770*/  STL.64 [R1+0x2c78], R20 ;  /* 0x002c781401007387 */ /* 0x0041e80000100a00 */
[----:B0-----:R-:W2:Y:S01]  /*2a780*/  LDL.LU R20, [R1+0x60] ;  /* 0x0000600001147983 */ /* 0x001ea20000300800 */
[----:B------:R-:W2:Y:S02]  /*2a790*/  LDL.LU R21, [R1+0x64] ;  /* 0x0000640001157983 */ /* 0x000ea40000300800 */
[----:B------:R-:W2:Y:S02]  /*2a7a0*/  LDL.LU R22, [R1+0x68] ;  /* 0x0000680001167983 */ /* 0x000ea40000300800 */
[----:B------:R-:W2:Y:S02]  /*2a7b0*/  LDL.LU R23, [R1+0x6c] ;  /* 0x00006c0001177983 */ /* 0x000ea40000300800 */
[----:B--2---:R4:W-:Y:S01]  /*2a7c0*/  STL.64 [R1+0x2c90], R22 ;  /* 0x002c901601007387 */ /* 0x0049e20000100a00 */
[----:B------:R0:W-:Y:S02]  /*2a7d0*/  STL.64 [R1+0x2c88], R20 ;  /* 0x002c881401007387 */ /* 0x0001e40000100a00 */
[----:B----4-:R-:W-:Y:S01]  /*2a7e0*/  IMAD.MOV.U32 R22, RZ, RZ, R29 ;  /* 0x000000ffff167224 */ /* 0x010fe200078e001d */
[----:B0-----:R-:W2:Y:S01]  /*2a7f0*/  LDL.LU R20, [R1+0x70] ;  /* 0x0000700001147983 */ /* 0x001ea20000300800 */
[----:B---3--:R-:W-:-:S02]  /*2a800*/  IMAD.MOV.U32 R21, RZ, RZ, R3 ;  /* 0x000000ffff157224 */ /* 0x008fc400078e0003 */
[----:B------:R-:W3:Y:S02]  /*2a810*/  LDL.LU R3, [R1+0x2cd4] ;  /* 0x002cd40001037983 */ /* 0x000ee40000300800 */
[----:B------:R-:W4:Y:S02]  /*2a820*/  LDL.LU R29, [R1+0x2cd0] ;  /* 0x002cd000011d7983 */ /* 0x000f240000300800 */
[----:B------:R-:W-:Y:S01]  /*2a830*/  STL.64 [R1+0x2a0], R16 ;  /* 0x0002a01001007387 */ /* 0x000fe20000100a00 */
[----:B------:R0:W-:Y:S03]  /*2a840*/  STL.64 [R1+0x2a8], R18 ;  /* 0x0002a81201007387 */ /* 0x0001e60000100a00 */
[----:B0-----:R-:W2:Y:S01]  /*2a850*/  LDL.LU.64 R18, [R1+0x2cc8] ;  /* 0x002cc80001127983 */ /* 0x001ea20000300a00 */
[----:B------:R-:W3:Y:S01]  /*2a860*/  LDL.LU.64 R16, [R1+0x2cc0] ;  /* 0x002cc00001107983 */ /* 0x000ee20000300a00 */
[----:B--2---:R-:W-:Y:S02]  /*2a870*/  HMMA.16816.F32.BF16 R24, R24, R18, R4 ;  /* 0x000000121818723c */ /* 0x004fe40000041804 */
[----:B------:R-:W2:Y:S01]  /*2a880*/  LDL.LU.64 R6, [R1+0x2cb8] ;  /* 0x002cb80001067983 */ /* 0x000ea20000300a00 */
[----:B------:R-:W2:Y:S11]  /*2a890*/  LDL.LU.64 R4, [R1+0x2cb0] ;  /* 0x002cb00001047983 */ /* 0x000eb60000300a00 */
[----:B------:R-:W-:Y:S09]  /*2a8a0*/  @!UPT UIADD3 URZ, URZ, URZ, URZ ;  /* 0x0000003f3f3ff290 */ /* 0x000ff2000fffe03f */
[----:B------:R-:W-:Y:S01]  /*2a8b0*/  STL.64 [R1+0x240], R24 ;  /* 0x0002401801007387 */ /* 0x000fe20000100a00 */
[----:B------:R0:W-:Y:S03]  /*2a8c0*/  STL.64 [R1+0x248], R26 ;  /* 0x0002481a01007387 */ /* 0x0001e60000100a00 */
[----:B0-----:R-:W2:Y:S01]  /*2a8d0*/  LDL.LU.64 R26, [R1+0x2ca8] ;  /* 0x002ca800011a7983 */ /* 0x001ea20000300a00 */
[----:B------:R-:W2:Y:S02]  /*2a8e0*/  LDL.LU.64 R24, [R1+0x2ca0] ;  /* 0x002ca00001187983 */ /* 0x000ea40000300a00 */
[----:B------:R-:W-:Y:S02]  /*2a8f0*/  IMAD.MOV.U32 R23, RZ, RZ, R28 ;  /* 0x000000ffff177224 */ /* 0x000fe400078e001c */
[----:B---3--:R-:W-:Y:S01]  /*2a900*/  IMAD R28, R3, 0x110, RZ ;  /* 0x00000110031c7824 */ /* 0x008fe200078e02ff */
[C---:B--2---:R-:W-:Y:S11]  /*2a910*/  HMMA.16816.F32.BF16 R12, R24.reuse, R6, R12 ;  /* 0x00000006180c723c */ /* 0x044ff6000004180c */
[----:B------:R-:W-:Y:S11]  /*2a920*/  @!UPT UIADD3 URZ, URZ, URZ, URZ ;  /* 0x0000003f3f3ff290 */ /* 0x000ff6000fffe03f */
[----:B------:R-:W-:Y:S01]  /*2a930*/  @!UPT UIADD3 URZ, URZ, URZ, URZ ;  /* 0x0000003f3f3ff290 */ /* 0x000fe2000fffe03f */
[----:B------:R-:W-:Y:S01]  /*2a940*/  STL.64 [R1+0x230], R12 ;  /* 0x0002300c01007387 */ /* 0x000fe20000100a00 */
[----:B------:R0:W-:Y:S02]  /*2a950*/  STL [R1+0x238], R14 ;  /* 0x0002380e01007387 */ /* 0x0001e40000100800 */
[----:B------:R-:W-:Y:S02]  /*2a960*/  IMAD.MOV.U32 R3, RZ, RZ, R15 ;  /* 0x000000ffff037224 */ /* 0x000fe400078e000f */
[----:B0-----:R-:W2:Y:S03]  /*2a970*/  LDL.LU.64 R14, [R1+0x2c98] ;  /* 0x002c9800010e7983 */ /* 0x001ea60000300a00 */
[----:B------:R-:W-:Y:S01]  /*2a980*/  STL [R1+0x2c08], R3 ;  /* 0x002c080301007387 */ /* 0x000fe20000100800 */
[----:B--2---:R-:W-:Y:S11]  /*2a990*/  HMMA.16816.F32.BF16 R20, R24, R14, R20 ;  /* 0x0000000e1814723c */ /* 0x004ff60000041814 */
[----:B------:R-:W-:Y:S11]  /*2a9a0*/  @!UPT UIADD3 URZ, URZ, URZ, URZ ;  /* 0x0000003f3f3ff290 */ /* 0x000ff6000fffe03f */
[----:B------:R-:W-:Y:S01]  /*2a9b0*/  @!UPT UIADD3 URZ, URZ, URZ, URZ ;  /* 0x0000003f3f3ff290 */ /* 0x000fe2000fffe03f */
[----:B------:R-:W-:Y:S01]  /*2a9c0*/  STL.64 [R1+0x290], R20 ;  /* 0x0002901401007387 */ /* 0x000fe20000100a00 */
[----:B------:R0:W-:Y:S03]  /*2a9d0*/  STL.64 [R1+0x298], R22 ;  /* 0x0002981601007387 */ /* 0x0001e60000100a00 */
[----:B0-----:R-:W2:Y:S01]  /*2a9e0*/  LDL.LU.64 R22, [R1+0x2c90] ;  /* 0x002c900001167983 */ /* 0x001ea20000300a00 */
[----:B------:R-:W2:Y:S01]  /*2a9f0*/  LDL.LU.64 R20, [R1+0x2c88] ;  /* 0x002c880001147983 */ /* 0x000ea20000300a00 */
[----:B----4-:R-:W-:-:S04]  /*2aa00*/  LOP3.LUT R12, R28, 0x30, R29, 0x78, !PT ;  /* 0x000000301c0c7812 */ /* 0x010fc800078e781d */
[----:B------:R-:W-:Y:S01]  /*2aa10*/  LOP3.LUT R12, R12, 0x40, RZ, 0x3c, !PT ;  /* 0x000000400c0c7812 */ /* 0x000fe200078e3cff */
[C---:B--2---:R-:W-:Y:S11]  /*2aa20*/  HMMA.16816.F32.BF16 R20, R24.reuse, R10, R20 ;  /* 0x0000000a1814723c */ /* 0x044ff60000041814 */
[----:B------:R-:W-:Y:S11]  /*2aa30*/  @!UPT UIADD3 URZ, URZ, URZ, URZ ;  /* 0x0000003f3f3ff290 */ /* 0x000ff6000fffe03f */
[----:B------:R-:W-:Y:S01]  /*2aa40*/  @!UPT UIADD3 URZ, URZ, URZ, URZ ;  /* 0x0000003f3f3ff290 */ /* 0x000fe2000fffe03f */
[----:B------:R-:W-:Y:S01]  /*2aa50*/  STL.64 [R1+0x280], R20 ;  /* 0x0002801401007387 */ /* 0x000fe20000100a00 */
[----:B------:R-:W-:Y:S02]  /*2aa60*/  STL.64 [R1+0x288], R22 ;  /* 0x0002881601007387 */ /* 0x000fe40000100a00 */
[----:B------:R-:W0:Y:S02]  /*2aa70*/  LDSM.16.MT88.4 R20, [R0+0x4000] ;  /* 0x004000000014783b */ /* 0x000e240000004200 */
[----:B0-----:R-:W-:Y:S02]  /*2aa80*/  STL.64 [R1+0x10], R20 ;  /* 0x0000101401007387 */ /* 0x001fe40000100a00 */
[----:B------:R-:W-:Y:S02]  /*2aa90*/  STL.64 [R1+0x18], R22 ;  /* 0x0000181601007387 */ /* 0x000fe40000100a00 */
[----:B------:R-:W0:Y:S02]  /*2aaa0*/  LDSM.16.M88.4 R20, [R12+0x10000] ;  /* 0x010000000c14783b */ /* 0x000e240000000200 */
[----:B0-----:R-:W-:Y:S02]  /*2aab0*/  STL.64 [R1+0x70], R20 ;  /* 0x0000701401007387 */ /* 0x001fe40000100a00 */
[----:B------:R0:W-:Y:S02]  /*2aac0*/  STL.64 [R1+0x78], R22 ;  /* 0x0000781601007387 */ /* 0x0001e40000100a00 */
[----:B0-----:R-:W2:Y:S01]  /*2aad0*/  LDL.LU.64 R22, [R1+0x2c80] ;  /* 0x002c800001167983 */ /* 0x001ea20000300a00 */
[----:B------:R-:W2:Y:S02]  /*2aae0*/  LDL.LU.64 R20, [R1+0x2c78] ;  /* 0x002c780001147983 */ /* 0x000ea40000300a00 */
[----:B--2---:R-:W-:Y:S01]  /*2aaf0*/  HMMA.16816.F32.BF16 R24, R24, R18, R20 ;  /* 0x000000121818723c */ /* 0x004fe20000041814 */
[----:B------:R-:W2:Y:S01]  /*2ab00*/  LDL.LU.64 R22, [R1+0x2c70] ;  /* 0x002c700001167983 */ /* 0x000ea20000300a00 */
[----:B------:R-:W2:Y:S11]  /*2ab10*/  LDL.LU.64 R20, [R1+0x2c68] ;  /* 0x002c680001147983 */ /* 0x000eb60000300a00 */
[----:B------:R-:W-:Y:S10]  /*2ab20*/  @!UPT UIADD3 URZ, URZ, URZ, URZ ;  /* 0x0000003f3f3ff290 */ /* 0x000ff4000fffe03f */
[----:B------:R-:W-:Y:S01]  /*2ab30*/  STL.64 [R1+0x150], R24 ;  /* 0x0001501801007387 */ /* 0x000fe20000100a00 */
[----:B------:R-:W-:Y:S02]  /*2ab40*/  STL.64 [R1+0x158], R26 ;  /* 0x0001581a01007387 */ /* 0x000fe40000100a00 */
[----:B------:R-:W0:Y:S02]  /*2ab50*/  LDSM.16.M88.4 R24, [R12+0x10800] ;  /* 0x010800000c18783b */ /* 0x000e240000000200 */
[----:B0-----:R-:W-:Y:S02]  /*2ab60*/  STL.64 [R1+0x20], R24 ;  /* 0x0000201801007387 */ /* 0x001fe40000100a00 */
[----:B------:R-:W-:Y:S02]  /*2ab70*/  STL.64 [R1+0x28], R26 ;  /* 0x0000281a01007387 */ /* 0x000fe40000100a00 */
[----:B------:R-:W0:Y:S02]  /*2ab80*/  LDSM.16.M88.4 R24, [R12+0x11000] ;  /* 0x011000000c18783b */ /* 0x000e240000000200 */
[----:B0-----:R-:W-:Y:S02]  /*2ab90*/  STL.64 [R1+0x30], R24 ;  /* 0x0000301801007387 */ /* 0x001fe40000100a00 */
[----:B------:R-:W-:Y:S02]  /*2aba0*/  STL.64 [R1+0x38], R26 ;  /* 0x0000381a01007387 */ /* 0x000fe40000100a00 */
[----:B------:R-:W0:Y:S02]  /*2abb0*/  LDSM.16.M88.4 R24, [R12+0x11800] ;  /* 0x011800000c18783b */ /* 0x000e240000000200 */
[----:B0-----:R-:W-:Y:S02]  /*2abc0*/  STL.64 [R1+0x90], R24 ;  /* 0x0000901801007387 */ /* 0x001fe40000100a00 */
[----:B------:R0:W-:Y:S02]  /*2abd0*/  STL.64 [R1+0x98], R26 ;  /* 0x0000981a01007387 */ /* 0x0001e40000100a00 */
[----:B0-----:R-:W2:Y:S01]  /*2abe0*/  LDL.LU.64 R26, [R1+0x2c60] ;  /* 0x002c6000011a7983 */ /* 0x001ea20000300a00 */
[----:B------:R-:W2:Y:S02]  /*2abf0*/  LDL.LU.64 R24, [R1+0x2c58] ;  /* 0x002c580001187983 */ /* 0x000ea40000300a00 */
[----:B--2---:R-:W-:Y:S11]  /*2ac00*/  HMMA.16816.F32.BF16 R20, R24, R6, R20 ;  /* 0x000000061814723c */ /* 0x004ff60000041814 */
[----:B------:R-:W-:Y:S11]  /*2ac10*/  @!UPT UIADD3 URZ, URZ, URZ, URZ ;  /* 0x0000003f3f3ff290 */ /* 0x000ff6000fffe03f */
[----:B------:R-:W-:Y:S01]  /*2ac20*/  @!UPT UIADD3 URZ, URZ, URZ, URZ ;  /* 0x0000003f3f3ff290 */ /* 0x000fe2000fffe03f */
[----:B------:R-:W-:Y:S01]  /*2ac30*/  STL.64 [R1+0x140], R20 ;  /* 0x0001401401007387 */ /* 0x000fe20000100a00 */
[----:B------:R-:W-:Y:S02]  /*2ac40*/  STL.64 [R1+0x148], R22 ;  /* 0x0001481601007387 */ /* 0x000fe40000100a00 */
[----:B------:R-:W0:Y:S04]  /*2ac50*/  LDSM.16.MT88.4 R20, [R0+0x4080] ;  /* 0x004080000014783b */ /* 0x000e280000004200 */
[----:B0-----:R-:W-:Y:S01]  /*2ac60*/  IMAD.MOV.U32 R13, RZ, RZ, R22 ;  /* 0x000000ffff0d7224 */ /* 0x001fe200078e0016 */
[----:B------:R0:W-:Y:S01]  /*2ac70*/  STL [R1], R20 ;  /* 0x0000001401007387 */ /* 0x0001e20000100800 */
[----:B------:R-:W-:Y:S02]  /*2ac80*/  IMAD.MOV.U32 R3, RZ, RZ, R23 ;  /* 0x000000ffff037224 */ /* 0x000fe400078e0017 */
[----:B------:R-:W-:-:S02]  /*2ac90*/  IMAD.MOV.U32 R12, RZ, RZ, R21 ;  /* 0x000000ffff0c7224 */ /* 0x000fc400078e0015 */
[----:B------:R-:W2:Y:S01]  /*2aca0*/  LDL.LU.64 R22, [R1+0x2c50] ;  /* 0x002c500001167983 */ /* 0x000ea20000300a00 */
[----:B0-----:R-:W2:Y:S02]  /*2acb0*/  LDL.LU.64 R20, [R1+0x2c48] ;  /* 0x002c480001147983 */ /* 0x001ea40000300a00 */
[C---:B--2---:R-:W-:Y:S11]  /*2acc0*/  HMMA.16816.F32.BF16 R20, R24.reuse, R14, R20 ;  /* 0x0000000e1814723c */ /* 0x044ff60000041814 */
[----:B------:R-:W-:Y:S11]  /*2acd0*/  @!UPT UIADD3 URZ, URZ, URZ, URZ ;  /* 0x0000003f3f3ff290 */ /* 0x000ff6000fffe03f */
[----:B------:R-:W-:Y:S01]  /*2ace0*/  @!UPT UIADD3 URZ, URZ, URZ, URZ ;  /* 0x0000003f3f3ff290 */ /* 0x000fe2000fffe03f */
[----:B------:R0:W-:Y:S01]  /*2acf0*/  STL.64 [R1+0x190], R20 ;  /* 0x0001901401007387 */ /* 0x0001e20000100a00 */
[----:B------:R-:W-:Y:S02]  /*2ad00*/  IMAD.MOV.U32 R29, RZ, RZ, R22 ;  /* 0x000000ffff1d7224 */ /* 0x000fe400078e0016 */
[----:B------:R-:W-:Y:S02]  /*2ad10*/  IMAD.MOV.U32 R28, RZ, RZ, R23 ;  /* 0x000000ffff1c7224 */ /* 0x000fe400078e0017 */
[----:B------:R-:W2:Y:S04]  /*2ad20*/  LDL.LU.64 R22, [R1+0x2c40] ;  /* 0x002c400001167983 */ /* 0x000ea80000300a00 */
[----:B0-----:R-:W2:Y:S01]  /*2ad30*/  LDL.LU.64 R20, [R1+0x2c38] ;  /* 0x002c380001147983 */ /* 0x001ea20000300a00 */
[----:B------:R-:W-:Y:S02]  /*2ad40*/  STL [R1+0x2a7c], R28 ;  /* 0x002a7c1c01007387 */ /* 0x000fe40000100800 */
[----:B------:R-:W-:Y:S01]  /*2ad50*/  STL [R1+0x2a78], R29 ;  /* 0x002a781d01007387 */ /* 0x000fe20000100800 */
[C---:B--2---:R-:W-:Y:S11]  /*2ad60*/  HMMA.16816.F32.BF16 R20, R24.reuse, R10, R20 ;  /* 0x0000000a1814723c */ /* 0x044ff60000041814 */
[----:B------:R-:W-:Y:S11]  /*2ad70*/  @!UPT UIADD3 URZ, URZ, URZ, URZ ;  /* 0x0000003f3f3ff290 */ /* 0x000ff6000fffe03f */
[----:B------:R-:W-:Y:S01]  /*2ad80*/  @!UPT UIADD3 URZ, URZ, URZ, URZ ;  /* 0x0000003f3f3ff290 */ /* 0x000fe2000fffe03f */
[----:B------:R-:W-:Y:S01]  /*2ad90*/  STL.64 [R1+0x180], R20 ;  /* 0x0001801401007387 */ /* 0x000fe20000100a00 */
[----:B------:R0:W-:Y:S03]  /*2ada0*/  STL.64 [R1+0x188], R22 ;  /* 0x0001881601007387 */ /* 0x0001e60000100a00 */
[----:B0-----:R-:W2:Y:S01]  /*2adb0*/  LDL.LU.64 R22, [R1+0x2c30] ;  /* 0x002c300001167983 */ /* 0x001ea20000300a00 */
[----:B------:R-:W2:Y:S02]  /*2adc0*/  LDL.LU.64 R20, [R1+0x2c28] ;  /* 0x002c280001147983 */ /* 0x000ea40000300a00 */
[----:B------:R-:W-:Y:S02]  /*2add0*/  STL.64 [R1+0x2bf8], R10 ;  /* 0x002bf80a01007387 */ /* 0x000fe40000100a00 */
[----:B------:R0:W-:Y:S02]  /*2ade0*/  STL.64 [R1+0x2bf0], R8 ;  /* 0x002bf00801007387 */ /* 0x0001e40000100a00 */
[----:B0-----:R-:W3:Y:S01]  /*2adf0*/  LDL.LU R8, [R1+0x220] ;  /* 0x0002200001087983 */ /* 0x001ee20000300800 */
[----:B------:R-:W3:Y:S02]  /*2ae00*/  LDL.LU R9, [R1+0x224] ;  /* 0x0002240001097983 */ /* 0x000ee40000300800 */
[----:B------:R-:W3:Y:S01]  /*2ae10*/  LDL.LU R10, [R1+0x228] ;  /* 0x00022800010a7983 */ /* 0x000ee20000300800 */
[----:B--2---:R-:W-:Y:S01]  /*2ae20*/  HMMA.16816.F32.BF16 R24, R24, R18, R20 ;  /* 0x000000121818723c */ /* 0x004fe20000041814 */
[----:B------:R-:W3:Y:S01]  /*2ae30*/  LDL.LU.64 R22, [R1+0x2c20] ;  /* 0x002c200001167983 */ /* 0x000ee20000300a00 */
[----:B------:R-:W3:Y:S11]  /*2ae40*/  LDL.LU.64 R20, [R1+0x2c18] ;  /* 0x002c180001147983 */ /* 0x000ef60000300a00 */
[----:B------:R-:W-:Y:S10]  /*2ae50*/  @!UPT UIADD3 URZ, URZ, URZ, URZ ;  /* 0x0000003f3f3ff290 */ /* 0x000ff4000fffe03f */
[----:B------:R0:W-:Y:S01]  /*2ae60*/  STL.64 [R1+0x130], R24 ;  /* 0x0001301801007387 */ /* 0x0001e20000100a00 */
[----:B------:R-:W-:Y:S02]  /*2ae70*/  STL.64 [R1+0x2be8], R18 ;  /* 0x002be81201007387 */ /* 0x000fe40000100a00 */
[----:B------:R-:W-:Y:S02]  /*2ae80*/  IMAD.MOV.U32 R29, RZ, RZ, R27 ;  /* 0x000000ffff1d7224 */ /* 0x000fe400078e001b */
[----:B------:R-:W-:Y:S01]  /*2ae90*/  STL.64 [R1+0x2be0], R16 ;  /* 0x002be01001007387 */ /* 0x000fe20000100a00 */
[----:B------:R-:W2:Y:S04]  /*2aea0*/  LDL R27, [R1+0x1be0] ;  /* 0x001be000011b7983 */ /* 0x000ea80000100800 */
[----:B0-----:R-:W4:Y:S01]  /*2aeb0*/  LDL.64 R24, [R1+0x70] ;  /* 0x0000700001187983 */ /* 0x001f220000100a00 */
[----:B------:R-:W-:-:S02]  /*2aec0*/  IMAD.MOV.U32 R11, RZ, RZ, R2 ;  /* 0x000000ffff0b7224 */ /* 0x000fc400078e0002 */
[----:B------:R-:W-:Y:S02]  /*2aed0*/  IMAD.MOV.U32 R28, RZ, RZ, R26 ;  /* 0x000000ffff1c7224 */ /* 0x000fe400078e001a */
[----:B------:R-:W-:-:S03]  /*2aee0*/  IMAD.MOV.U32 R26, RZ, RZ, R5 ;  /* 0x000000ffff1a7224 */ /* 0x000fc600078e0005 */
[----:B---3--:R-:W-:Y:S01]  /*2aef0*/  HMMA.16816.F32.BF16 R8, R20, R6, R8 ;  /* 0x000000061408723c */ /* 0x008fe20000041808 */
[----:B--2---:R0:W-:Y:S02]  /*2af00*/  STL [R1+0x2bd8], R27 ;  /* 0x002bd81b01007387 */ /* 0x0041e40000100800 */
[----:B0-----:R-:W-:Y:S02]  /*2af10*/  IMAD.MOV.U32 R27, RZ, RZ, R4 ;  /* 0x000000ffff1b7224 */ /* 0x001fe400078e0004 */
[----:B------:R-:W0:Y:S04]  /*2af20*/  LDSM.16.MT88.4 R4, [R0+0x4100] ;  /* 0x004100000004783b */ /* 0x000e280000004200 */
[----:B----4-:R-:W-:Y:S01]  /*2af30*/  STL.64 [R1+0x2bd0], R24 ;  /* 0x002bd01801007387 */ /* 0x010fe20000100a00 */
[----:B------:R-:W-:Y:S02]  /*2af40*/  STL [R1+0x2a84], R28 ;  /* 0x002a841c01007387 */ /* 0x000fe40000100800 */
[----:B------:R-:W-:Y:S11]  /*2af50*/  STL [R1+0x2a80], R29 ;  /* 0x002a801d01007387 */ /* 0x000ff60000100800 */
[----:B------:R1:W-:Y:S01]  /*2af60*/  STL.64 [R1+0x100], R8 ;  /* 0x0001000801007387 */ /* 0x0003e20000100a00 */
[----:B------:R2:W-:Y:S01]  /*2af70*/  STL [R1+0x108], R10 ;  /* 0x0001080a01007387 */ /* 0x0005e20000100800 */
[----:B------:R-:W-:-:S03]  /*2af80*/  IMAD.MOV.U32 R2, RZ, RZ, R11 ;  /* 0x000000ffff027224 */ /* 0x000fc600078e000b */
[----:B-1----:R-:W3:Y:S01]  /*2af90*/  LDL.LU R8, [R1+0x250] ;  /* 0x0002500001087983 */ /* 0x002ee20000300800 */
        /* <DEDUP_REMOVED lines=9> */
[----:B------:R-:W-:Y:S01]  /*2b030*/  STL [R1+0x2a38], R2 ;  /* 0x002a380201007387 */ /* 0x000fe20000100800 */
[----:B0-----:R-:W-:Y:S01]  /*2b040*/  STL.64 [R1+0x2b58], R6 ;  /* 0x002b580601007387 */ /* 0x001fe20000100a00 */
[----:B------:R0:W-:Y:S03]  /*2b050*/  STL.64 [R1+0x2b50], R4 ;  /* 0x002b500401007387 */ /* 0x0001e60000100a00 */
[----:B0-----:R-:W2:Y:S01]  /*2b060*/  LDL.LU R4, [R1] ;  /* 0x0000000001047983 */ /* 0x001ea20000300800 */
[----:B------:R-:W-:-:S02]  /*2b070*/  IMAD.MOV.U32 R5, RZ, RZ, R12 ;  /* 0x000000ffff057224 */ /* 0x000fc400078e000c */
[----:B------:R-:W-:Y:S02]  /*2b080*/  IMAD.MOV.U32 R6, RZ, RZ, R13 ;  /* 0x000000ffff067224 */ /* 0x000fe400078e000d */
[----:B------:R-:W-:Y:S01]  /*2b090*/  IMAD.MOV.U32 R7, RZ, RZ, R3 ;  /* 0x000000ffff077224 */ /* 0x000fe200078e0003 */
[----:B------:R-:W3:Y:S01]  /*2b0a0*/  LDL.LU R12, [R1+0x2c10] ;  /* 0x002c1000010c7983 */ /* 0x000ee20000300800 */
[----:B------:R-:W3:Y:S02]  /*2b0b0*/  LDL.LU R13, [R1+0x2c0c] ;  /* 0x002c0c00010d7983 */ /* 0x000ee40000300800 */
[----:B------:R-:W3:Y:S01]  /*2b0c0*/  LDL.LU R3, [R1+0x2c08] ;  /* 0x002c080001037983 */ /* 0x000ee20000300800 */
[----:B------:R-:W-:Y:S04]  /*2b0d0*/  STL.64 [R1+0x2b90], R6 ;  /* 0x002b900601007387 */ /* 0x000fe80000100a00 */
[----:B--2---:R0:W-:Y:S04]  /*2b0e0*/  STL.64 [R1+0x2b88], R4 ;  /* 0x002b880401007387 */ /* 0x0041e80000100a00 */
[----:B0-----:R-:W2:Y:S01]  /*2b0f0*/  LDL.LU R4, [R1+0x2e0] ;  /* 0x0002e00001047983 */ /* 0x001ea20000300800 */
[----:B------:R-:W2:Y:S02]  /*2b100*/  LDL.LU R5, [R1+0x2e4] ;  /* 0x0002e40001057983 */ /* 0x000ea40000300800 */
[----:B---3--:R-:W-:-:S02]  /*2b110*/  IMAD.MOV.U32 R6, RZ, RZ, R12 ;  /* 0x000000ffff067224 */ /* 0x008fc400078e000c */
[----:B------:R-:W-:Y:S01]  /*2b120*/  IMAD.MOV.U32 R7, RZ, RZ, R13 ;  /* 0x000000ffff077224 */ /* 0x000fe200078e000d */
[----:B------:R-:W3:Y:S01]  /*2b130*/  LDL.LU R12, [R1+0x2c04] ;  /* 0x002c0400010c7983 */ /* 0x000ee20000300800 */
[----:B------:R-:W3:Y:S03]  /*2b140*/  LDL.LU R13, [R1+0x2c00] ;  /* 0x002c0000010d7983 */ /* 0x000ee60000300800 */
[----:B------:R-:W-:Y:S04]  /*2b150*/  STL.64 [R1+0x2ba0], R6 ;  /* 0x002ba00601007387 */ /* 0x000fe80000100a00 */
[----:B--2---:R0:W-:Y:S04]  /*2b160*/  STL.64 [R1+0x2b98], R4 ;  /* 0x002b980401007387 */ /* 0x0041e80000100a00 */
[----:B0-----:R-:W2:Y:S04]  /*2b170*/  LDL.64 R4, [R1+0x30] ;  /* 0x0000300001047983 */ /* 0x001ea80000100a00 */
[----:B--2---:R0:W-:Y:S04]  /*2b180*/  STL.64 [R1+0x2bb8], R4 ;  /* 0x002bb80401007387 */ /* 0x0041e80000100a00 */
[----:B0-----:R-:W2:Y:S01]  /*2b190*/  LDL.64 R4, [R1+0x20] ;  /* 0x0000200001047983 */ /* 0x001ea20000100a00 */
[----:B---3--:R-:W-:-:S02]  /*2b1a0*/  IMAD.MOV.U32 R6, RZ, RZ, R13 ;  /* 0x000000ffff067224 */ /* 0x008fc400078e000d */
[----:B------:R-:W-:Y:S02]  /*2b1b0*/  IMAD.MOV.U32 R7, RZ, RZ, R12 ;  /* 0x000000ffff077224 */ /* 0x000fe400078e000c */
[C---:B------:R-:W-:Y:S01]  /*2b1c0*/  HMMA.16816.F32.BF16 R12, R20.reuse, R14, R8 ;  /* 0x0000000e140c723c */ /* 0x040fe20000041808 */
[----:B--2---:R0:W-:Y:S04]  /*2b1d0*/  STL.64 [R1+0x2bc0], R4 ;  /* 0x002bc00401007387 */ /* 0x0041e80000100a00 */
[----:B0-----:R-:W2:Y:S01]  /*2b1e0*/  LDL.LU R4, [R1+0x2f0] ;  /* 0x0002f00001047983 */ /* 0x001ea20000300800 */
[----:B------:R-:W2:Y:S02]  /*2b1f0*/  LDL.LU R5, [R1+0x2f4] ;  /* 0x0002f40001057983 */ /* 0x000ea40000300800 */
[----:B------:R-:W3:Y:S02]  /*2b200*/  LDL.LU.64 R10, [R1+0x2bf8] ;  /* 0x002bf800010a7983 */ /* 0x000ee40000300a00 */
[----:B------:R-:W2:Y:S11]  /*2b210*/  LDL.LU.64 R8, [R1+0x2bf0] ;  /* 0x002bf00001087983 */ /* 0x000eb60000300a00 */
[----:B------:R-:W-:Y:S02]  /*2b220*/  @!UPT UIADD3 URZ, URZ, URZ, URZ ;  /* 0x0000003f3f3ff290 */ /* 0x000fe4000fffe03f */
[----:B------:R0:W-:Y:S01]  /*2b230*/  STL.64 [R1+0x120], R12 ;  /* 0x0001200c01007387 */ /* 0x0001e20000100a00 */
[----:B------:R1:W-:Y:S03]  /*2b240*/  STL.64 [R1+0x128], R14 ;  /* 0x0001280e01007387 */ /* 0x0003e60000100a00 */
[----:B0-----:R-:W2:Y:S01]  /*2b250*/  LDL.LU.64 R12, [R1+0x10] ;  /* 0x00001000010c7983 */ /* 0x001ea20000300a00 */
[----:B-1----:R-:W2:Y:S01]  /*2b260*/  LDL.LU.64 R14, [R1+0x18] ;  /* 0x00001800010e7983 */ /* 0x002ea20000300a00 */
[C---:B---3--:R-:W-:Y:S11]  /*2b270*/  HMMA.16816.F32.BF16 R16, R20.reuse, R10, R16 ;  /* 0x0000000a1410723c */ /* 0x048ff60000041810 */
[----:B------:R-:W-:Y:S11]  /*2b280*/  @!UPT UIADD3 URZ, URZ, URZ, URZ ;  /* 0x0000003f3f3ff290 */ /* 0x000ff6000fffe03f */
[----:B------:R-:W-:Y:S01]  /*2b290*/  @!UPT UIADD3 URZ, URZ, URZ, URZ ;  /* 0x0000003f3f3ff290 */ /* 0x000fe2000fffe03f */
[----:B------:R-:W-:Y:S01]  /*2b2a0*/  STL.64 [R1+0x110], R16 ;  /* 0x0001101001007387 */ /* 0x000fe20000100a00 */
[----:B------:R0:W-:Y:S03]  /*2b2b0*/  STL.64 [R1+0x118], R18 ;  /* 0x0001181201007387 */ /* 0x0001e60000100a00 */
[----:B0-----:R-:W4:Y:S01]  /*2b2c0*/  LDL.LU.64 R18, [R1+0x2be8] ;  /* 0x002be80001127983 */ /* 0x001f220000300a00 */
[----:B------:R-:W3:Y:S02]  /*2b2d0*/  LDL.LU.64 R16, [R1+0x2be0] ;  /* 0x002be00001107983 */ /* 0x000ee40000300a00 */
[----:B------:R-:W2:Y:S02]  /*2b2e0*/  LDL.LU R10, [R1+0x348] ;  /* 0x00034800010a7983 */ /* 0x000ea40000300800 */
[----:B------:R-:W2:Y:S01]  /*2b2f0*/  LDL.LU R11, [R1+0x34c] ;  /* 0x00034c00010b7983 */ /* 0x000ea20000300800 */
[----:B----4-:R-:W-:Y:S01]  /*2b300*/  HMMA.16816.F32.BF16 R20, R20, R18, R24 ;  /* 0x000000121414723c */ /* 0x010fe20000041818 */
[----:B------:R-:W4:Y:S01]  /*2b310*/  LDL.LU R27, [R1+0x2bd8] ;  /* 0x002bd800011b7983 */ /* 0x000f220000300800 */
[----:B------:R-:W2:Y:S11]  /*2b320*/  LDL.LU.64 R24, [R1+0x2bd0] ;  /* 0x002bd00001187983 */ /* 0x000eb60000300a00 */
[----:B------:R-:W-:Y:S10]  /*2b330*/  @!UPT UIADD3 URZ, URZ, URZ, URZ ;  /* 0x0000003f3f3ff290 */ /* 0x000ff4000fffe03f */
[----:B------:R-:W-:Y:S01]  /*2b340*/  STL.64 [R1+0xc0], R20 ;  /* 0x0000c01401007387 */ /* 0x000fe20000100a00 */
[----:B------:R-:W-:Y:S02]  /*2b350*/  STL.64 [R1+0xc8], R22 ;  /* 0x0000c81601007387 */ /* 0x000fe40000100a00 */
[----:B------:R-:W0:Y:S02]  /*2b360*/  LDSM.16.MT88.4 R20, [R0+0x4180] ;  /* 0x004180000014783b */ /* 0x000e240000004200 */
[----:B0-----:R-:W-:Y:S02]  /*2b370*/  STL.64 [R1+0x2b18], R22 ;  /* 0x002b181601007387 */ /* 0x001fe40000100a00 */
[----:B------:R3:W-:Y:S02]  /*2b380*/  STL.64 [R1+0x2b10], R20 ;  /* 0x002b101401007387 */ /* 0x0007e40000100a00 */
[----:B---3--:R-:W-:Y:S02]  /*2b390*/  IMAD.MOV.U32 R20, RZ, RZ, R16 ;  /* 0x000000ffff147224 */ /* 0x008fe400078e0010 */
[----:B------:R-:W-:Y:S01]  /*2b3a0*/  IMAD.MOV.U32 R21, RZ, RZ, R17 ;  /* 0x000000ffff157224 */ /* 0x000fe200078e0011 */
[----:B------:R-:W3:Y:S01]  /*2b3b0*/  LDL.LU R16, [R1+0x2bcc] ;  /* 0x002bcc0001107983 */ /* 0x000ee20000300800 */
[----:B------:R-:W3:Y:S02]  /*2b3c0*/  LDL.LU R17, [R1+0x2bc8] ;  /* 0x002bc80001117983 */ /* 0x000ee40000300800 */
[----:B------:R-:W3:Y:S02]  /*2b3d0*/  LDL.LU R22, [R1+0x2d8] ;  /* 0x0002d80001167983 */ /* 0x000ee40000300800 */
[----:B------:R-:W3:Y:S01]  /*2b3e0*/  LDL.LU R23, [R1+0x2dc] ;  /* 0x0002dc0001177983 */ /* 0x000ee20000300800 */
[----:B--2---:R-:W-:Y:S01]  /*2b3f0*/  HMMA.16816.F32.BF16 R4, R12, R24, R4 ;  /* 0x000000180c04723c */ /* 0x004fe20000041804 */
[----:B---3--:R0:W-:Y:S02]  /*2b400*/  STL.64 [R1+0x2bb0], R22 ;  /* 0x002bb01601007387 */ /* 0x0081e40000100a00 */
[----:B0-----:R-:W-:-:S02]  /*2b410*/  IMAD.MOV.U32 R22, RZ, RZ, R17 ;  /* 0x000000ffff167224 */ /* 0x001fc400078e0011 */
[----:B------:R-:W-:Y:S02]  /*2b420*/  IMAD.MOV.U32 R23, RZ, RZ, R16 ;  /* 0x000000ffff177224 */ /* 0x000fe400078e0010 */
[----:B----4-:R-:W0:Y:S04]  /*2b430*/  LDSM.16.MT88.4 R16, [R27+0x4000] ;  /* 0x004000001b10783b */ /* 0x010e280000004200 */
[----:B------:R1:W-:Y:S04]  /*2b440*/  STL.64 [R1+0x2ba8], R20 ;  /* 0x002ba81401007387 */ /* 0x0003e80000100a00 */
[----:B-1----:R-:W2:Y:S01]  /*2b450*/  LDL.LU R20, [R1+0x330] ;  /* 0x0003300001147983 */ /* 0x002ea20000300800 */
[----:B------:R-:W2:Y:S03]  /*2b460*/  LDL.LU R21, [R1+0x334] ;  /* 0x0003340001157983 */ /* 0x000ea60000300800 */
[----:B0-----:R-:W-:Y:S01]  /*2b470*/  STL.64 [R1+0x2ad8], R18 ;  /* 0x002ad81201007387 */ /* 0x001fe20000100a00 */
[----:B------:R0:W-:Y:S03]  /*2b480*/  STL.64 [R1+0x2ad0], R16 ;  /* 0x002ad01001007387 */ /* 0x0001e60000100a00 */
[----:B0-----:R-:W3:Y:S01]  /*2b490*/  LDL.64 R16, [R1+0x90] ;  /* 0x0000900001107983 */ /* 0x001ee20000100a00 */
[----:B------:R0:W-:Y:S02]  /*2b4a0*/  STL.64 [R1+0xb0], R4 ;  /* 0x0000b00401007387 */ /* 0x0001e40000100a00 */
[----:B------:R1:W-:Y:S01]  /*2b4b0*/  STL.64 [R1+0xb8], R6 ;  /* 0x0000b80601007387 */ /* 0x0003e20000100a00 */
[----:B0-----:R-:W4:Y:S01]  /*2b4c0*/  LDL.LU.64 R4, [R1+0x2bc0] ;  /* 0x002bc00001047983 */ /* 0x001f220000300a00 */
[----:B------:R-:W-:-:S02]  /*2b4d0*/  IMAD.MOV.U32 R18, RZ, RZ, R12 ;  /* 0x000000ffff127224 */ /* 0x000fc400078e000c */
[----:B-1----:R-:W-:Y:S02]  /*2b4e0*/  IMAD.MOV.U32 R7, RZ, RZ, R13 ;  /* 0x000000ffff077224 */ /* 0x002fe400078e000d */
[----:B------:R-:W-:Y:S02]  /*2b4f0*/  IMAD.MOV.U32 R6, RZ, RZ, R14 ;  /* 0x000000ffff067224 */ /* 0x000fe400078e000e */
[----:B------:R-:W-:Y:S02]  /*2b500*/  IMAD.MOV.U32 R2, RZ, RZ, R15 ;  /* 0x000000ffff027224 */ /* 0x000fe400078e000f */
[----:B------:R-:W0:Y:S04]  /*2b510*/  LDSM.16.MT88.4 R12, [R27+0x4080] ;  /* 0x004080001b0c783b */ /* 0x000e280000004200 */
[----:B0-----:R0:W-:Y:S01]  /*2b520*/  STL.64 [R1+0x2a90], R14 ;  /* 0x002a900e01007387 */ /* 0x0011e20000100a00 */
[----:B------:R1:W-:Y:S02]  /*2b530*/  STL.64 [R1+0x2a88], R12 ;  /* 0x002a880c01007387 */ /* 0x0003e40000100a00 */
[----:B0-----:R-:W-:-:S02]  /*2b540*/  IMAD.MOV.U32 R14, RZ, RZ, R6 ;  /* 0x000000ffff0e7224 */ /* 0x001fc400078e0006 */
[----:B-1----:R-:W-:Y:S02]  /*2b550*/  IMAD.MOV.U32 R12, RZ, RZ, R18 ;  /* 0x000000ffff0c7224 */ /* 0x002fe400078e0012 */
[----:B------:R-:W-:Y:S02]  /*2b560*/  IMAD.MOV.U32 R13, RZ, RZ, R7 ;  /* 0x000000ffff0d7224 */ /* 0x000fe400078e0007 */
[----:B------:R-:W-:-:S07]  /*2b570*/  IMAD.MOV.U32 R15, RZ, RZ, R2 ;  /* 0x000000ffff0f7224 */ /* 0x000fce00078e0002 */
[C---:B----4-:R-:W-:Y:S11]  /*2b580*/  HMMA.16816.F32.BF16 R8, R12.reuse, R4, R8 ;  /* 0x000000040c08723c */ /* 0x050ff60000041808 */
[----:B------:R-:W-:Y:S11]  /*2b590*/  @!UPT UIADD3 URZ, URZ, URZ, URZ ;  /* 0x0000003f3f3ff290 */ /* 0x000ff6000fffe03f */
[----:B------:R-:W-:Y:S01]  /*2b5a0*/  @!UPT UIADD3 URZ, URZ, URZ, URZ ;  /* 0x0000003f3f3ff290 */ /* 0x000fe2000fffe03f */
[----:B------:R0:W-:Y:S01]  /*2b5b0*/  STL.64 [R1+0xf0], R8 ;  /* 0x0000f00801007387 */ /* 0x0001e20000100a00 */
[----:B------:R1:W-:Y:S02]  /*2b5c0*/  STL.64 [R1+0xf8], R10 ;  /* 0x0000f80a01007387 */ /* 0x0003e40000100a00 */
[----:B0-----:R-:W-:Y:S02]  /*2b5d0*/  IMAD.MOV.U32 R9, RZ, RZ, R4 ;  /* 0x000000ffff097224 */ /* 0x001fe400078e0004 */
[----:B------:R-:W-:Y:S02]  /*2b5e0*/  IMAD.MOV.U32 R8, RZ, RZ, R5 ;  /* 0x000000ffff087224 */ /* 0x000fe400078e0005 */
[----:B------:R-:W2:Y:S02]  /*2b5f0*/  LDL.LU.64 R4, [R1+0x2bb8] ;  /* 0x002bb80001047983 */ /* 0x000ea40000300a00 */
[----:B--2---:R-:W-:Y:S01]  /*2b600*/  HMMA.16816.F32.BF16 R20, R12, R4, R20 ;  /* 0x000000040c14723c */ /* 0x004fe20000041814 */
[----:B-1----:R-:W-:-:S02]  /*2b610*/  IMAD.MOV.U32 R11, RZ, RZ, R4 ;  /* 0x000000ffff0b7224 */ /* 0x002fc400078e0004 */
[----:B------:R-:W-:Y:S11]  /*2b620*/  IMAD.MOV.U32 R10, RZ, RZ, R5 ;  /* 0x000000ffff0a7224 */ /* 0x000ff600078e0005 */
[----:B------:R-:W-:Y:S09]  /*2b630*/  @!UPT UIADD3 URZ, URZ, URZ, URZ ;  /* 0x0000003f3f3ff290 */ /* 0x000ff2000fffe03f */
[----:B------:R-:W-:Y:S01]  /*2b640*/  STL.64 [R1+0xe0], R20 ;  /* 0x0000e01401007387 */ /* 0x000fe20000100a00 */
[----:B------:R0:W-:Y:S03]  /*2b650*/  STL.64 [R1+0xe8], R22 ;  /* 0x0000e81601007387 */ /* 0x0001e60000100a00 */
[----:B0-----:R-:W2:Y:S01]  /*2b660*/  LDL.LU.64 R22, [R1+0x2bb0] ;  /* 0x002bb00001167983 */ /* 0x001ea20000300a00 */
[----:B------:R-:W2:Y:S02]  /*2b670*/  LDL.LU.64 R20, [R1+0x2ba8] ;  /* 0x002ba80001147983 */ /* 0x000ea40000300a00 */
[----:B------:R-:W3:Y:S02]  /*2b680*/  LDL.LU.64 R6, [R1+0x2ba0] ;  /* 0x002ba00001067983 */ /* 0x000ee40000300a00 */
[----:B------:R-:W3:Y:S02]  /*2b690*/  LDL.LU.64 R4, [R1+0x2b98] ;  /* 0x002b980001047983 */ /* 0x000ee40000300a00 */
[----:B---3--:R-:W-:Y:S01]  /*2b6a0*/  HMMA.16816.F32.BF16 R12, R12, R16, R4 ;  /* 0x000000100c0c723c */ /* 0x008fe20000041804 */
[----:B------:R-:W2:Y:S01]  /*2b6b0*/  LDL.LU.64 R6, [R1+0x2b90] ;  /* 0x002b900001067983 */ /* 0x000ea20000300a00 */
[----:B------:R-:W2:Y:S02]  /*2b6c0*/  LDL.LU.64 R4, [R1+0x2b88] ;  /* 0x002b880001047983 */ /* 0x000ea40000300a00 */
[----:B------:R-:W-:-:S02]  /*2b6d0*/  IMAD.MOV.U32 R26, RZ, RZ, R16 ;  /* 0x000000ffff1a7224 */ /* 0x000fc400078e0010 */
[----:B------:R-:W-:Y:S11]  /*2b6e0*/  IMAD.MOV.U32 R2, RZ, RZ, R17 ;  /* 0x000000ffff027224 */ /* 0x000ff600078e0011 */
[----:B------:R-:W-:Y:S06]  /*2b6f0*/  @!UPT UIADD3 URZ, URZ, URZ, URZ ;  /* 0x0000003f3f3ff290 */ /* 0x000fec000fffe03f */
[----:B------:R0:W-:Y:S01]  /*2b700*/  STL.64 [R1+0xa0], R12 ;  /* 0x0000a00c01007387 */ /* 0x0001e20000100a00 */
[----:B------:R1:W-:Y:S03]  /*2b710*/  STL.64 [R1+0xa8], R14 ;  /* 0x0000a80e01007387 */ /* 0x0003e60000100a00 */
[----:B0-----:R-:W3:Y:S01]  /*2b720*/  LDL.LU R12, [R1+0x240] ;  /* 0x00024000010c7983 */ /* 0x001ee20000300800 */
[----:B--2---:R-:W-:Y:S11]  /*2b730*/  HMMA.16816.F32.BF16 R16, R4, R24, R20 ;  /* 0x000000180410723c */ /* 0x004ff60000041814 */
[----:B------:R-:W-:Y:S11]  /*2b740*/  @!UPT UIADD3 URZ, URZ, URZ, URZ ;  /* 0x0000003f3f3ff290 */ /* 0x000ff6000fffe03f */
[----:B------:R-:W-:Y:S01]  /*2b750*/  @!UPT UIADD3 URZ, URZ, URZ, URZ ;  /* 0x0000003f3f3ff290 */ /* 0x000fe2000fffe03f */
[----:B------:R-:W-:Y:S01]  /*2b760*/  STL.64 [R1+0x80], R16 ;  /* 0x0000801001007387 */ /* 0x000fe20000100a00 */
[----:B------:R-:W-:Y:S02]  /*2b770*/  STL.64 [R1+0x88], R18 ;  /* 0x0000881201007387 */ /* 0x000fe40000100a00 */
[----:B------:R-:W3:Y:S02]  /*2b780*/  LDL.LU R13, [R1+0x244] ;  /* 0x00024400010d7983 */ /* 0x000ee40000300800 */
[----:B-1----:R-:W2:Y:S01]  /*2b790*/  LDL.LU R14, [R1+0x248] ;  /* 0x00024800010e7983 */ /* 0x002ea20000300800 */
[----:B------:R-:W2:Y:S04]  /*2b7a0*/  LDL.LU R15, [R1+0x24c] ;  /* 0x00024c00010f7983 */ /* 0x000ea80000300800 */
[----:B--2---:R-:W-:Y:S01]  /*2b7b0*/  STL.64 [R1+0x2aa0], R14 ;  /* 0x002aa00e01007387 */ /* 0x004fe20000100a00 */
[----:B---3--:R0:W-:Y:S02]  /*2b7c0*/  STL.64 [R1+0x2a98], R12 ;  /* 0x002a980c01007387 */ /* 0x0081e40000100a00 */
[----:B0-----:R-:W-:-:S02]  /*2b7d0*/  IMAD.MOV.U32 R12, RZ, RZ, R11 ;  /* 0x000000ffff0c7224 */ /* 0x001fc400078e000b */
[----:B------:R-:W-:-:S05]  /*2b7e0*/  IMAD.MOV.U32 R13, RZ, RZ, R10 ;  /* 0x000000ffff0d7224 */ /* 0x000fca00078e000a */
[----:B------:R-:W-:Y:S01]  /*2b7f0*/  STL.64 [R1+0x2b80], R12 ;  /* 0x002b800c01007387 */ /* 0x000fe20000100a00 */
[----:B------:R-:W2:Y:S02]  /*2b800*/  LDL.LU R16, [R1+0x1c0] ;  /* 0x0001c00001107983 */ /* 0x000ea40000300800 */
[----:B------:R-:W2:Y:S02]  /*2b810*/  LDL.LU R17, [R1+0x1c4] ;  /* 0x0001c40001117983 */ /* 0x000ea40000300800 */
[----:B------:R-:W3:Y:S01]  /*2b820*/  LDL.LU R18, [R1+0x1c8] ;  /* 0x0001c80001127983 */ /* 0x000ee20000300800 */
[----:B------:R-:W3:Y:S04]  /*2b830*/  LDL.LU R19, [R1+0x1cc] ;  /* 0x0001cc0001137983 */ /* 0x000ee80000300800 */
[----:B---3--:R-:W-:Y:S01]  /*2b840*/  STL.64 [R1+0x2ae8], R18 ;  /* 0x002ae81201007387 */ /* 0x008fe20000100a00 */
[----:B--2---:R0:W-:Y:S03]  /*2b850*/  STL.64 [R1+0x2ae0], R16 ;  /* 0x002ae01001007387 */ /* 0x0041e60000100a00 */
[----:B0-----:R-:W2:Y:S01]  /*2b860*/  LDL.LU R16, [R1+0x1d0] ;  /* 0x0001d00001107983 */ /* 0x001ea20000300800 */
[----:B------:R-:W2:Y:S02]  /*2b870*/  LDL.LU R17, [R1+0x1d4] ;  /* 0x0001d40001117983 */ /* 0x000ea40000300800 */
[----:B------:R-:W3:Y:S02]  /*2b880*/  LDL.LU R18, [R1+0x1d8] ;  /* 0x0001d80001127983 */ /* 0x000ee40000300800 */
[----:B------:R-:W3:Y:S01]  /*2b890*/  LDL.LU R19, [R1+0x1dc] ;  /* 0x0001dc0001137983 */ /* 0x000ee20000300800 */
[----:B------:R-:W4:Y:S01]  /*2b8a0*/  LDL.LU R20, [R1+0x160] ;  /* 0x0001600001147983 */ /* 0x000f220000300800 */
[----:B------:R-:W4:Y:S02]  /*2b8b0*/  LDL.LU R21, [R1+0x164] ;  /* 0x0001640001157983 */ /* 0x000f240000300800 */
[----:B------:R-:W2:Y:S02]  /*2b8c0*/  LDL.LU R22, [R1+0x168] ;  /* 0x0001680001167983 */ /* 0x000ea40000300800 */
[----:B------:R-:W2:Y:S02]  /*2b8d0*/  LDL.LU R23, [R1+0x16c] ;  /* 0x00016c0001177983 */ /* 0x000ea40000300800 */
[----:B--2---:R-:W-:Y:S01]  /*2b8e0*/  STL.64 [R1+0x2b28], R22 ;  /* 0x002b281601007387 */ /* 0x004fe20000100a00 */
[----:B----4-:R0:W-:Y:S03]  /*2b8f0*/  STL.64 [R1+0x2b20], R20 ;  /* 0x002b201401007387 */ /* 0x0101e60000100a00 */
[----:B0-----:R-:W2:Y:S01]  /*2b900*/  LDL.LU R20, [R1+0x170] ;  /* 0x0001700001147983 */ /* 0x001ea20000300800 */
[----:B------:R-:W2:Y:S02]  /*2b910*/  LDL.LU R21, [R1+0x174] ;  /* 0x0001740001157983 */ /* 0x000ea40000300800 */
[----:B------:R-:W4:Y:S02]  /*2b920*/  LDL.LU R22, [R1+0x178] ;  /* 0x0001780001167983 */ /* 0x000f240000300800 */
[----:B------:R-:W4:Y:S01]  /*2b930*/  LDL.LU R23, [R1+0x17c] ;  /* 0x00017c0001177983 */ /* 0x000f220000300800 */
[----:B------:R-:W2:Y:S01]  /*2b940*/  LDL.LU R12, [R1+0x320] ;  /* 0x00032000010c7983 */ /* 0x000ea20000300800 */
[----:B------:R-:W3:Y:S02]  /*2b950*/  LDL.LU R13, [R1+0x324] ;  /* 0x00032400010d7983 */ /* 0x000ee40000300800 */
[----:B------:R-:W3:Y:S02]  /*2b960*/  LDL.LU R14, [R1+0x328] ;  /* 0x00032800010e7983 */ /* 0x000ee40000300800 */
[----:B------:R-:W3:Y:S01]  /*2b970*/  LDL.LU R15, [R1+0x32c] ;  /* 0x00032c00010f7983 */ /* 0x000ee20000300800 */
[----:B----4-:R-:W-:Y:S01]  /*2b980*/  STL.64 [R1+0x2b38], R22 ;  /* 0x002b381601007387 */ /* 0x010fe20000100a00 */
[----:B--2---:R0:W-:Y:S03]  /*2b990*/  STL.64 [R1+0x2b30], R20 ;  /* 0x002b301401007387 */ /* 0x0041e60000100a00 */
[----:B0-----:R-:W2:Y:S01]  /*2b9a0*/  LDL.LU R20, [R1+0x300] ;  /* 0x0003000001147983 */ /* 0x001ea20000300800 */
[----:B------:R-:W2:Y:S02]  /*2b9b0*/  LDL.LU R21, [R1+0x304] ;  /* 0x0003040001157983 */ /* 0x000ea40000300800 */
[----:B------:R-:W4:Y:S02]  /*2b9c0*/  LDL.LU R22, [R1+0x308] ;  /* 0x0003080001167983 */ /* 0x000f240000300800 */
[----:B------:R-:W4:Y:S02]  /*2b9d0*/  LDL.LU R23, [R1+0x30c] ;  /* 0x00030c0001177983 */ /* 0x000f240000300800 */
        /* <DEDUP_REMOVED lines=16> */
[----:B------:R-:W2:Y:S02]  /*2bae0*/  LDL.LU R22, [R1+0x318] ;  /* 0x0003180001167983 */ /* 0x000ea40000300800 */
[----:B------:R-:W2:Y:S01]  /*2baf0*/  LDL.LU R23, [R1+0x31c] ;  /* 0x00031c0001177983 */ /* 0x000ea20000300800 */
[----:B---3--:R-:W-:Y:S01]  /*2bb00*/  STL.64 [R1+0x2af8], R18 ;  /* 0x002af81201007387 */ /* 0x008fe20000100a00 */
[----:B------:R0:W-:Y:S02]  /*2bb10*/  STL.64 [R1+0x2af0], R16 ;  /* 0x002af01001007387 */ /* 0x0001e40000100a00 */
[----:B0-----:R-:W-:-:S02]  /*2bb20*/  IMAD.MOV.U32 R16, RZ, RZ, R9 ;  /* 0x000000ffff107224 */ /* 0x001fc400078e0009 */
[----:B------:R-:W-:Y:S02]  /*2bb30*/  IMAD.MOV.U32 R17, RZ, RZ, R8 ;  /* 0x000000ffff117224 */ /* 0x000fe400078e0008 */
[----:B------:R-:W0:Y:S05]  /*2bb40*/  LDSM.16.MT88.4 R8, [R27+0x4100] ;  /* 0x004100001b08783b */ /* 0x000e2a0000004200 */
[C---:B------:R-:W-:Y:S01]  /*2bb50*/  HMMA.16816.F32.BF16 R12, R4.reuse, R16, R12 ;  /* 0x00000010040c723c */ /* 0x040fe2000004180c */
[----:B0-----:R-:W-:Y:S01]  /*2bb60*/  STL.64 [R1+0x2a48], R10 ;  /* 0x002a480a01007387 */ /* 0x001fe20000100a00 */
[----:B------:R-:W-:Y:S11]  /*2bb70*/  STL.64 [R1+0x2a40], R8 ;  /* 0x002a400801007387 */ /* 0x000ff60000100a00 */
[----:B------:R-:W-:Y:S10]  /*2bb80*/  @!UPT UIADD3 URZ, URZ, URZ, URZ ;  /* 0x0000003f3f3ff290 */ /* 0x000ff4000fffe03f */
[----:B------:R0:W-:Y:S02]  /*2bb90*/  STL.64 [R1+0x10], R12 ;  /* 0x0000100c01007387 */ /* 0x0001e40000100a00 */
[----:B------:R-:W-:Y:S01]  /*2bba0*/  STL.64 [R1+0x18], R14 ;  /* 0x0000180e01007387 */ /* 0x000fe20000100a00 */
[----:B0-----:R-:W2:Y:S02]  /*2bbb0*/  LDL.LU.64 R12, [R1+0x2b80] ;  /* 0x002b8000010c7983 */ /* 0x001ea40000300a00 */
[----:B--2---:R-:W-:Y:S11]  /*2bbc0*/  HMMA.16816.F32.BF16 R20, R4, R12, R20 ;  /* 0x0000000c0414723c */ /* 0x004ff60000041814 */
[----:B------:R-:W-:Y:S11]  /*2bbd0*/  @!UPT UIADD3 URZ, URZ, URZ, URZ ;  /* 0x0000003f3f3ff290 */ /* 0x000ff6000fffe03f */
[----:B------:R-:W-:Y:S01]  /*2bbe0*/  @!UPT UIADD3 URZ, URZ, URZ, URZ ;  /* 0x0000003f3f3ff290 */ /* 0x000fe2000fffe03f */
[----:B------:R-:W-:Y:S01]  /*2bbf0*/  STL.64 [R1+0xd0], R20 ;  /* 0x0000d01401007387 */ /* 0x000fe20000100a00 */
[----:B------:R0:W-:Y:S03]  /*2bc00*/  STL.64 [R1+0xd8], R22 ;  /* 0x0000d81601007387 */ /* 0x0001e60000100a00 */
[----:B0-----:R-:W2:Y:S01]  /*2bc10*/  LDL.LU.64 R22, [R1+0x2b78] ;  /* 0x002b780001167983 */ /* 0x001ea20000300a00 */
[----:B------:R-:W2:Y:S02]  /*2bc20*/  LDL.LU.64 R20, [R1+0x2b70] ;  /* 0x002b700001147983 */ /* 0x000ea40000300a00 */
[----:B------:R-:W-:Y:S02]  /*2bc30*/  IMAD.MOV.U32 R8, RZ, RZ, R26 ;  /* 0x000000ffff087224 */ /* 0x000fe400078e001a */
[----:B------:R-:W-:-:S07]  /*2bc40*/  IMAD.MOV.U32 R9, RZ, RZ, R2 ;  /* 0x000000ffff097224 */ /* 0x000fce00078e0002 */
[----:B--2---:R-:W-:Y:S01]  /*2bc50*/  HMMA.16816.F32.BF16 R4, R4, R8, R20 ;  /* 0x000000080404723c */ /* 0x004fe20000041814 */
[----:B------:R-:W2:Y:S01]  /*2bc60*/  LDL.LU.64 R22, [R1+0x2b68] ;  /* 0x002b680001167983 */ /* 0x000ea20000300a00 */
[----:B------:R-:W2:Y:S11]  /*2bc70*/  LDL.LU.64 R20, [R1+0x2b60] ;  /* 0x002b600001147983 */ /* 0x000eb60000300a00 */
[----:B------:R-:W-:Y:S10]  /*2bc80*/  @!UPT UIADD3 URZ, URZ, URZ, URZ ;  /* 0x0000003f3f3ff290 */ /* 0x000ff4000fffe03f */
[----:B------:R-:W-:Y:S01]  /*2bc90*/  STL.64 [R1+0x60], R4 ;  /* 0x0000600401007387 */ /* 0x000fe20000100a00 */
[----:B------:R0:W-:Y:S03]  /*2bca0*/  STL.64 [R1+0x68], R6 ;  /* 0x0000680601007387 */ /* 0x0001e60000100a00 */
        /* <DEDUP_REMOVED lines=8> */
[----:B0-----:R-:W-:Y:S02]  /*2bd30*/  IMAD.MOV.U32 R11, RZ, RZ, R22 ;  /* 0x000000ffff0b7224 */ /* 0x001fe400078e0016 */
[----:B------:R-:W-:Y:S02]  /*2bd40*/  IMAD.MOV.U32 R10, RZ, RZ, R23 ;  /* 0x000000ffff0a7224 */ /* 0x000fe400078e0017 */
[----:B------:R-:W-:-:S02]  /*2bd50*/  IMAD.MOV.U32 R28, RZ, RZ, R20 ;  /* 0x000000ffff1c7224 */ /* 0x000fc400078e0014 */
[----:B------:R-:W-:Y:S01]  /*2bd60*/  IMAD.MOV.U32 R29, RZ, RZ, R21 ;  /* 0x000000ffff1d7224 */ /* 0x000fe200078e0015 */
[----:B------:R-:W2:Y:S01]  /*2bd70*/  LDL.LU.64 R22, [R1+0x2b48] ;  /* 0x002b480001167983 */ /* 0x000ea20000300a00 */
        /* <DEDUP_REMOVED lines=8> */
[----:B------:R0:W-:Y:S02]  /*2be00*/  STL.64 [R1+0x2b08], R16 ;  /* 0x002b081001007387 */ /* 0x0001e40000100a00 */
[----:B0-----:R-:W3:Y:S01]  /*2be10*/  LDL.LU R16, [R1+0x1a0] ;  /* 0x0001a00001107983 */ /* 0x001ee20000300800 */
[----:B------:R-:W3:Y:S02]  /*2be20*/  LDL.LU R17, [R1+0x1a4] ;  /* 0x0001a40001117983 */ /* 0x000ee40000300800 */
[----:B------:R-:W3:Y:S02]  /*2be30*/  LDL.LU R18, [R1+0x1a8] ;  /* 0x0001a80001127983 */ /* 0x000ee40000300800 */
[----:B------:R-:W3:Y:S01]  /*2be40*/  LDL.LU R19, [R1+0x1ac] ;  /* 0x0001ac0001137983 */ /* 0x000ee20000300800 */
        /* <DEDUP_REMOVED lines=8> */
[----:B0-----:R-:W4:Y:S01]  /*2bed0*/  LDL.LU R12, [R1+0x1b0] ;  /* 0x0001b000010c7983 */ /* 0x001f220000300800 */
[----:B------:R-:W4:Y:S02]  /*2bee0*/  LDL.LU R13, [R1+0x1b4] ;  /* 0x0001b400010d7983 */ /* 0x000f240000300800 */
[----:B------:R-:W4:Y:S02]  /*2bef0*/  LDL.LU R14, [R1+0x1b8] ;  /* 0x0001b800010e7983 */ /* 0x000f240000300800 */
[----:B------:R-:W4:Y:S01]  /*2bf00*/  LDL.LU R15, [R1+0x1bc] ;  /* 0x0001bc00010f7983 */ /* 0x000f220000300800 */
[----:B--2---:R-:W-:Y:S01]  /*2bf10*/  HMMA.16816.F32.BF16 R4, R4, R8, R20 ;  /* 0x000000080404723c */ /* 0x004fe20000041814 */
[----:B------:R-:W3:Y:S01]  /*2bf20*/  LDL.LU.64 R22, [R1+0x2b18] ;  /* 0x002b180001167983 */ /* 0x000ee20000300a00 */
[----:B------:R-:W3:Y:S11]  /*2bf30*/  LDL.LU.64 R20, [R1+0x2b10] ;  /* 0x002b100001147983 */ /* 0x000ef60000300a00 */
[----:B------:R-:W-:Y:S10]  /*2bf40*/  @!UPT UIADD3 URZ, URZ, URZ, URZ ;  /* 0x0000003f3f3ff290 */ /* 0x000ff4000fffe03f */
[----:B------:R0:W-:Y:S01]  /*2bf50*/  STL.64 [R1+0x160], R4 ;  /* 0x0001600401007387 */ /* 0x0001e20000100a00 */
[----:B------:R1:W-:Y:S03]  /*2bf60*/  STL.64 [R1+0x168], R6 ;  /* 0x0001680601007387 */ /* 0x0003e60000100a00 */
[----:B0-----:R-:W2:Y:S01]  /*2bf70*/  LDL.LU R4, [R1+0x2b0] ;  /* 0x0002b00001047983 */ /* 0x001ea20000300800 */
[----:B------:R-:W2:Y:S02]  /*2bf80*/  LDL.LU R5, [R1+0x2b4] ;  /* 0x0002b40001057983 */ /* 0x000ea40000300800 */
[----:B-1----:R-:W2:Y:S02]  /*2bf90*/  LDL.LU R6, [R1+0x2b8] ;  /* 0x0002b80001067983 */ /* 0x002ea40000300800 */
[----:B------:R-:W2:Y:S01]  /*2bfa0*/  LDL.LU R7, [R1+0x2bc] ;  /* 0x0002bc0001077983 */ /* 0x000ea20000300800 */
[C---:B---3--:R-:W-:Y:S01]  /*2bfb0*/  HMMA.16816.F32.BF16 R16, R20.reuse, R24, R16 ;  /* 0x000000181410723c */ /* 0x048fe20000041810 */
[----:B--2---:R-:W-:Y:S01]  /*2bfc0*/  STL.64 [R1+0x2ac8], R6 ;  /* 0x002ac80601007387 */ /* 0x004fe20000100a00 */
[----:B------:R0:W-:Y:S03]  /*2bfd0*/  STL.64 [R1+0x2ac0], R4 ;  /* 0x002ac00401007387 */ /* 0x0001e60000100a00 */
[----:B0-----:R-:W2:Y:S01]  /*2bfe0*/  LDL.LU R4, [R1+0x2c0] ;  /* 0x0002c00001047983 */ /* 0x001ea20000300800 */
[----:B------:R-:W2:Y:S02]  /*2bff0*/  LDL.LU R5, [R1+0x2c4] ;  /* 0x0002c40001057983 */ /* 0x000ea40000300800 */
[----:B------:R-:W2:Y:S02]  /*2c000*/  LDL.LU R6, [R1+0x2c8] ;  /* 0x0002c80001067983 */ /* 0x000ea40000300800 */
[----:B------:R-:W2:Y:S11]  /*2c010*/  LDL.LU R7, [R1+0x2cc] ;  /* 0x0002cc0001077983 */ /* 0x000eb60000300800 */
[----:B------:R-:W-:Y:S02]  /*2c020*/  @!UPT UIADD3 URZ, URZ, URZ, URZ ;  /* 0x0000003f3f3ff290 */ /* 0x000fe4000fffe03f */
[----:B------:R0:W-:Y:S01]  /*2c030*/  STL.64 [R1+0x1a0], R16 ;  /* 0x0001a01001007387 */ /* 0x0001e20000100a00 */
[----:B------:R4:W-:Y:S03]  /*2c040*/  STL.64 [R1+0x1a8], R18 ;  /* 0x0001a81201007387 */ /* 0x0009e60000100a00 */
[----:B0-----:R-:W4:Y:S02]  /*2c050*/  LDL.LU.64 R16, [R1+0x2b08] ;  /* 0x002b080001107983 */ /* 0x001f240000300a00 */
[C---:B----4-:R-:W-:Y:S02]  /*2c060*/  HMMA.16816.F32.BF16 R16, R20.reuse, R16, R12 ;  /* 0x000000101410723c */ /* 0x050fe4000004180c */
[----:B------:R-:W3:Y:S11]  /*2c070*/  LDL.LU.64 R12, [R1+0x2b00] ;  /* 0x002b0000010c7983 */ /* 0x000ef60000300a00 */
[----:B------:R-:W-:Y:S10]  /*2c080*/  @!UPT UIADD3 URZ, URZ, URZ, URZ ;  /* 0x0000003f3f3ff290 */ /* 0x000ff4000fffe03f */
[----:B------:R-:W-:Y:S01]  /*2c090*/  STL.64 [R1+0x1b0], R16 ;  /* 0x0001b01001007387 */ /* 0x000fe20000100a00 */
[----:B------:R0:W-:Y:S03]  /*2c0a0*/  STL.64 [R1+0x1b8], R18 ;  /* 0x0001b81201007387 */ /* 0x0001e60000100a00 */
        /* <DEDUP_REMOVED lines=10> */
[----:B0-----:R-:W4:Y:S01]  /*2c150*/  LDL.64 R12, [R1+0x20] ;  /* 0x00002000010c7983 */ /* 0x001f220000100a00 */
[----:B---3--:R-:W-:Y:S03]  /*2c160*/  HMMA.16816.F32.BF16 R20, R20, R8, R16 ;  /* 0x000000081414723c */ /* 0x008fe60000041810 */
[----:B------:R-:W2:Y:S01]  /*2c170*/  LDL.LU.64 R18, [R1+0x2ad8] ;  /* 0x002ad80001127983 */ /* 0x000ea20000300a00 */
[----:B------:R-:W2:Y:S02]  /*2c180*/  LDL.LU.64 R16, [R1+0x2ad0] ;  /* 0x002ad00001107983 */ /* 0x000ea40000300a00 */
[----:B------:R-:W-:Y:S02]  /*2c190*/  STL.64 [R1+0x2ab0], R10 ;  /* 0x002ab00a01007387 */ /* 0x000fe40000100a00 */
[----:B------:R0:W-:Y:S11]  /*2c1a0*/  STL.64 [R1+0x2aa8], R8 ;  /* 0x002aa80801007387 */ /* 0x0001f60000100a00 */
[----:B------:R-:W-:Y:S04]  /*2c1b0*/  @!UPT UIADD3 URZ, URZ, URZ, URZ ;  /* 0x0000003f3f3ff290 */ /* 0x000fe8000fffe03f */
[----:B------:R1:W-:Y:S01]  /*2c1c0*/  STL.64 [R1+0x1c0], R20 ;  /* 0x0001c01401007387 */ /* 0x0003e20000100a00 */
[----:B------:R3:W-:Y:S02]  /*2c1d0*/  STL.64 [R1+0x1c8], R22 ;  /* 0x0001c81601007387 */ /* 0x0007e40000100a00 */
[----:B0-----:R-:W4:Y:S02]  /*2c1e0*/  LDL.LU R8, [R1+0x2a0] ;  /* 0x0002a00001087983 */ /* 0x001f240000300800 */
[----:B------:R-:W4:Y:S01]  /*2c1f0*/  LDL.LU R9, [R1+0x2a4] ;  /* 0x0002a40001097983 */ /* 0x000f220000300800 */
[----:B------:R-:W4:Y:S01]  /*2c200*/  LDL.LU R10, [R1+0x2a8] ;  /* 0x0002a800010a7983 */ /* 0x000f220000300800 */
[----:B------:R-:W4:Y:S03]  /*2c210*/  LDL.LU R11, [R1+0x2ac] ;  /* 0x0002ac00010b7983 */ /* 0x000f260000300800 */
[----:B-1----:R-:W4:Y:S01]  /*2c220*/  LDL.LU R20, [R1+0x230] ;  /* 0x0002300001147983 */ /* 0x002f220000300800 */
[----:B------:R-:W4:Y:S02]  /*2c230*/  LDL.LU R21, [R1+0x234] ;  /* 0x0002340001157983 */ /* 0x000f240000300800 */
[----:B---3--:R-:W3:Y:S01]  /*2c240*/  LDL.LU R22, [R1+0x238] ;  /* 0x0002380001167983 */ /* 0x008ee20000300800 */
[C---:B--2---:R-:W-:Y:S11]  /*2c250*/  HMMA.16816.F32.BF16 R4, R16.reuse, R24, R4 ;  /* 0x000000181004723c */ /* 0x044ff60000041804 */
        /* <DEDUP_REMOVED lines=9> */
[----:B------:R0:W-:Y:S01]  /*2c2f0*/  STL.64 [R1+0x1f0], R4 ;  /* 0x0001f00401007387 */ /* 0x0001e20000100a00 */
[----:B------:R-:W-:Y:S02]  /*2c300*/  STL.64 [R1+0x1f8], R6 ;  /* 0x0001f80601007387 */ /* 0x000fe40000100a00 */
[----:B0-----:R-:W-:Y:S02]  /*2c310*/  IMAD.MOV.U32 R5, RZ, RZ, R12 ;  /* 0x000000ffff057224 */ /* 0x001fe400078e000c */
[----:B------:R-:W-:Y:S02]  /*2c320*/  IMAD.MOV.U32 R4, RZ, RZ, R13 ;  /* 0x000000ffff047224 */ /* 0x000fe400078e000d */
[----:B------:R-:W2:Y:S02]  /*2c330*/  LDL.LU.64 R12, [R1+0x2ab8] ;  /* 0x002ab800010c7983 */ /* 0x000ea40000300a00 */
[C---:B--2---:R-:W-:Y:S02]  /*2c340*/  HMMA.16816.F32.BF16 R12, R16.reuse, R12, R8 ;  /* 0x0000000c100c723c */ /* 0x044fe40000041808 */
[----:B------:R-:W2:Y:S01]  /*2c350*/  LDL.LU.64 R10, [R1+0x2ab0] ;  /* 0x002ab000010a7983 */ /* 0x000ea20000300a00 */
[----:B------:R-:W4:Y:S11]  /*2c360*/  LDL.LU.64 R8, [R1+0x2aa8] ;  /* 0x002aa80001087983 */ /* 0x000f360000300a00 */
[----:B------:R-:W-:Y:S09]  /*2c370*/  @!UPT UIADD3 URZ, URZ, URZ, URZ ;  /* 0x0000003f3f3ff290 */ /* 0x000ff2000fffe03f */
[----:B------:R-:W-:Y:S01]  /*2c380*/  STL.64 [R1+0x250], R12 ;  /* 0x0002500c01007387 */ /* 0x000fe20000100a00 */
[----:B------:R0:W-:Y:S03]  /*2c390*/  STL.64 [R1+0x258], R14 ;  /* 0x0002580e01007387 */ /* 0x0001e60000100a00 */
[----:B0-----:R-:W4:Y:S01]  /*2c3a0*/  LDL.LU.64 R14, [R1+0x2aa0] ;  /* 0x002aa000010e7983 */ /* 0x001f220000300a00 */
[----:B------:R-:W4:Y:S02]  /*2c3b0*/  LDL.LU.64 R12, [R1+0x2a98] ;  /* 0x002a9800010c7983 */ /* 0x000f240000300a00 */
[----:B------:R-:W-:Y:S01]  /*2c3c0*/  IMAD.MOV.U32 R23, RZ, RZ, R3 ;  /* 0x000000ffff177224 */ /* 0x000fe200078e0003 */
[----:B----4-:R-:W-:Y:S01]  /*2c3d0*/  HMMA.16816.F32.BF16 R16, R16, R8, R12 ;  /* 0x000000081010723c */ /* 0x010fe2000004180c */
[----:B------:R-:W3:Y:S01]  /*2c3e0*/  LDL.LU.64 R14, [R1+0x2a90] ;  /* 0x002a9000010e7983 */ /* 0x000ee20000300a00 */
[----:B------:R-:W3:Y:S02]  /*2c3f0*/  LDL.LU.64 R12, [R1+0x2a88] ;  /* 0x002a8800010c7983 */ /* 0x000ee40000300a00 */
[----:B------:R-:W-:Y:S11]  /*2c400*/  STL.64 [R1+0x2a60], R8 ;  /* 0x002a600801007387 */ /* 0x000ff60000100a00 */
[----:B------:R-:W-:Y:S08]  /*2c410*/  @!UPT UIADD3 URZ, URZ, URZ, URZ ;  /* 0x0000003f3f3ff290 */ /* 0x000ff0000fffe03f */
[----:B------:R0:W-:Y:S01]  /*2c420*/  STL.64 [R1+0x210], R16 ;  /* 0x0002101001007387 */ /* 0x0001e20000100a00 */
[----:B------:R1:W-:Y:S01]  /*2c430*/  STL.64 [R1+0x218], R18 ;  /* 0x0002181201007387 */ /* 0x0003e20000100a00 */
[----:B---3--:R-:W-:Y:S11]  /*2c440*/  HMMA.16816.F32.BF16 R20, R12, R24, R20 ;  /* 0x000000180c14723c */ /* 0x008ff60000041814 */
[----:B------:R-:W-:Y:S11]  /*2c450*/  @!UPT UIADD3 URZ, URZ, URZ, URZ ;  /* 0x0000003f3f3ff290 */ /* 0x000ff6000fffe03f */
[----:B------:R-:W-:Y:S01]  /*2c460*/  @!UPT UIADD3 URZ, URZ, URZ, URZ ;  /* 0x0000003f3f3ff290 */ /* 0x000fe2000fffe03f */
[----:B------:R-:W-:Y:S01]  /*2c470*/  STL.64 [R1+0x200], R20 ;  /* 0x0002001401007387 */ /* 0x000fe20000100a00 */
[----:B------:R-:W-:Y:S02]  /*2c480*/  STL [R1+0x208], R22 ;  /* 0x0002081601007387 */ /* 0x000fe40000100800 */
[----:B0-----:R-:W3:Y:S02]  /*2c490*/  LDL.LU R16, [R1+0x280] ;  /* 0x0002800001107983 */ /* 0x001ee40000300800 */
[----:B------:R-:W3:Y:S01]  /*2c4a0*/  LDL.LU R17, [R1+0x284] ;  /* 0x0002840001117983 */ /* 0x000ee20000300800 */
[----:B-1----:R-:W4:Y:S01]  /*2c4b0*/  LDL.LU R18, [R1+0x288] ;  /* 0x0002880001127983 */ /* 0x002f220000300800 */
[----:B------:R-:W4:Y:S02]  /*2c4c0*/  LDL.LU R19, [R1+0x28c] ;  /* 0x00028c0001137983 */ /* 0x000f240000300800 */
[----:B------:R-:W-:Y:S02]  /*2c4d0*/  IMAD.MOV.U32 R2, RZ, RZ, R25 ;  /* 0x000000ffff027224 */ /* 0x000fe400078e0019 */
[----:B------:R-:W0:Y:S01]  /*2c4e0*/  LDSM.16.MT88.4 R24, [R0+0x6000] ;  /* 0x006000000018783b */ /* 0x000e220000004200 */
[----:B------:R-:W-:-:S03]  /*2c4f0*/  IMAD.MOV.U32 R3, RZ, RZ, R23 ;  /* 0x000000ffff037224 */ /* 0x000fc600078e0017 */
[----:B----4-:R-:W-:Y:S01]  /*2c500*/  STL.64 [R1+0x2a70], R18 ;  /* 0x002a701201007387 */ /* 0x010fe20000100a00 */
[----:B---3--:R1:W-:Y:S03]  /*2c510*/  STL.64 [R1+0x2a68], R16 ;  /* 0x002a681001007387 */ /* 0x0083e60000100a00 */
[----:B-1----:R-:W3:Y:S01]  /*2c520*/  LDL.LU R16, [R1+0x290] ;  /* 0x0002900001107983 */ /* 0x002ee20000300800 */
[----:B------:R-:W3:Y:S02]  /*2c530*/  LDL.LU R17, [R1+0x294] ;  /* 0x0002940001117983 */ /* 0x000ee40000300800 */
[----:B------:R-:W3:Y:S02]  /*2c540*/  LDL.LU R18, [R1+0x298] ;  /* 0x0002980001127983 */ /* 0x000ee40000300800 */
[----:B------:R-:W3:Y:S01]  /*2c550*/  LDL.LU R19, [R1+0x29c] ;  /* 0x00029c0001137983 */ /* 0x000ee20000300800 */
[----:B------:R-:W-:Y:S01]  /*2c560*/  STL [R1+0x28f8], R3 ;  /* 0x0028f80301007387 */ /* 0x000fe20000100800 */
[----:B0-----:R-:W-:Y:S02]  /*2c570*/  STL.64 [R1+0x29d0], R26 ;  /* 0x0029d01a01007387 */ /* 0x001fe40000100a00 */
[----:B------:R0:W-:Y:S02]  /*2c580*/  STL.64 [R1+0x29c8], R24 ;  /* 0x0029c81801007387 */ /* 0x0001e40000100a00 */
[----:B0-----:R-:W-:-:S02]  /*2c590*/  IMAD.MOV.U32 R24, RZ, RZ, R28 ;  /* 0x000000ffff187224 */ /* 0x001fc400078e001c */
[----:B------:R-:W-:Y:S01]  /*2c5a0*/  IMAD.MOV.U32 R25, RZ, RZ, R29 ;  /* 0x000000ffff197224 */ /* 0x000fe200078e001d */
[----:B------:R-:W4:Y:S01]  /*2c5b0*/  LDL.LU R28, [R1+0x2a84] ;  /* 0x002a8400011c7983 */ /* 0x000f220000300800 */
[----:B------:R-:W3:Y:S02]  /*2c5c0*/  LDL.LU R29, [R1+0x2a80] ;  /* 0x002a8000011d7983 */ /* 0x000ee40000300800 */
[----:B--2---:R-:W-:Y:S02]  /*2c5d0*/  IMAD.MOV.U32 R26, RZ, RZ, R11 ;  /* 0x000000ffff1a7224 */ /* 0x004fe400078e000b */
[----:B------:R-:W-:-:S05]  /*2c5e0*/  IMAD.MOV.U32 R27, RZ, RZ, R10 ;  /* 0x000000ffff1b7224 */ /* 0x000fca00078e000a */
[----:B------:R-:W-:Y:S01]  /*2c5f0*/  STL.64 [R1+0x2a08], R26 ;  /* 0x002a081a01007387 */ /* 0x000fe20000100a00 */
[----:B------:R0:W-:Y:S02]  /*2c600*/  STL.64 [R1+0x2a00], R24 ;  /* 0x002a001801007387 */ /* 0x0001e40000100a00 */
[----:B------:R-:W-:Y:S02]  /*2c610*/  IMAD.MOV.U32 R9, RZ, RZ, R4 ;  /* 0x000000ffff097224 */ /* 0x000fe400078e0004 */
[----:B------:R-:W-:Y:S01]  /*2c620*/  IMAD.MOV.U32 R8, RZ, RZ, R5 ;  /* 0x000000ffff087224 */ /* 0x000fe200078e0005 */
[----:B0-----:R-:W2:Y:S01]  /*2c630*/  LDL.LU R24, [R1+0x130] ;  /* 0x0001300001187983 */ /* 0x001ea20000300800 */
[----:B------:R-:W2:Y:S02]  /*2c640*/  LDL.LU R25, [R1+0x134] ;  /* 0x0001340001197983 */ /* 0x000ea40000300800 */
[----:B----4-:R-:W-:Y:S02]  /*2c650*/  IMAD.MOV.U32 R26, RZ, RZ, R28 ;  /* 0x000000ffff1a7224 */ /* 0x010fe400078e001c */
[----:B---3--:R-:W-:Y:S01]  /*2c660*/  IMAD.MOV.U32 R27, RZ, RZ, R29 ;  /* 0x000000ffff1b7224 */ /* 0x008fe200078e001d */
[----:B------:R-:W3:Y:S01]  /*2c670*/  LDL.LU R28, [R1+0x2a7c] ;  /* 0x002a7c00011c7983 */ /* 0x000ee20000300800 */
[----:B------:R-:W4:Y:S02]  /*2c680*/  LDL.LU R29, [R1+0x2a78] ;  /* 0x002a7800011d7983 */ /* 0x000f240000300800 */
[----:B------:R-:W2:Y:S02]  /*2c690*/  LDL.LU R4, [R1+0x140] ;  /* 0x0001400001047983 */ /* 0x000ea40000300800 */
[----:B------:R-:W2:Y:S01]  /*2c6a0*/  LDL.LU R5, [R1+0x144] ;  /* 0x0001440001057983 */ /* 0x000ea20000300800 */
[----:B------:R-:W2:Y:S01]  /*2c6b0*/  LDL.LU R6, [R1+0x148] ;  /* 0x0001480001067983 */ /* 0x000ea20000300800 */
[----:B------:R-:W2:Y:S01]  /*2c6c0*/  LDL.LU R7, [R1+0x14c] ;  /* 0x00014c0001077983 */ /* 0x000ea20000300800 */
[----:B------:R-:W-:Y:S02]  /*2c6d0*/  HMMA.16816.F32.BF16 R8, R12, R8, R16 ;  /* 0x000000080c08723c */ /* 0x000fe40000041810 */
[----:B--2---:R-:W-:Y:S01]  /*2c6e0*/  STL.64 [R1+0x2a58], R6 ;  /* 0x002a580601007387 */ /* 0x004fe20000100a00 */
[----:B------:R0:W-:Y:S03]  /*2c6f0*/  STL.64 [R1+0x2a50], R4 ;  /* 0x002a500401007387 */ /* 0x0001e60000100a00 */
[----:B0-----:R-:W2:Y:S01]  /*2c700*/  LDL.LU R4, [R1+0x150] ;  /* 0x0001500001047983 */ /* 0x001ea20000300800 */
[----:B------:R-:W2:Y:S02]  /*2c710*/  LDL.LU R5, [R1+0x154] ;  /* 0x0001540001057983 */ /* 0x000ea40000300800 */
[----:B------:R-:W2:Y:S02]  /*2c720*/  LDL.LU R6, [R1+0x158] ;  /* 0x0001580001067983 */ /* 0x000ea40000300800 */
[----:B------:R-:W2:Y:S01]  /*2c730*/  LDL.LU R7, [R1+0x15c] ;  /* 0x00015c0001077983 */ /* 0x000ea20000300800 */
[----:B------:R-:W2:Y:S01]  /*2c740*/  LDL.LU R20, [R1+0x190] ;  /* 0x0001900001147983 */ /* 0x000ea20000300800 */
[----:B------:R-:W2:Y:S02]  /*2c750*/  LDL.LU R21, [R1+0x194] ;  /* 0x0001940001157983 */ /* 0x000ea40000300800 */
[----:B------:R-:W-:Y:S02]  /*2c760*/  STL.64 [R1+0x2a18], R26 ;  /* 0x002a181a01007387 */ /* 0x000fe40000100a00 */
[----:B------:R0:W-:Y:S02]  /*2c770*/  STL.64 [R1+0x2a10], R24 ;  /* 0x002a101801007387 */ /* 0x0001e40000100a00 */
[----:B0-----:R-:W2:Y:S01]  /*2c780*/  LDL.LU.64 R24, [R1+0x30] ;  /* 0x0000300001187983 */ /* 0x001ea20000300a00 */
[----:B------:R-:W2:Y:S02]  /*2c790*/  LDL.LU.64 R18, [R1+0x2a70] ;  /* 0x002a700001127983 */ /* 0x000ea40000300a00 */
[----:B------:R-:W2:Y:S02]  /*2c7a0*/  LDL.LU.64 R16, [R1+0x2a68] ;  /* 0x002a680001107983 */ /* 0x000ea40000300a00 */
[----:B---3--:R-:W-:-:S02]  /*2c7b0*/  IMAD.MOV.U32 R23, RZ, RZ, R28 ;  /* 0x000000ffff177224 */ /* 0x008fc400078e001c */
[----:B----4-:R-:W-:Y:S02]  /*2c7c0*/  IMAD.MOV.U32 R22, RZ, RZ, R29 ;  /* 0x000000ffff167224 */ /* 0x010fe400078e001d */
[----:B------:R-:W-:Y:S02]  /*2c7d0*/  IMAD.MOV.U32 R28, RZ, RZ, R11 ;  /* 0x000000ffff1c7224 */ /* 0x000fe400078e000b */
[----:B------:R-:W-:Y:S01]  /*2c7e0*/  IMAD.MOV.U32 R29, RZ, RZ, R10 ;  /* 0x000000ffff1d7224 */ /* 0x000fe200078e000a */
[----:B------:R0:W-:Y:S04]  /*2c7f0*/  STL.64 [R1+0x230], R8 ;  /* 0x0002300801007387 */ /* 0x0001e80000100a00 */
[----:B0-----:R-:W3:Y:S01]  /*2c800*/  LDL.LU.64 R8, [R1+0x2a60] ;  /* 0x002a600001087983 */ /* 0x001ee20000300a00 */
[----:B------:R-:W-:Y:S02]  /*2c810*/  STL [R1+0x2900], R28 ;  /* 0x0029001c01007387 */ /* 0x000fe40000100800 */
[----:B------:R-:W-:Y:S01]  /*2c820*/  STL [R1+0x28fc], R29 ;  /* 0x0028fc1d01007387 */ /* 0x000fe20000100800 */
[C---:B--2---:R-:W-:Y:S11]  /*2c830*/  HMMA.16816.F32.BF16 R16, R12.reuse, R24, R16 ;  /* 0x000000180c10723c */ /* 0x044ff60000041810 */
[----:B------:R-:W-:Y:S11]  /*2c840*/  @!UPT UIADD3 URZ, URZ, URZ, URZ ;  /* 0x0000003f3f3ff290 */ /* 0x000ff6000fffe03f */
[----:B------:R-:W-:Y:S01]  /*2c850*/  @!UPT UIADD3 URZ, URZ, URZ, URZ ;  /* 0x0000003f3f3ff290 */ /* 0x000fe2000fffe03f */
[----:B------:R-:W-:Y:S01]  /*2c860*/  STL.64 [R1+0x240], R16 ;  /* 0x0002401001007387 */ /* 0x000fe20000100a00 */
[----:B------:R-:W-:Y:S02]  /*2c870*/  STL [R1+0x248], R18 ;  /* 0x0002481201007387 */ /* 0x000fe40000100800 */
[----:B------:R0:W-:Y:S02]  /*2c880*/  STL.64 [R1+0x2a30], R24 ;  /* 0x002a301801007387 */ /* 0x0001e40000100a00 */
[----:B------:R-:W-:Y:S01]  /*2c890*/  IMAD.MOV.U32 R3, RZ, RZ, R19 ;  /* 0x000000ffff037224 */ /* 0x000fe200078e0013 */
[----:B0-----:R-:W2:Y:S01]  /*2c8a0*/  LDL.LU.64 R24, [R1+0x20] ;  /* 0x0000200001187983 */ /* 0x001ea20000300a00 */
[----:B------:R-:W4:Y:S02]  /*2c8b0*/  LDL.LU R16, [R1+0x120] ;  /* 0x0001200001107983 */ /* 0x000f240000300800 */
[----:B------:R-:W4:Y:S02]  /*2c8c0*/  LDL.LU R17, [R1+0x124] ;  /* 0x0001240001117983 */ /* 0x000f240000300800 */
[----:B------:R-:W2:Y:S01]  /*2c8d0*/  LDL.LU R18, [R1+0x128] ;  /* 0x0001280001127983 */ /* 0x000ea20000300800 */
[----:B------:R-:W2:Y:S01]  /*2c8e0*/  LDL.LU R19, [R1+0x12c] ;  /* 0x00012c0001137983 */ /* 0x000ea20000300800 */
[----:B---3--:R-:W-:Y:S03]  /*2c8f0*/  HMMA.16816.F32.BF16 R12, R12, R8, R4 ;  /* 0x000000080c0c723c */ /* 0x008fe60000041804 */
[----:B--2---:R-:W-:Y:S01]  /*2c900*/  STL.64 [R1+0x2a28], R18 ;  /* 0x002a281201007387 */ /* 0x004fe20000100a00 */
[----:B----4-:R0:W-:Y:S03]  /*2c910*/  STL.64 [R1+0x2a20], R16 ;  /* 0x002a201001007387 */ /* 0x0101e60000100a00 */
[----:B0-----:R-:W2:Y:S01]  /*2c920*/  LDL.LU R16, [R1+0x180] ;  /* 0x0001800001107983 */ /* 0x001ea20000300800 */
[----:B------:R-:W2:Y:S02]  /*2c930*/  LDL.LU R17, [R1+0x184] ;  /* 0x0001840001117983 */ /* 0x000ea40000300800 */
[----:B------:R-:W2:Y:S02]  /*2c940*/  LDL.LU R18, [R1+0x188] ;  /* 0x0001880001127983 */ /* 0x000ea40000300800 */
[----:B------:R-:W2:Y:S01]  /*2c950*/  LDL.LU R19, [R1+0x18c] ;  /* 0x00018c0001137983 */ /* 0x000ea20000300800 */
[----:B------:R0:W-:Y:S04]  /*2c960*/  STL [R1+0x2970], R3 ;  /* 0x0029700301007387 */ /* 0x0001e80000100800 */
[----:B0-----:R-:W3:Y:S01]  /*2c970*/  LDL R3, [R1+0x1be0] ;  /* 0x001be00001037983 */ /* 0x001ee20000100800 */
[----:B------:R-:W4:Y:S02]  /*2c980*/  LDL.LU.64 R6, [R1+0x2a58] ;  /* 0x002a580001067983 */ /* 0x000f240000300a00 */
[----:B------:R-:W4:Y:S02]  /*2c990*/  LDL.LU.64 R4, [R1+0x2a50] ;  /* 0x002a500001047983 */ /* 0x000f240000300a00 */
[----:B------:R-:W4:Y:S01]  /*2c9a0*/  LDL.LU.64 R10, [R1+0x2a48] ;  /* 0x002a4800010a7983 */ /* 0x000f220000300a00 */
[----:B------:R-:W4:Y:S01]  /*2c9b0*/  LDL.LU.64 R8, [R1+0x2a40] ;  /* 0x002a400001087983 */ /* 0x000f220000300a00 */
[----:B------:R0:W-:Y:S03]  /*2c9c0*/  STL.64 [R1+0x220], R12 ;  /* 0x0002200c01007387 */ /* 0x0001e60000100a00 */
[----:B0-----:R-:W4:Y:S01]  /*2c9d0*/  LDL.LU R12, [R1+0x70] ;  /* 0x00007000010c7983 */ /* 0x001f220000300800 */
[----:B------:R-:W-:-:S02]  /*2c9e0*/  IMAD.MOV.U32 R13, RZ, RZ, R2 ;  /* 0x000000ffff0d7224 */ /* 0x000fc400078e0002 */
[----:B------:R-:W2:Y:S05]  /*2c9f0*/  LDL.LU R2, [R1+0x2a38] ;  /* 0x002a380001027983 */ /* 0x000eaa0000300800 */
[C---:B----4-:R-:W-:Y:S11]  /*2ca00*/  HMMA.16816.F32.BF16 R4, R8.reuse, R12, R4 ;  /* 0x0000000c0804723c */ /* 0x050ff60000041804 */
[----:B------:R-:W-:Y:S11]  /*2ca10*/  @!UPT UIADD3 URZ, URZ, URZ, URZ ;  /* 0x0000003f3f3ff290 */ /* 0x000ff6000fffe03f */
[----:B------:R-:W-:Y:S01]  /*2ca20*/  @!UPT UIADD3 URZ, URZ, URZ, URZ ;  /* 0x0000003f3f3ff290 */ /* 0x000fe2000fffe03f */
[----:B------:R-:W-:Y:S01]  /*2ca30*/  STL.64 [R1+0x280], R4 ;  /* 0x0002800401007387 */ /* 0x000fe20000100a00 */
[----:B------:R-:W-:Y:S02]  /*2ca40*/  STL.64 [R1+0x288], R6 ;  /* 0x0002880601007387 */ /* 0x000fe40000100a00 */
[----:B------:R-:W0:Y:S01]  /*2ca50*/  LDSM.16.MT88.4 R4, [R0+0x6080] ;  /* 0x006080000004783b */ /* 0x000e220000004200 */
[C---:B------:R-:W-:Y:S01]  /*2ca60*/  HMMA.16816.F32.BF16 R20, R8.reuse, R24, R20 ;  /* 0x000000180814723c */ /* 0x040fe20000041814 */
[----:B0-----:R-:W-:Y:S02]  /*2ca70*/  STL.64 [R1+0x2990], R6 ;  /* 0x0029900601007387 */ /* 0x001fe40000100a00 */
[----:B------:R0:W-:Y:S02]  /*2ca80*/  STL.64 [R1+0x2988], R4 ;  /* 0x0029880401007387 */ /* 0x0001e40000100a00 */
[----:B0-----:R-:W4:Y:S01]  /*2ca90*/  LDL.LU.64 R4, [R1+0x90] ;  /* 0x0000900001047983 */ /* 0x001f220000300a00 */
[----:B------:R-:W2:Y:S11]  /*2caa0*/  LDL.64 R6, [R1+0x98] ;  /* 0x0000980001067983 */ /* 0x000eb60000100a00 */
[----:B------:R-:W-:Y:S06]  /*2cab0*/  @!UPT UIADD3 URZ, URZ, URZ, URZ ;  /* 0x0000003f3f3ff290 */ /* 0x000fec000fffe03f */
[----:B------:R-:W-:Y:S02]  /*2cac0*/  STL.64 [R1+0x2b0], R20 ;  /* 0x0002b01401007387 */ /* 0x000fe40000100a00 */
[----:B------:R0:W-:Y:S02]  /*2cad0*/  STL.64 [R1+0x2b8], R22 ;  /* 0x0002b81601007387 */ /* 0x0001e40000100a00 */
[----:B0-----:R-:W-:Y:S02]  /*2cae0*/  IMAD.MOV.U32 R23, RZ, RZ, R24 ;  /* 0x000000ffff177224 */ /* 0x001fe400078e0018 */
[----:B------:R-:W-:Y:S02]  /*2caf0*/  IMAD.MOV.U32 R22, RZ, RZ, R25 ;  /* 0x000000ffff167224 */ /* 0x000fe400078e0019 */
[----:B------:R-:W2:Y:S02]  /*2cb00*/  LDL.LU.64 R24, [R1+0x2a30] ;  /* 0x002a300001187983 */ /* 0x000ea40000300a00 */
[----:B--2---:R-:W-:Y:S01]  /*2cb10*/  HMMA.16816.F32.BF16 R16, R8, R24, R16 ;  /* 0x000000180810723c */ /* 0x004fe20000041810 */
[----:B------:R-:W-:-:S02]  /*2cb20*/  IMAD.MOV.U32 R21, RZ, RZ, R24 ;  /* 0x000000ffff157224 */ /* 0x000fc400078e0018 */
[----:B------:R-:W-:Y:S11]  /*2cb30*/  IMAD.MOV.U32 R20, RZ, RZ, R25 ;  /* 0x000000ffff147224 */ /* 0x000ff600078e0019 */
[----:B------:R-:W-:Y:S09]  /*2cb40*/  @!UPT UIADD3 URZ, URZ, URZ, URZ ;  /* 0x0000003f3f3ff290 */ /* 0x000ff2000fffe03f */
[----:B------:R-:W-:Y:S01]  /*2cb50*/  STL.64 [R1+0x2c0], R16 ;  /* 0x0002c01001007387 */ /* 0x000fe20000100a00 */
[----:B------:R0:W-:Y:S03]  /*2cb60*/  STL.64 [R1+0x2c8], R18 ;  /* 0x0002c81201007387 */ /* 0x0001e60000100a00 */
[----:B0-----:R-:W2:Y:S01]  /*2cb70*/  LDL.LU.64 R18, [R1+0x2a28] ;  /* 0x002a280001127983 */ /* 0x001ea20000300a00 */
[----:B------:R-:W2:Y:S02]  /*2cb80*/  LDL.LU.64 R16, [R1+0x2a20] ;  /* 0x002a200001107983 */ /* 0x000ea40000300a00 */
[----:B------:R-:W4:Y:S02]  /*2cb90*/  LDL.LU.64 R26, [R1+0x2a18] ;  /* 0x002a1800011a7983 */ /* 0x000f240000300a00 */
[----:B------:R-:W4:Y:S02]  /*2cba0*/  LDL.LU.64 R24, [R1+0x2a10] ;  /* 0x002a100001187983 */ /* 0x000f240000300a00 */
[----:B----4-:R-:W-:Y:S01]  /*2cbb0*/  HMMA.16816.F32.BF16 R8, R8, R4, R24 ;  /* 0x000000040808723c */ /* 0x010fe20000041818 */
[----:B------:R-:W4:Y:S01]  /*2cbc0*/  LDL.LU.64 R26, [R1+0x2a08] ;  /* 0x002a0800011a7983 */ /* 0x000f220000300a00 */
[----:B------:R-:W4:Y:S11]  /*2cbd0*/  LDL.LU.64 R24, [R1+0x2a00] ;  /* 0x002a000001187983 */ /* 0x000f360000300a00 */
[----:B------:R-:W-:Y:S10]  /*2cbe0*/  @!UPT UIADD3 URZ, URZ, URZ, URZ ;  /* 0x0000003f3f3ff290 */ /* 0x000ff4000fffe03f */
[----:B------:R0:W-:Y:S01]  /*2cbf0*/  STL.64 [R1+0x2a0], R8 ;  /* 0x0002a00801007387 */ /* 0x0001e20000100a00 */
[----:B------:R1:W-:Y:S03]  /*2cc00*/  STL.64 [R1+0x2a8], R10 ;  /* 0x0002a80a01007387 */ /* 0x0003e60000100a00 */
[----:B0-----:R-:W4:Y:S01]  /*2cc10*/  LDL.LU R8, [R1+0x100] ;  /* 0x0001000001087983 */ /* 0x001f220000300800 */
[----:B------:R-:W4:Y:S02]  /*2cc20*/  LDL.LU R9, [R1+0x104] ;  /* 0x0001040001097983 */ /* 0x000f240000300800 */
[----:B-1----:R-:W4:Y:S02]  /*2cc30*/  LDL.LU R10, [R1+0x108] ;  /* 0x00010800010a7983 */ /* 0x002f240000300800 */
[----:B------:R-:W-:Y:S02]  /*2cc40*/  IMAD.MOV.U32 R11, RZ, RZ, R2 ;  /* 0x000000ffff0b7224 */ /* 0x000fe400078e0002 */
[----:B------:R-:W-:-:S02]  /*2cc50*/  IMAD.MOV.U32 R28, RZ, RZ, R14 ;  /* 0x000000ffff1c7224 */ /* 0x000fc400078e000e */
[----:B------:R-:W-:Y:S01]  /*2cc60*/  IMAD.MOV.U32 R29, RZ, RZ, R15 ;  /* 0x000000ffff1d7224 */ /* 0x000fe200078e000f */
[----:B------:R-:W-:Y:S01]  /*2cc70*/  STL.64 [R1+0x29e8], R6 ;  /* 0x0029e80601007387 */ /* 0x000fe20000100a00 */
[----:B------:R-:W-:Y:S01]  /*2cc80*/  STL.64 [R1+0x29e0], R4 ;  /* 0x0029e00401007387 */ /* 0x000fe20000100a00 */
[----:B----4-:R-:W-:Y:S02]  /*2cc90*/  HMMA.16816.F32.BF16 R12, R24, R12, R8 ;  /* 0x0000000c180c723c */ /* 0x010fe40000041808 */
[----:B------:R-:W0:Y:S11]  /*2cca0*/  LDSM.16.MT88.4 R8, [R0+0x6100] ;  /* 0x006100000008783b */ /* 0x000e360000004200 */
[----:B------:R-:W-:Y:S10]  /*2ccb0*/  @!UPT UIADD3 URZ, URZ, URZ, URZ ;  /* 0x0000003f3f3ff290 */ /* 0x000ff4000fffe03f */
[----:B------:R-:W-:Y:S01]  /*2ccc0*/  STL.64 [R1+0x270], R12 ;  /* 0x0002700c01007387 */ /* 0x000fe20000100a00 */
[----:B------:R-:W-:Y:S02]  /*2ccd0*/  STL [R1+0x278], R14 ;  /* 0x0002780e01007387 */ /* 0x000fe40000100800 */
[----:B------:R-:W-:Y:S02]  /*2cce0*/  IMAD.MOV.U32 R2, RZ, RZ, R15 ;  /* 0x000000ffff027224 */ /* 0x000fe400078e000f */
[----:B------:R-:W1:Y:S04]  /*2ccf0*/  LDSM.16.MT88.4 R12, [R0+0x6180] ;  /* 0x00618000000c783b */ /* 0x000e680000004200 */
[----:B0-----:R-:W-:Y:S01]  /*2cd00*/  STL.64 [R1+0x2948], R10 ;  /* 0x0029480a01007387 */ /* 0x001fe20000100a00 */
[----:B------:R-:W-:Y:S03]  /*2cd10*/  STL.64 [R1+0x2940], R8 ;  /* 0x0029400801007387 */ /* 0x000fe60000100a00 */
[----:B-1----:R0:W-:Y:S01]  /*2cd20*/  STL.64 [R1+0x2910], R14 ;  /* 0x0029100e01007387 */ /* 0x0021e20000100a00 */
[----:B------:R1:W-:Y:S03]  /*2cd30*/  STL.64 [R1+0x2908], R12 ;  /* 0x0029080c01007387 */ /* 0x0003e60000100a00 */
[----:B0-----:R-:W4:Y:S04]  /*2cd40*/  LDL R14, [R1+0x28] ;  /* 0x00002800010e7983 */ /* 0x001f280000100800 */
[----:B------:R-:W4:Y:S01]  /*2cd50*/  LDL R15, [R1+0x2c] ;  /* 0x00002c00010f7983 */ /* 0x000f220000100800 */
[----:B-1----:R-:W-:-:S02]  /*2cd60*/  IMAD.MOV.U32 R12, RZ, RZ, R23 ;  /* 0x000000ffff0c7224 */ /* 0x002fc400078e0017 */
[----:B------:R-:W-:-:S07]  /*2cd70*/  IMAD.MOV.U32 R13, RZ, RZ, R22 ;  /* 0x000000ffff0d7224 */ /* 0x000fce00078e0016 */
[----:B--2---:R-:W-:Y:S01]  /*2cd80*/  HMMA.16816.F32.BF16 R4, R24, R12, R16 ;  /* 0x0000000c1804723c */ /* 0x004fe20000041810 */
[----:B---3--:R-:W0:Y:S04]  /*2cd90*/  LDSM.16.MT88.4 R16, [R3+0x6000] ;  /* 0x006000000310783b */ /* 0x008e280000004200 */
[----:B----4-:R-:W-:Y:S11]  /*2cda0*/  STL.64 [R1+0x29d8], R14 ;  /* 0x0029d80e01007387 */ /* 0x010ff60000100a00 */
[----:B------:R-:W-:Y:S07]  /*2cdb0*/  @!UPT UIADD3 URZ, URZ, URZ, URZ ;  /* 0x0000003f3f3ff290 */ /* 0x000fee000fffe03f */
[----:B------:R-:W-:Y:S02]  /*2cdc0*/  STL.64 [R1+0x260], R4 ;  /* 0x0002600401007387 */ /* 0x000fe40000100a00 */
[----:B------:R-:W-:Y:S02]  /*2cdd0*/  STL.64 [R1+0x268], R6 ;  /* 0x0002680601007387 */ /* 0x000fe40000100a00 */
[----:B0-----:R-:W-:Y:S01]  /*2cde0*/  STL.64 [R1+0x28c8], R18 ;  /* 0x0028c81201007387 */ /* 0x001fe20000100a00 */
[----:B------:R0:W-:Y:S04]  /*2cdf0*/  STL.64 [R1+0x28c0], R16 ;  /* 0x0028c01001007387 */ /* 0x0001e80000100a00 */
        /* <DEDUP_REMOVED lines=25> */
[----:B------:R-:W4:Y:S01]  /*2cf90*/  LDL.LU R11, [R1+0x8c] ;  /* 0x00008c00010b7983 */ /* 0x000f220000300800 */
[----:B------:R-:W2:Y:S01]  /*2cfa0*/  LDL.LU R12, [R1+0xc0] ;  /* 0x0000c000010c7983 */ /* 0x000ea20000300800 */
[----:B------:R-:W2:Y:S02]  /*2cfb0*/  LDL.LU R13, [R1+0xc4] ;  /* 0x0000c400010d7983 */ /* 0x000ea40000300800 */
[----:B------:R-:W2:Y:S02]  /*2cfc0*/  LDL.LU R14, [R1+0xc8] ;  /* 0x0000c800010e7983 */ /* 0x000ea40000300800 */
[----:B------:R-:W2:Y:S02]  /*2cfd0*/  LDL.LU R15, [R1+0xcc] ;  /* 0x0000cc00010f7983 */ /* 0x000ea40000300800 */
[----:B------:R-:W-:-:S02]  /*2cfe0*/  IMAD.MOV.U32 R5, RZ, RZ, R20 ;  /* 0x000000ffff057224 */ /* 0x000fc400078e0014 */
[----:B------:R-:W-:Y:S01]  /*2cff0*/  IMAD.MOV.U32 R4, RZ, RZ, R21 ;  /* 0x000000ffff047224 */ /* 0x000fe200078e0015 */
        /* <DEDUP_REMOVED lines=10> */
[----:B----4-:R-:W-:Y:S01]  /*2d0a0*/  STL.64 [R1+0x29a0], R10 ;  /* 0x0029a00a01007387 */ /* 0x010fe20000100a00 */
[----:B------:R0:W-:Y:S03]  /*2d0b0*/  STL.64 [R1+0x2998], R8 ;  /* 0x0029980801007387 */ /* 0x0001e60000100a00 */
[----:B0-----:R-:W4:Y:S01]  /*2d0c0*/  LDL.LU R8, [R1+0xa0] ;  /* 0x0000a00001087983 */ /* 0x001f220000300800 */
        /* <DEDUP_REMOVED lines=9> */
[C---:B------:R-:W-:Y:S01]  /*2d160*/  HMMA.16816.F32.BF16 R4, R24.reuse, R4, R12 ;  /* 0x000000041804723c */ /* 0x040fe2000004180c */
[----:B----4-:R-:W-:Y:S01]  /*2d170*/  STL.64 [R1+0x29c0], R10 ;  /* 0x0029c00a01007387 */ /* 0x010fe20000100a00 */
[----:B--2---:R0:W-:Y:S03]  /*2d180*/  STL.64 [R1+0x29b8], R8 ;  /* 0x0029b80801007387 */ /* 0x0041e60000100a00 */
[----:B0-----:R-:W2:Y:S01]  /*2d190*/  LDL.LU R8, [R1+0xf0] ;  /* 0x0000f00001087983 */ /* 0x001ea20000300800 */
[----:B------:R-:W2:Y:S02]  /*2d1a0*/  LDL.LU R9, [R1+0xf4] ;  /* 0x0000f40001097983 */ /* 0x000ea40000300800 */
[----:B------:R-:W2:Y:S02]  /*2d1b0*/  LDL.LU R10, [R1+0xf8] ;  /* 0x0000f800010a7983 */ /* 0x000ea40000300800 */
[----:B------:R-:W2:Y:S01]  /*2d1c0*/  LDL.LU R11, [R1+0xfc] ;  /* 0x0000fc00010b7983 */ /* 0x000ea20000300800 */
[----:B---3--:R-:W-:Y:S01]  /*2d1d0*/  STL.64 [R1+0x2920], R18 ;  /* 0x0029201201007387 */ /* 0x008fe20000100a00 */
[----:B------:R0:W-:Y:S03]  /*2d1e0*/  STL.64 [R1+0x2918], R16 ;  /* 0x0029181001007387 */ /* 0x0001e60000100a00 */
[----:B0-----:R-:W3:Y:S01]  /*2d1f0*/  LDL.LU R16, [R1+0x40] ;  /* 0x0000400001107983 */ /* 0x001ee20000300800 */
[----:B------:R-:W3:Y:S02]  /*2d200*/  LDL.LU R17, [R1+0x44] ;  /* 0x0000440001117983 */ /* 0x000ee40000300800 */
[----:B------:R-:W4:Y:S02]  /*2d210*/  LDL.LU R18, [R1+0x48] ;  /* 0x0000480001127983 */ /* 0x000f240000300800 */
[----:B------:R-:W4:Y:S02]  /*2d220*/  LDL.LU R19, [R1+0x4c] ;  /* 0x00004c0001137983 */ /* 0x000f240000300800 */
[----:B----4-:R0:W-:Y:S01]  /*2d230*/  STL.64 [R1+0x2930], R18 ;  /* 0x0029301201007387 */ /* 0x0101e20000100a00 */
[----:B---3--:R-:W-:Y:S03]  /*2d240*/  STL.64 [R1+0x2928], R16 ;  /* 0x0029281001007387 */ /* 0x008fe60000100a00 */
[----:B0-----:R-:W3:Y:S04]  /*2d250*/  LDL R18, [R1+0x78] ;  /* 0x0000780001127983 */ /* 0x001ee80000100800 */
[----:B------:R-:W3:Y:S01]  /*2d260*/  LDL R19, [R1+0x7c] ;  /* 0x00007c0001137983 */ /* 0x000ee20000100800 */
[----:B------:R-:W4:Y:S02]  /*2d270*/  LDL.LU.64 R14, [R1+0x29f8] ;  /* 0x0029f800010e7983 */ /* 0x000f240000300a00 */
[----:B------:R-:W4:Y:S02]  /*2d280*/  LDL.LU.64 R12, [R1+0x29f0] ;  /* 0x0029f000010c7983 */ /* 0x000f240000300a00 */
[----:B------:R-:W-:Y:S01]  /*2d290*/  STL.64 [R1+0x330], R4 ;  /* 0x0003300401007387 */ /* 0x000fe20000100a00 */
[----:B------:R0:W-:Y:S04]  /*2d2a0*/  STL.64 [R1+0x338], R6 ;  /* 0x0003380601007387 */ /* 0x0001e80000100a00 */
[----:B0-----:R-:W2:Y:S01]  /*2d2b0*/  LDL.LU.64 R6, [R1+0x29e8] ;  /* 0x0029e80001067983 */ /* 0x001ea20000300a00 */
[----:B------:R-:W4:Y:S02]  /*2d2c0*/  LDL.LU.64 R4, [R1+0x29e0] ;  /* 0x0029e00001047983 */ /* 0x000f240000300a00 */
[----:B----4-:R-:W-:Y:S01]  /*2d2d0*/  HMMA.16816.F32.BF16 R24, R24, R4, R12 ;  /* 0x000000041818723c */ /* 0x010fe2000004180c */
[----:B------:R-:W2:Y:S11]  /*2d2e0*/  LDL.LU.64 R14, [R1+0x29d8] ;  /* 0x0029d800010e7983 */ /* 0x000eb60000300a00 */
[----:B------:R-:W-:Y:S11]  /*2d2f0*/  @!UPT UIADD3 URZ, URZ, URZ, URZ ;  /* 0x0000003f3f3ff290 */ /* 0x000ff6000fffe03f */
[----:B------:R-:W-:Y:S01]  /*2d300*/  STL.64 [R1+0x320], R24 ;  /* 0x0003201801007387 */ /* 0x000fe20000100a00 */
[----:B------:R0:W-:Y:S03]  /*2d310*/  STL.64 [R1+0x328], R26 ;  /* 0x0003281a01007387 */ /* 0x0001e60000100a00 */
[----:B0-----:R-:W3:Y:S01]  /*2d320*/  LDL.LU.64 R26, [R1+0x29d0] ;  /* 0x0029d000011a7983 */ /* 0x001ee20000300a00 */
[----:B------:R-:W3:Y:S02]  /*2d330*/  LDL.LU.64 R24, [R1+0x29c8] ;  /* 0x0029c80001187983 */ /* 0x000ee40000300a00 */
[C---:B---3--:R-:W-:Y:S08]  /*2d340*/  HMMA.16816.F32.BF16 R20, R24.reuse, R18, R20 ;  /* 0x000000121814723c */ /* 0x048ff00000041814 */
[C---:B--2---:R-:W-:Y:S11]  /*2d350*/  HMMA.16816.F32.BF16 R8, R24.reuse, R14, R8 ;  /* 0x0000000e1808723c */ /* 0x044ff60000041808 */
[----:B------:R-:W-:Y:S04]  /*2d360*/  @!UPT UIADD3 URZ, URZ, URZ, URZ ;  /* 0x0000003f3f3ff290 */ /* 0x000fe8000fffe03f */
[----:B------:R-:W-:Y:S01]  /*2d370*/  STL.64 [R1+0x310], R20 ;  /* 0x0003101401007387 */ /* 0x000fe20000100a00 */
[----:B------:R-:W-:Y:S02]  /*2d380*/  STL.64 [R1+0x318], R22 ;  /* 0x0003181601007387 */ /* 0x000fe40000100a00 */
[----:B------:R-:W0:Y:S02]  /*2d390*/  LDSM.16.MT88.4 R20, [R3+0x6080] ;  /* 0x006080000314783b */ /* 0x000e240000004200 */
[----:B0-----:R0:W-:Y:S02]  /*2d3a0*/  STL.64 [R1+0x2880], R22 ;  /* 0x0028801601007387 */ /* 0x0011e40000100a00 */
[----:B------:R-:W-:Y:S02]  /*2d3b0*/  STL.64 [R1+0x2878], R20 ;  /* 0x0028781401007387 */ /* 0x000fe40000100a00 */
[----:B0-----:R-:W2:Y:S04]  /*2d3c0*/  LDL R22, [R1+0x38] ;  /* 0x0000380001167983 */ /* 0x001ea80000100800 */
[----:B------:R-:W2:Y:S01]  /*2d3d0*/  LDL R23, [R1+0x3c] ;  /* 0x00003c0001177983 */ /* 0x000ea20000100800 */
        /* <DEDUP_REMOVED lines=11> */
[----:B------:R-:W-:Y:S02]  /*2d490*/  IMAD.MOV.U32 R13, RZ, RZ, R6 ;  /* 0x000000ffff0d7224 */ /* 0x000fe400078e0006 */
[----:B------:R-:W-:Y:S01]  /*2d4a0*/  IMAD.MOV.U32 R12, RZ, RZ, R7 ;  /* 0x000000ffff0c7224 */ /* 0x000fe200078e0007 */
[----:B--2---:R-:W-:Y:S01]  /*2d4b0*/  HMMA.16816.F32.BF16 R24, R24, R6, R8 ;  /* 0x000000061818723c */ /* 0x004fe20000041808 */
[----:B------:R-:W2:Y:S01]  /*2d4c0*/  LDL.LU.64 R10, [R1+0x29a0] ;  /* 0x0029a000010a7983 */ /* 0x000ea20000300a00 */
[----:B------:R-:W2:Y:S11]  /*2d4d0*/  LDL.LU.64 R8, [R1+0x2998] ;  /* 0x0029980001087983 */ /* 0x000eb60000300a00 */
[----:B------:R-:W-:Y:S10]  /*2d4e0*/  @!UPT UIADD3 URZ, URZ, URZ, URZ ;  /* 0x0000003f3f3ff290 */ /* 0x000ff4000fffe03f */
[----:B------:R-:W-:Y:S01]  /*2d4f0*/  STL.64 [R1+0x290], R24 ;  /* 0x0002901801007387 */ /* 0x000fe20000100a00 */
[----:B------:R-:W-:Y:S02]  /*2d500*/  STL.64 [R1+0x298], R26 ;  /* 0x0002981a01007387 */ /* 0x000fe40000100a00 */
[----:B------:R-:W2:Y:S02]  /*2d510*/  LDL.LU.64 R6, [R1+0x2990] ;  /* 0x0029900001067983 */ /* 0x000ea40000300a00 */
        /* <DEDUP_REMOVED lines=9> */
[----:B------:R0:W-:Y:S01]  /*2d5b0*/  STL.64 [R1+0x2938], R14 ;  /* 0x0029380e01007387 */ /* 0x0001e20000100a00 */
[----:B------:R-:W3:Y:S01]  /*2d5c0*/  LDL.LU R12, [R1+0x50] ;  /* 0x00005000010c7983 */ /* 0x000ee20000300800 */
[----:B------:R-:W-:Y:S01]  /*2d5d0*/  IMAD.MOV.U32 R26, RZ, RZ, R13 ;  /* 0x000000ffff1a7224 */ /* 0x000fe200078e000d */
[C---:B--2---:R-:W-:Y:S11]  /*2d5e0*/  HMMA.16816.F32.BF16 R8, R4.reuse, R14, R8 ;  /* 0x0000000e0408723c */ /* 0x044ff60000041808 */
[----:B------:R-:W-:Y:S11]  /*2d5f0*/  @!UPT UIADD3 URZ, URZ, URZ, URZ ;  /* 0x0000003f3f3ff290 */ /* 0x000ff6000fffe03f */
[----:B------:R-:W-:Y:S01]  /*2d600*/  @!UPT UIADD3 URZ, URZ, URZ, URZ ;  /* 0x0000003f3f3ff290 */ /* 0x000fe2000fffe03f */
[----:B------:R-:W-:Y:S01]  /*2d610*/  STL.64 [R1+0x180], R8 ;  /* 0x0001800801007387 */ /* 0x000fe20000100a00 */
[----:B------:R-:W-:Y:S02]  /*2d620*/  STL.64 [R1+0x188], R10 ;  /* 0x0001880a01007387 */ /* 0x000fe40000100a00 */
[----:B------:R1:W2:Y:S04]  /*2d630*/  LDSM.16.MT88.4 R8, [R3+0x6100] ;  /* 0x006100000308783b */ /* 0x0002a80000004200 */
[----:B------:R-:W3:Y:S01]  /*2d640*/  LDL.LU R13, [R1+0x54] ;  /* 0x00005400010d7983 */ /* 0x000ee20000300800 */
[----:B0-----:R-:W3:Y:S01]  /*2d650*/  LDL.LU R14, [R1+0x58] ;  /* 0x00005800010e7983 */ /* 0x001ee20000300800 */
[----:B------:R-:W3:Y:S03]  /*2d660*/  LDL.LU R15, [R1+0x5c] ;  /* 0x00005c00010f7983 */ /* 0x000ee60000300800 */
[----:B-1----:R-:W4:Y:S04]  /*2d670*/  LDL.LU R3, [R1+0x2970] ;  /* 0x0029700001037983 */ /* 0x002f280000300800 */
[----:B--2---:R-:W-:Y:S01]  /*2d680*/  STL.64 [R1+0x10], R8 ;  /* 0x0000100801007387 */ /* 0x004fe20000100a00 */
[----:B------:R0:W-:Y:S03]  /*2d690*/  STL.64 [R1+0x18], R10 ;  /* 0x0000180a01007387 */ /* 0x0001e60000100a00 */
        /* <DEDUP_REMOVED lines=20> */
[----:B------:R-:W3:Y:S11]  /*2d7e0*/  LDL.LU.64 R14, [R1+0x2938] ;  /* 0x00293800010e7983 */ /* 0x000ef60000300a00 */
[----:B------:R-:W-:Y:S11]  /*2d7f0*/  @!UPT UIADD3 URZ, URZ, URZ, URZ ;  /* 0x0000003f3f3ff290 */ /* 0x000ff6000fffe03f */
[----:B------:R-:W-:Y:S01]  /*2d800*/  STL.64 [R1+0xf0], R16 ;  /* 0x0000f01001007387 */ /* 0x000fe20000100a00 */
[----:B------:R0:W-:Y:S03]  /*2d810*/  STL.64 [R1+0xf8], R18 ;  /* 0x0000f81201007387 */ /* 0x0001e60000100a00 */
[----:B0-----:R-:W3:Y:S01]  /*2d820*/  LDL.LU.64 R18, [R1+0x2930] ;  /* 0x0029300001127983 */ /* 0x001ee20000300a00 */
[----:B------:R-:W3:Y:S01]  /*2d830*/  LDL.LU.64 R16, [R1+0x2928] ;  /* 0x0029280001107983 */ /* 0x000ee20000300a00 */
[C---:B--2---:R-:W-:Y:S08]  /*2d840*/  HMMA.16816.F32.BF16 R20, R8.reuse, R22, R4 ;  /* 0x000000160814723c */ /* 0x044ff00000041804 */
[C---:B---3--:R-:W-:Y:S01]  /*2d850*/  HMMA.16816.F32.BF16 R12, R8.reuse, R14, R16 ;  /* 0x0000000e080c723c */ /* 0x048fe20000041810 */
[----:B------:R-:W2:Y:S01]  /*2d860*/  LDL.LU.64 R18, [R1+0x2920] ;  /* 0x0029200001127983 */ /* 0x000ea20000300a00 */
[----:B------:R-:W2:Y:S11]  /*2d870*/  LDL.LU.64 R16, [R1+0x2918] ;  /* 0x0029180001107983 */ /* 0x000eb60000300a00 */
[----:B------:R-:W-:Y:S10]  /*2d880*/  @!UPT UIADD3 URZ, URZ, URZ, URZ ;  /* 0x0000003f3f3ff290 */ /* 0x000ff4000fffe03f */
[----:B------:R-:W-:Y:S01]  /*2d890*/  STL.64 [R1+0xe0], R12 ;  /* 0x0000e00c01007387 */ /* 0x000fe20000100a00 */
[----:B------:R0:W-:Y:S03]  /*2d8a0*/  STL.64 [R1+0xe8], R14 ;  /* 0x0000e80e01007387 */ /* 0x0001e60000100a00 */
[----:B0-----:R-:W3:Y:S01]  /*2d8b0*/  LDL.LU.64 R14, [R1+0x2910] ;  /* 0x00291000010e7983 */ /* 0x001ee20000300a00 */
[----:B------:R-:W3:Y:S02]  /*2d8c0*/  LDL.LU.64 R12, [R1+0x2908] ;  /* 0x00290800010c7983 */ /* 0x000ee40000300a00 */
[----:B------:R0:W-:Y:S02]  /*2d8d0*/  STL.64 [R1+0x28d0], R26 ;  /* 0x0028d01a01007387 */ /* 0x0001e40000100a00 */
[----:B------:R-:W-:Y:S01]  /*2d8e0*/  STL.64 [R1+0xd0], R20 ;  /* 0x0000d01401007387 */ /* 0x000fe20000100a00 */
[----:B------:R-:W-:Y:S01]  /*2d8f0*/  STL.64 [R1+0xd8], R22 ;  /* 0x0000d81601007387 */ /* 0x000fe20000100a00 */
[----:B--2---:R-:W-:Y:S03]  /*2d900*/  HMMA.16816.F32.BF16 R4, R8, R26, R16 ;  /* 0x0000001a0804723c */ /* 0x004fe60000041810 */
[----:B------:R-:W2:Y:S04]  /*2d910*/  LDL.LU R8, [R1+0x220] ;  /* 0x0002200001087983 */ /* 0x000ea80000300800 */
[----:B------:R-:W-:-:S02]  /*2d920*/  IMAD.MOV.U32 R10, RZ, RZ, R28 ;  /* 0x000000ffff0a7224 */ /* 0x000fc400078e001c */
[----:B------:R-:W-:Y:S11]  /*2d930*/  IMAD.MOV.U32 R11, RZ, RZ, R29 ;  /* 0x000000ffff0b7224 */ /* 0x000ff600078e001d */
[----:B------:R-:W-:Y:S03]  /*2d940*/  @!UPT UIADD3 URZ, URZ, URZ, URZ ;  /* 0x0000003f3f3ff290 */ /* 0x000fe6000fffe03f */
[----:B------:R-:W-:Y:S01]  /*2d950*/  STL.64 [R1+0xc0], R4 ;  /* 0x0000c00401007387 */ /* 0x000fe20000100a00 */
[----:B------:R-:W-:Y:S02]  /*2d960*/  STL.64 [R1+0xc8], R6 ;  /* 0x0000c80601007387 */ /* 0x000fe40000100a00 */
        /* <DEDUP_REMOVED lines=9> */
[----:B0-----:R-:W2:Y:S01]  /*2da00*/  LDL.LU R26, [R1+0x1b8] ;  /* 0x0001b800011a7983 */ /* 0x001ea20000300800 */
[----:B------:R-:W2:Y:S04]  /*2da10*/  LDL.LU R27, [R1+0x1bc] ;  /* 0x0001bc00011b7983 */ /* 0x000ea80000300800 */
[----:B--2---:R-:W-:Y:S01]  /*2da20*/  STL.64 [R1+0x28f0], R26 ;  /* 0x0028f01a01007387 */ /* 0x004fe20000100a00 */
[----:B------:R0:W-:Y:S03]  /*2da30*/  STL.64 [R1+0x28e8], R24 ;  /* 0x0028e81801007387 */ /* 0x0001e60000100a00 */
[----:B0-----:R-:W3:Y:S01]  /*2da40*/  LDL.LU R24, [R1+0x1a0] ;  /* 0x0001a00001187983 */ /* 0x001ee20000300800 */
[----:B------:R-:W3:Y:S02]  /*2da50*/  LDL.LU R25, [R1+0x1a4] ;  /* 0x0001a40001197983 */ /* 0x000ee40000300800 */
[----:B------:R-:W3:Y:S02]  /*2da60*/  LDL.LU R26, [R1+0x1a8] ;  /* 0x0001a800011a7983 */ /* 0x000ee40000300800 */
[----:B------:R-:W3:Y:S01]  /*2da70*/  LDL.LU R27, [R1+0x1ac] ;  /* 0x0001ac00011b7983 */ /* 0x000ee20000300800 */
[----:B------:R0:W-:Y:S01]  /*2da80*/  STL.64 [R1+0x28e0], R18 ;  /* 0x0028e01201007387 */ /* 0x0001e20000100a00 */
[----:B------:R-:W-:Y:S03]  /*2da90*/  STL.64 [R1+0x28d8], R16 ;  /* 0x0028d81001007387 */ /* 0x000fe60000100a00 */
[----:B0-----:R-:W2:Y:S01]  /*2daa0*/  LDL.64 R18, [R1+0x28] ;  /* 0x0000280001127983 */ /* 0x001ea20000100a00 */
[----:B------:R-:W-:Y:S02]  /*2dab0*/  STL.64 [R1+0x2840], R10 ;  /* 0x0028400a01007387 */ /* 0x000fe40000100a00 */
[----:B------:R0:W-:Y:S02]  /*2dac0*/  STL.64 [R1+0x2838], R8 ;  /* 0x0028380801007387 */ /* 0x0001e40000100a00 */
[----:B0-----:R-:W2:Y:S01]  /*2dad0*/  LDL.LU R8, [R1+0x240] ;  /* 0x0002400001087983 */ /* 0x001ea20000300800 */
[----:B------:R-:W2:Y:S02]  /*2dae0*/  LDL.LU R9, [R1+0x244] ;  /* 0x0002440001097983 */ /* 0x000ea40000300800 */
[----:B------:R-:W2:Y:S02]  /*2daf0*/  LDL.LU R10, [R1+0x248] ;  /* 0x00024800010a7983 */ /* 0x000ea40000300800 */
[----:B----4-:R-:W-:-:S02]  /*2db00*/  IMAD.MOV.U32 R11, RZ, RZ, R3 ;  /* 0x000000ffff0b7224 */ /* 0x010fc400078e0003 */
[----:B------:R-:W4:Y:S01]  /*2db10*/  LDL.LU R3, [R1+0x28f8] ;  /* 0x0028f80001037983 */ /* 0x000f220000300800 */
[----:B------:R-:W2:Y:S02]  /*2db20*/  LDL.LU R20, [R1+0x210] ;  /* 0x0002100001147983 */ /* 0x000ea40000300800 */
[----:B------:R-:W2:Y:S02]  /*2db30*/  LDL.LU R21, [R1+0x214] ;  /* 0x0002140001157983 */ /* 0x000ea40000300800 */
[----:B------:R-:W2:Y:S01]  /*2db40*/  LDL.LU R22, [R1+0x218] ;  /* 0x0002180001167983 */ /* 0x000ea20000300800 */
[----:B------:R-:W2:Y:S01]  /*2db50*/  LDL.LU R23, [R1+0x21c] ;  /* 0x00021c0001177983 */ /* 0x000ea20000300800 */
[----:B------:R-:W3:Y:S02]  /*2db60*/  LDL.LU R4, [R1+0x1e0] ;  /* 0x0001e00001047983 */ /* 0x000ee40000300800 */
[----:B------:R-:W3:Y:S02]  /*2db70*/  LDL.LU R5, [R1+0x1e4] ;  /* 0x0001e40001057983 */ /* 0x000ee40000300800 */
[----:B------:R-:W3:Y:S01]  /*2db80*/  LDL.LU R6, [R1+0x1e8] ;  /* 0x0001e80001067983 */ /* 0x000ee20000300800 */
[----:B------:R-:W3:Y:S04]  /*2db90*/  LDL.LU R7, [R1+0x1ec] ;  /* 0x0001ec0001077983 */ /* 0x000ee80000300800 */
[----:B--2---:R0:W-:Y:S01]  /*2dba0*/  STL.64 [R1+0x2890], R22 ;  /* 0x0028901601007387 */ /* 0x0041e20000100a00 */
[----:B------:R-:W-:Y:S03]  /*2dbb0*/  STL.64 [R1+0x2888], R20 ;  /* 0x0028881401007387 */ /* 0x000fe60000100a00 */
[----:B0-----:R-:W2:Y:S01]  /*2dbc0*/  LDL.64 R22, [R1+0x38] ;  /* 0x0000380001167983 */ /* 0x001ea20000100a00 */
[----:B------:R-:W-:Y:S02]  /*2dbd0*/  STL.64 [R1+0x2850], R10 ;  /* 0x0028500a01007387 */ /* 0x000fe40000100a00 */
[----:B------:R0:W-:Y:S02]  /*2dbe0*/  STL.64 [R1+0x2848], R8 ;  /* 0x0028480801007387 */ /* 0x0001e40000100a00 */
[----:B0-----:R-:W2:Y:S01]  /*2dbf0*/  LDL.LU R8, [R1+0x230] ;  /* 0x0002300001087983 */ /* 0x001ea20000300800 */
[----:B------:R-:W2:Y:S02]  /*2dc00*/  LDL.LU R9, [R1+0x234] ;  /* 0x0002340001097983 */ /* 0x000ea40000300800 */
[----:B------:R-:W-:-:S02]  /*2dc10*/  IMAD.MOV.U32 R10, RZ, RZ, R29 ;  /* 0x000000ffff0a7224 */ /* 0x000fc400078e001d */
[----:B------:R-:W-:-:S05]  /*2dc20*/  IMAD.MOV.U32 R11, RZ, RZ, R28 ;  /* 0x000000ffff0b7224 */ /* 0x000fca00078e001c */
[----:B------:R0:W-:Y:S04]  /*2dc30*/  STL.64 [R1+0x2868], R10 ;  /* 0x0028680a01007387 */ /* 0x0001e80000100a00 */
[----:B--2---:R-:W-:Y:S01]  /*2dc40*/  STL.64 [R1+0x2860], R8 ;  /* 0x0028600801007387 */ /* 0x004fe20000100a00 */
[----:B0-----:R-:W3:Y:S02]  /*2dc50*/  LDL.LU.64 R10, [R1+0x78] ;  /* 0x00007800010a7983 */ /* 0x001ee40000300a00 */
[C---:B---3--:R-:W-:Y:S11]  /*2dc60*/  HMMA.16816.F32.BF16 R24, R12.reuse, R10, R24 ;  /* 0x0000000a0c18723c */ /* 0x048ff60000041818 */
        /* <DEDUP_REMOVED lines=8> */
[C---:B--2---:R-:W-:Y:S01]  /*2dcf0*/  HMMA.16816.F32.BF16 R24, R12.reuse, R18, R24 ;  /* 0x000000120c18723c */ /* 0x044fe20000041818 */
[----:B------:R-:W2:Y:S01]  /*2dd00*/  LDL.LU.64 R18, [R1+0x28e0] ;  /* 0x0028e00001127983 */ /* 0x000ea20000300a00 */
[----:B------:R-:W2:Y:S11]  /*2dd10*/  LDL.LU.64 R16, [R1+0x28d8] ;  /* 0x0028d80001107983 */ /* 0x000eb60000300a00 */
[----:B------:R-:W-:Y:S11]  /*2dd20*/  @!UPT UIADD3 URZ, URZ, URZ, URZ ;  /* 0x0000003f3f3ff290 */ /* 0x000ff6000fffe03f */
[----:B------:R-:W-:Y:S02]  /*2dd30*/  IMAD.MOV.U32 R28, RZ, RZ, R27 ;  /* 0x000000ffff1c7224 */ /* 0x000fe400078e001b */
[----:B------:R-:W-:Y:S01]  /*2dd40*/  IMAD.MOV.U32 R29, RZ, RZ, R26 ;  /* 0x000000ffff1d7224 */ /* 0x000fe200078e001a */
[----:B------:R-:W-:Y:S01]  /*2dd50*/  STL.64 [R1+0xa0], R24 ;  /* 0x0000a01801007387 */ /* 0x000fe20000100a00 */
[----:B------:R-:W3:Y:S02]  /*2dd60*/  LDL.LU.64 R26, [R1+0x28d0] ;  /* 0x0028d000011a7983 */ /* 0x000ee40000300a00 */
[----:B------:R-:W-:Y:S01]  /*2dd70*/  STL [R1+0x27f8], R28 ;  /* 0x0027f81c01007387 */ /* 0x000fe20000100800 */
[----:B------:R0:W-:Y:S04]  /*2dd80*/  STL [R1+0x27d8], R29 ;  /* 0x0027d81d01007387 */ /* 0x0001e80000100800 */
[----:B0-----:R-:W3:Y:S01]  /*2dd90*/  LDL R29, [R1+0x1be0] ;  /* 0x001be000011d7983 */ /* 0x001ee20000100800 */
[----:B--2---:R-:W-:Y:S11]  /*2dda0*/  HMMA.16816.F32.BF16 R16, R12, R22, R16 ;  /* 0x000000160c10723c */ /* 0x004ff60000041810 */
[----:B------:R-:W-:Y:S11]  /*2ddb0*/  @!UPT UIADD3 URZ, URZ, URZ, URZ ;  /* 0x0000003f3f3ff290 */ /* 0x000ff6000fffe03f */
[----:B------:R-:W-:Y:S01]  /*2ddc0*/  @!UPT UIADD3 URZ, URZ, URZ, URZ ;  /* 0x0000003f3f3ff290 */ /* 0x000fe2000fffe03f */
[----:B------:R-:W-:Y:S01]  /*2ddd0*/  STL.64 [R1+0x130], R16 ;  /* 0x0001301001007387 */ /* 0x000fe20000100a00 */
[----:B------:R0:W-:Y:S03]  /*2dde0*/  STL.64 [R1+0x138], R18 ;  /* 0x0001381201007387 */ /* 0x0001e60000100a00 */
[----:B0-----:R-:W2:Y:S01]  /*2ddf0*/  LDL.LU.64 R18, [R1+0x28c8] ;  /* 0x0028c80001127983 */ /* 0x001ea20000300a00 */
[----:B------:R-:W2:Y:S02]  /*2de00*/  LDL.LU.64 R16, [R1+0x28c0] ;  /* 0x0028c00001107983 */ /* 0x000ea40000300a00 */
[----:B------:R0:W-:Y:S02]  /*2de10*/  STL.64 [R1+0x28a0], R22 ;  /* 0x0028a01601007387 */ /* 0x0001e40000100a00 */
[----:B0-----:R-:W-:Y:S02]  /*2de20*/  IMAD.MOV.U32 R22, RZ, RZ, R9 ;  /* 0x000000ffff167224 */ /* 0x001fe400078e0009 */
[----:B------:R-:W-:-:S05]  /*2de30*/  IMAD.MOV.U32 R23, RZ, RZ, R8 ;  /* 0x000000ffff177224 */ /* 0x000fca00078e0008 */
[----:B------:R0:W-:Y:S01]  /*2de40*/  STL.64 [R1+0x28b8], R22 ;  /* 0x0028b81601007387 */ /* 0x0001e20000100a00 */
[----:B------:R-:W2:Y:S02]  /*2de50*/  LDL.LU R20, [R1+0x1c0] ;  /* 0x0001c00001147983 */ /* 0x000ea40000300800 */
[----:B------:R-:W2:Y:S01]  /*2de60*/  LDL.LU R21, [R1+0x1c4] ;  /* 0x0001c40001157983 */ /* 0x000ea20000300800 */
[----:B0-----:R-:W2:Y:S01]  /*2de70*/  LDL.LU R22, [R1+0x1c8] ;  /* 0x0001c80001167983 */ /* 0x001ea20000300800 */
[----:B------:R-:W2:Y:S02]  /*2de80*/  LDL.LU R23, [R1+0x1cc] ;  /* 0x0001cc0001177983 */ /* 0x000ea40000300800 */
[----:B---3--:R0:W-:Y:S02]  /*2de90*/  STL.64 [R1+0x2898], R26 ;  /* 0x0028981a01007387 */ /* 0x0081e40000100a00 */
[----:B------:R-:W3:Y:S01]  /*2dea0*/  LDL.LU R24, [R1+0x250] ;  /* 0x0002500001187983 */ /* 0x000ee20000300800 */
[----:B--2---:R-:W-:Y:S01]  /*2deb0*/  HMMA.16816.F32.BF16 R12, R12, R26, R20 ;  /* 0x0000001a0c0c723c */ /* 0x004fe20000041814 */
[----:B------:R-:W1:Y:S11]  /*2dec0*/  LDSM.16.MT88.4 R20, [R29+0x6180] ;  /* 0x006180001d14783b */ /* 0x000e760000004200 */
[----:B------:R-:W-:Y:S11]  /*2ded0*/  @!UPT UIADD3 URZ, URZ, URZ, URZ ;  /* 0x0000003f3f3ff290 */ /* 0x000ff6000fffe03f */
[----:B------:R-:W-:Y:S01]  /*2dee0*/  STL.64 [R1+0x120], R12 ;  /* 0x0001200c01007387 */ /* 0x000fe20000100a00 */
[----:B------:R-:W-:Y:S02]  /*2def0*/  STL.64 [R1+0x128], R14 ;  /* 0x0001280e01007387 */ /* 0x000fe40000100a00 */
[----:B------:R-:W3:Y:S02]  /*2df00*/  LDL.LU R25, [R1+0x254] ;  /* 0x0002540001197983 */ /* 0x000ee40000300800 */
[----:B0-----:R-:W2:Y:S01]  /*2df10*/  LDL.LU R26, [R1+0x258] ;  /* 0x00025800011a7983 */ /* 0x001ea20000300800 */
[----:B------:R-:W2:Y:S01]  /*2df20*/  LDL.LU R27, [R1+0x25c] ;  /* 0x00025c00011b7983 */ /* 0x000ea20000300800 */
[----:B------:R-:W-:Y:S03]  /*2df30*/  HMMA.16816.F32.BF16 R4, R16, R10, R4 ;  /* 0x0000000a1004723c */ /* 0x000fe60000041804 */
[----:B--2---:R-:W-:Y:S01]  /*2df40*/  STL.64 [R1+0x28b0], R26 ;  /* 0x0028b01a01007387 */ /* 0x004fe20000100a00 */
[----:B---3--:R0:W-:Y:S03]  /*2df50*/  STL.64 [R1+0x28a8], R24 ;  /* 0x0028a81801007387 */ /* 0x0081e60000100a00 */
[----:B0-----:R-:W2:Y:S01]  /*2df60*/  LDL.LU R24, [R1+0x1f0] ;  /* 0x0001f00001187983 */ /* 0x001ea20000300800 */
[----:B------:R-:W2:Y:S02]  /*2df70*/  LDL.LU R25, [R1+0x1f4] ;  /* 0x0001f40001197983 */ /* 0x000ea40000300800 */
[----:B------:R-:W2:Y:S02]  /*2df80*/  LDL.LU R26, [R1+0x1f8] ;  /* 0x0001f800011a7983 */ /* 0x000ea40000300800 */
[----:B------:R-:W2:Y:S11]  /*2df90*/  LDL.LU R27, [R1+0x1fc] ;  /* 0x0001fc00011b7983 */ /* 0x000eb60000300800 */
[----:B------:R1:W-:Y:S01]  /*2dfa0*/  STL.64 [R1+0x140], R4 ;  /* 0x0001400401007387 */ /* 0x0003e20000100a00 */
[----:B------:R-:W-:Y:S02]  /*2dfb0*/  STL.64 [R1+0x148], R6 ;  /* 0x0001480601007387 */ /* 0x000fe40000100a00 */
[----:B-1----:R-:W-:-:S02]  /*2dfc0*/  IMAD.MOV.U32 R5, RZ, RZ, R22 ;  /* 0x000000ffff057224 */ /* 0x002fc400078e0016 */
[----:B------:R-:W-:Y:S02]  /*2dfd0*/  IMAD.MOV.U32 R4, RZ, RZ, R23 ;  /* 0x000000ffff047224 */ /* 0x000fe400078e0017 */
[----:B------:R-:W2:Y:S01]  /*2dfe0*/  LDL.LU.64 R22, [R1+0x28b8] ;  /* 0x0028b80001167983 */ /* 0x000ea20000300a00 */
[----:B------:R-:W-:Y:S02]  /*2dff0*/  IMAD.MOV.U32 R15, RZ, RZ, R20 ;  /* 0x000000ffff0f7224 */ /* 0x000fe400078e0014 */
[----:B------:R-:W-:-:S05]  /*2e000*/  IMAD.MOV.U32 R14, RZ, RZ, R21 ;  /* 0x000000ffff0e7224 */ /* 0x000fca00078e0015 */
[----:B------:R0:W-:Y:S01]  /*2e010*/  STL.64 [R1+0x2870], R14 ;  /* 0x0028700e01007387 */ /* 0x0001e20000100a00 */
[----:B------:R-:W3:Y:S02]  /*2e020*/  LDL.LU R12, [R1+0x200] ;  /* 0x00020000010c7983 */ /* 0x000ee40000300800 */
[----:B------:R-:W3:Y:S01]  /*2e030*/  LDL.LU R13, [R1+0x204] ;  /* 0x00020400010d7983 */ /* 0x000ee20000300800 */
[----:B0-----:R-:W3:Y:S01]  /*2e040*/  LDL.LU R14, [R1+0x208] ;  /* 0x00020800010e7983 */ /* 0x001ee20000300800 */
[C---:B--2---:R-:W-:Y:S03]  /*2e050*/  HMMA.16816.F32.BF16 R20, R16.reuse, R22, R24 ;  /* 0x000000161014723c */ /* 0x044fe60000041818 */
[----:B------:R-:W2:Y:S01]  /*2e060*/  LDL.LU.64 R26, [R1+0x28b0] ;  /* 0x0028b000011a7983 */ /* 0x000ea20000300a00 */
[----:B------:R-:W2:Y:S11]  /*2e070*/  LDL.LU.64 R24, [R1+0x28a8] ;  /* 0x0028a80001187983 */ /* 0x000eb60000300a00 */
[----:B------:R-:W-:Y:S08]  /*2e080*/  @!UPT UIADD3 URZ, URZ, URZ, URZ ;  /* 0x0000003f3f3ff290 */ /* 0x000ff0000fffe03f */
[----:B------:R-:W-:Y:S01]  /*2e090*/  STL.64 [R1+0x150], R20 ;  /* 0x0001501401007387 */ /* 0x000fe20000100a00 */
[----:B------:R0:W-:Y:S03]  /*2e0a0*/  STL.64 [R1+0x158], R22 ;  /* 0x0001581601007387 */ /* 0x0001e60000100a00 */
[----:B0-----:R-:W2:Y:S01]  /*2e0b0*/  LDL.LU.64 R22, [R1+0x28a0] ;  /* 0x0028a00001167983 */ /* 0x001ea20000300a00 */
[----:B----4-:R-:W-:Y:S01]  /*2e0c0*/  IMAD.MOV.U32 R15, RZ, RZ, R3 ;  /* 0x000000ffff0f7224 */ /* 0x010fe200078e0003 */
[C---:B--2---:R-:W-:Y:S01]  /*2e0d0*/  HMMA.16816.F32.BF16 R24, R16.reuse, R22, R24 ;  /* 0x000000161018723c */ /* 0x044fe20000041818 */
[----:B------:R-:W-:Y:S02]  /*2e0e0*/  IMAD.MOV.U32 R6, RZ, RZ, R22 ;  /* 0x000000ffff067224 */ /* 0x000fe400078e0016 */
[----:B------:R-:W-:Y:S11]  /*2e0f0*/  IMAD.MOV.U32 R3, RZ, RZ, R23 ;  /* 0x000000ffff037224 */ /* 0x000ff600078e0017 */
[----:B------:R-:W-:Y:S09]  /*2e100*/  @!UPT UIADD3 URZ, URZ, URZ, URZ ;  /* 0x0000003f3f3ff290 */ /* 0x000ff2000fffe03f */
[----:B------:R-:W-:Y:S01]  /*2e110*/  STL.64 [R1+0x170], R24 ;  /* 0x0001701801007387 */ /* 0x000fe20000100a00 */
[----:B------:R0:W-:Y:S03]  /*2e120*/  STL.64 [R1+0x178], R26 ;  /* 0x0001781a01007387 */ /* 0x0001e60000100a00 */
[----:B0-----:R-:W2:Y:S01]  /*2e130*/  LDL.LU.64 R26, [R1+0x2898] ;  /* 0x00289800011a7983 */ /* 0x001ea20000300a00 */
[----:B------:R-:W2:Y:S02]  /*2e140*/  LDL.LU.64 R22, [R1+0x2890] ;  /* 0x0028900001167983 */ /* 0x000ea40000300a00 */
[----:B------:R-:W2:Y:S02]  /*2e150*/  LDL.LU.64 R20, [R1+0x2888] ;  /* 0x0028880001147983 */ /* 0x000ea40000300a00 */
[----:B--2---:R-:W-:Y:S01]  /*2e160*/  HMMA.16816.F32.BF16 R16, R16, R26, R20 ;  /* 0x0000001a1010723c */ /* 0x004fe20000041814 */
[----:B------:R-:W3:Y:S01]  /*2e170*/  LDL.LU.64 R22, [R1+0x2880] ;  /* 0x0028800001167983 */ /* 0x000ee20000300a00 */
[----:B------:R-:W3:Y:S02]  /*2e180*/  LDL.LU.64 R20, [R1+0x2878] ;  /* 0x0028780001147983 */ /* 0x000ee40000300a00 */
[----:B------:R0:W-:Y:S02]  /*2e190*/  STL.64 [R1+0x2858], R26 ;  /* 0x0028581a01007387 */ /* 0x0001e40000100a00 */
[----:B0-----:R-:W2:Y:S11]  /*2e1a0*/  LDL.LU.64 R26, [R1+0x28] ;  /* 0x00002800011a7983 */ /* 0x001eb60000300a00 */
[----:B------:R-:W-:Y:S06]  /*2e1b0*/  @!UPT UIADD3 URZ, URZ, URZ, URZ ;  /* 0x0000003f3f3ff290 */ /* 0x000fec000fffe03f */
[----:B------:R-:W-:Y:S01]  /*2e1c0*/  STL.64 [R1+0x160], R16 ;  /* 0x0001601001007387 */ /* 0x000fe20000100a00 */
[----:B------:R-:W-:Y:S01]  /*2e1d0*/  STL.64 [R1+0x168], R18 ;  /* 0x0001681201007387 */ /* 0x000fe20000100a00 */
[----:B---3--:R-:W-:Y:S11]  /*2e1e0*/  HMMA.16816.F32.BF16 R12, R20, R10, R12 ;  /* 0x0000000a140c723c */ /* 0x008ff6000004180c */
[----:B------:R-:W-:Y:S11]  /*2e1f0*/  @!UPT UIADD3 URZ, URZ, URZ, URZ ;  /* 0x0000003f3f3ff290 */ /* 0x000ff6000fffe03f */
[----:B------:R-:W-:Y:S01]  /*2e200*/  @!UPT UIADD3 URZ, URZ, URZ, URZ ;  /* 0x0000003f3f3ff290 */ /* 0x000fe2000fffe03f */
[----:B------:R0:W-:Y:S01]  /*2e210*/  STL.64 [R1+0x1a0], R12 ;  /* 0x0001a00c01007387 */ /* 0x0001e20000100a00 */
[----:B------:R1:W-:Y:S02]  /*2e220*/  STL.64 [R1+0x1a8], R14 ;  /* 0x0001a80e01007387 */ /* 0x0003e40000100a00 */
[----:B0-----:R-:W-:Y:S01]  /*2e230*/  IMAD.MOV.U32 R13, RZ, RZ, R10 ;  /* 0x000000ffff0d7224 */ /* 0x001fe200078e000a */
[----:B-1----:R-:W3:Y:S01]  /*2e240*/  LDL.LU.64 R14, [R1+0x2870] ;  /* 0x00287000010e7983 */ /* 0x002ee20000300a00 */
[----:B------:R-:W-:Y:S02]  /*2e250*/  IMAD.MOV.U32 R12, RZ, RZ, R11 ;  /* 0x000000ffff0c7224 */ /* 0x000fe400078e000b */
[----:B------:R-:W4:Y:S02]  /*2e260*/  LDL.LU.64 R10, [R1+0x2868] ;  /* 0x00286800010a7983 */ /* 0x000f240000300a00 */
[----:B------:R-:W4:Y:S02]  /*2e270*/  LDL.LU.64 R8, [R1+0x2860] ;  /* 0x0028600001087983 */ /* 0x000f240000300a00 */
[----:B------:R-:W-:-:S02]  /*2e280*/  IMAD.MOV.U32 R18, RZ, RZ, R6 ;  /* 0x000000ffff127224 */ /* 0x000fc400078e0006 */
[----:B--2---:R-:W-:Y:S02]  /*2e290*/  IMAD.MOV.U32 R7, RZ, RZ, R26 ;  /* 0x000000ffff077224 */ /* 0x004fe400078e001a */
[----:B------:R-:W-:Y:S02]  /*2e2a0*/  IMAD.MOV.U32 R6, RZ, RZ, R27 ;  /* 0x000000ffff067224 */ /* 0x000fe400078e001b */
[----:B------:R-:W-:Y:S01]  /*2e2b0*/  IMAD.MOV.U32 R19, RZ, RZ, R3 ;  /* 0x000000ffff137224 */ /* 0x000fe200078e0003 */
[C---:B----4-:R-:W-:Y:S01]  /*2e2c0*/  HMMA.16816.F32.BF16 R8, R20.reuse, R26, R8 ;  /* 0x0000001a1408723c */ /* 0x050fe20000041808 */
[----:B------:R-:W2:Y:S11]  /*2e2d0*/  LDL.LU.64 R26, [R1+0x2858] ;  /* 0x00285800011a7983 */ /* 0x000eb60000300a00 */
[----:B------:R-:W-:Y:S11]  /*2e2e0*/  @!UPT UIADD3 URZ, URZ, URZ, URZ ;  /* 0x0000003f3f3ff290 */ /* 0x000ff6000fffe03f */
[----:B------:R-:W-:Y:S01]  /*2e2f0*/  STL.64 [R1+0x1c0], R8 ;  /* 0x0001c00801007387 */ /* 0x000fe20000100a00 */
[----:B------:R0:W-:Y:S02]  /*2e300*/  STL [R1+0x1c8], R10 ;  /* 0x0001c80a01007387 */ /* 0x0001e40000100800 */
[----:B------:R-:W-:Y:S02]  /*2e310*/  IMAD.MOV.U32 R3, RZ, RZ, R11 ;  /* 0x000000ffff037224 */ /* 0x000fe400078e000b */
[----:B0-----:R-:W4:Y:S01]  /*2e320*/  LDL.LU.64 R10, [R1+0x2850] ;  /* 0x00285000010a7983 */ /* 0x001f220000300a00 */
[----:B------:R-:W4:Y:S02]  /*2e330*/  LDL.LU.64 R8, [R1+0x2848] ;  /* 0x0028480001087983 */ /* 0x000f240000300a00 */
[----:B------:R-:W-:Y:S01]  /*2e340*/  STL [R1+0x26d8], R3 ;  /* 0x0026d80301007387 */ /* 0x000fe20000100800 */
[C---:B----4-:R-:W-:Y:S01]  /*2e350*/  HMMA.16816.F32.BF16 R16, R20.reuse, R18, R8 ;  /* 0x000000121410723c */ /* 0x050fe20000041808 */
[----:B------:R-:W2:Y:S01]  /*2e360*/  LDL.LU.64 R10, [R1+0x2840] ;  /* 0x00284000010a7983 */ /* 0x000ea20000300a00 */
[----:B------:R-:W2:Y:S11]  /*2e370*/  LDL.LU.64 R8, [R1+0x2838] ;  /* 0x0028380001087983 */ /* 0x000eb60000300a00 */
[----:B------:R-:W-:Y:S10]  /*2e380*/  @!UPT UIADD3 URZ, URZ, URZ, URZ ;  /* 0x0000003f3f3ff290 */ /* 0x000ff4000fffe03f */
[----:B------:R-:W-:Y:S01]  /*2e390*/  STL.64 [R1+0x1f0], R16 ;  /* 0x0001f01001007387 */ /* 0x000fe20000100a00 */
[----:B------:R-:W-:Y:S01]  /*2e3a0*/  STL.64 [R1+0x1f8], R18 ;  /* 0x0001f81201007387 */ /* 0x000fe20000100a00 */
[----:B--2---:R-:W-:Y:S02]  /*2e3b0*/  HMMA.16816.F32.BF16 R8, R20, R26, R8 ;  /* 0x0000001a1408723c */ /* 0x004fe40000041808 */
[----:B------:R-:W0:Y:S05]  /*2e3c0*/  LDSM.16.MT88.4 R24, [R0+0x8000] ;  /* 0x008000000018783b */ /* 0x000e2a0000004200 */
[----:B------:R-:W-:Y:S02]  /*2e3d0*/  IMAD.MOV.U32 R22, RZ, RZ, R7 ;  /* 0x000000ffff167224 */ /* 0x000fe400078e0007 */
[----:B------:R-:W1:Y:S01]  /*2e3e0*/  S2R R7, SR_TID.X ;  /* 0x0000000000077919 */ /* 0x000e620000002100 */
[----:B------:R-:W-:-:S02]  /*2e3f0*/  IMAD.MOV.U32 R23, RZ, RZ, R6 ;  /* 0x000000ffff177224 */ /* 0x000fc400078e0006 */
[----:B------:R-:W2:Y:S01]  /*2e400*/  S2R R6, SR_TID.X ;  /* 0x0000000000067919 */ /* 0x000ea20000002100 */
[----:B-1----:R-:W-:Y:S01]  /*2e410*/  LOP3.LUT R7, R7, 0x7, RZ, 0xc0, !PT ;  /* 0x0000000707077812 */ /* 0x002fe200078ec0ff */
[----:B--2---:R-:W-:-:S04]  /*2e420*/  IMAD.SHL.U32 R6, R6, 0x2, RZ ;  /* 0x0000000206067824 */ /* 0x004fc800078e00ff */
[----:B------:R-:W-:-:S05]  /*2e430*/  IMAD R7, R7, 0x110, RZ ;  /* 0x0000011007077824 */ /* 0x000fca00078e02ff */
[----:B------:R-:W-:-:S05]  /*2e440*/  LOP3.LUT R7, R7, 0x30, R6, 0x78, !PT ;  /* 0x0000003007077812 */ /* 0x000fca00078e7806 */
[----:B------:R-:W1:Y:S04]  /*2e450*/  LDSM.16.M88.4 R16, [R7+0x10080] ;  /* 0x010080000710783b */ /* 0x000e680000000200 */
[----:B------:R2:W-:Y:S01]  /*2e460*/  STL.64 [R1+0x1e0], R8 ;  /* 0x0001e00801007387 */ /* 0x0005e20000100a00 */
[----:B------:R4:W-:Y:S03]  /*2e470*/  STL.64 [R1+0x1e8], R10 ;  /* 0x0001e80a01007387 */ /* 0x0009e60000100a00 */
[----:B--2---:R-:W2:Y:S01]  /*2e480*/  LDL.LU R8, [R1+0x280] ;  /* 0x0002800001087983 */ /* 0x004ea20000300800 */
[----:B------:R-:W2:Y:S02]  /*2e490*/  LDL.LU R9, [R1+0x284] ;  /* 0x0002840001097983 */ /* 0x000ea40000300800 */
[----:B----4-:R-:W2:Y:S02]  /*2e4a0*/  LDL.LU R10, [R1+0x288] ;  /* 0x00028800010a7983 */ /* 0x010ea40000300800 */
[----:B------:R-:W2:Y:S01]  /*2e4b0*/  LDL.LU R11, [R1+0x28c] ;  /* 0x00028c00010b7983 */ /* 0x000ea20000300800 */
[----:B0-----:R0:W-:Y:S01]  /*2e4c0*/  STL.64 [R1+0x27a8], R26 ;  /* 0x0027a81a01007387 */ /* 0x0011e20000100a00 */
[----:B------:R3:W-:Y:S02]  /*2e4d0*/  STL.64 [R1+0x27a0], R24 ;  /* 0x0027a01801007387 */ /* 0x0007e40000100a00 */
[----:B0-----:R-:W-:-:S02]  /*2e4e0*/  IMAD.MOV.U32 R26, RZ, RZ, R5 ;  /* 0x000000ffff1a7224 */ /* 0x001fc400078e0005 */
[----:B------:R-:W-:Y:S02]  /*2e4f0*/  IMAD.MOV.U32 R27, RZ, RZ, R4 ;  /* 0x000000ffff1b7224 */ /* 0x000fe400078e0004 */
[----:B---3--:R-:W-:Y:S02]  /*2e500*/  IMAD.MOV.U32 R24, RZ, RZ, R15 ;  /* 0x000000ffff187224 */ /* 0x008fe400078e000f */
[----:B------:R-:W-:Y:S01]  /*2e510*/  IMAD.MOV.U32 R25, RZ, RZ, R14 ;  /* 0x000000ffff197224 */ /* 0x000fe200078e000e */
[----:B------:R-:W-:Y:S04]  /*2e520*/  STL.64 [R1+0x2810], R26 ;  /* 0x0028101a01007387 */ /* 0x000fe80000100a00 */
[----:B------:R-:W-:Y:S02]  /*2e530*/  STL.64 [R1+0x2808], R24 ;  /* 0x0028081801007387 */ /* 0x000fe40000100a00 */
[----:B------:R-:W0:Y:S04]  /*2e540*/  LDSM.16.M88.4 R24, [R7+0x10880] ;  /* 0x010880000718783b */ /* 0x000e280000000200 */
[----:B-1----:R-:W-:Y:S01]  /*2e550*/  IMAD.MOV.U32 R21, RZ, RZ, R16 ;  /* 0x000000ffff157224 */ /* 0x002fe200078e0010 */
[----:B------:R-:W-:Y:S01]  /*2e560*/  STL.64 [R1+0x80], R16 ;  /* 0x0000801001007387 */ /* 0x000fe20000100a00 */
[----:B------:R-:W-:Y:S02]  /*2e570*/  STL.64 [R1+0x88], R18 ;  /* 0x0000881201007387 */ /* 0x000fe40000100a00 */
[----:B------:R-:W-:-:S02]  /*2e580*/  IMAD.MOV.U32 R20, RZ, RZ, R17 ;  /* 0x000000ffff147224 */ /* 0x000fc400078e0011 */
[----:B------:R-:W1:Y:S02]  /*2e590*/  LDSM.16.M88.4 R16, [R7+0x11080] ;  /* 0x011080000710783b */ /* 0x000e640000000200 */
[----:B------:R-:W3:Y:S02]  /*2e5a0*/  LDSM.16.M88.4 R4, [R7+0x11880] ;  /* 0x011880000704783b */ /* 0x000ee40000000200 */
[----:B------:R-:W-:Y:S02]  /*2e5b0*/  STL [R1+0x2800], R20 ;  /* 0x0028001401007387 */ /* 0x000fe40000100800 */
[----:B------:R-:W-:Y:S02]  /*2e5c0*/  STL [R1+0x27fc], R21 ;  /* 0x0027fc1501007387 */ /* 0x000fe40000100800 */
[----:B0-----:R0:W-:Y:S01]  /*2e5d0*/  STL.64 [R1+0x60], R24 ;  /* 0x0000601801007387 */ /* 0x0011e20000100a00 */
[----:B------:R4:W-:Y:S03]  /*2e5e0*/  STL.64 [R1+0x68], R26 ;  /* 0x0000681a01007387 */ /* 0x0009e60000100a00 */
[----:B0-----:R-:W2:Y:S01]  /*2e5f0*/  LDL.LU R24, [R1+0x2a0] ;  /* 0x0002a00001187983 */ /* 0x001ea20000300800 */
[----:B-1----:R0:W-:Y:S02]  /*2e600*/  STL.64 [R1+0x50], R16 ;  /* 0x0000501001007387 */ /* 0x0021e40000100a00 */
[----:B------:R1:W-:Y:S02]  /*2e610*/  STL.64 [R1+0x58], R18 ;  /* 0x0000581201007387 */ /* 0x0003e40000100a00 */
[----:B---3--:R-:W-:Y:S01]  /*2e620*/  STL.64 [R1+0x40], R4 ;  /* 0x0000400401007387 */ /* 0x008fe20000100a00 */
[----:B------:R-:W-:Y:S01]  /*2e630*/  STL.64 [R1+0x48], R6 ;  /* 0x0000480601007387 */ /* 0x000fe20000100a00 */
[----:B------:R-:W2:Y:S02]  /*2e640*/  LDL.LU R25, [R1+0x2a4] ;  /* 0x0002a40001197983 */ /* 0x000ea40000300800 */
[----:B----4-:R-:W3:Y:S02]  /*2e650*/  LDL.LU R26, [R1+0x2a8] ;  /* 0x0002a800011a7983 */ /* 0x010ee40000300800 */
[----:B------:R-:W3:Y:S01]  /*2e660*/  LDL.LU R27, [R1+0x2ac] ;  /* 0x0002ac00011b7983 */ /* 0x000ee20000300800 */
[----:B------:R-:W4:Y:S04]  /*2e670*/  LDSM.16.MT88.4 R4, [R0+0x8080] ;  /* 0x008080000004783b */ /* 0x000f280000004200 */
[----:B0-----:R-:W4:Y:S01]  /*2e680*/  LDL.LU R16, [R1+0x2b0] ;  /* 0x0002b00001107983 */ /* 0x001f220000300800 */
[----:B------:R-:W4:Y:S02]  /*2e690*/  LDL.LU R17, [R1+0x2b4] ;  /* 0x0002b40001117983 */ /* 0x000f240000300800 */
[----:B-1----:R-:W4:Y:S02]  /*2e6a0*/  LDL.LU R18, [R1+0x2b8] ;  /* 0x0002b80001127983 */ /* 0x002f240000300800 */
[----:B------:R-:W4:Y:S01]  /*2e6b0*/  LDL.LU R19, [R1+0x2bc] ;  /* 0x0002bc0001137983 */ /* 0x000f220000300800 */
[----:B---3--:R0:W-:Y:S01]  /*2e6c0*/  STL.64 [R1+0x2820], R26 ;  /* 0x0028201a01007387 */ /* 0x0081e20000100a00 */
[----:B--2---:R1:W-:Y:S03]  /*2e6d0*/  STL.64 [R1+0x2818], R24 ;  /* 0x0028181801007387 */ /* 0x0043e60000100a00 */
[----:B0-----:R-:W2:Y:S04]  /*2e6e0*/  LDL.LU.64 R26, [R1+0x38] ;  /* 0x00003800011a7983 */ /* 0x001ea80000300a00 */
[----:B--2---:R0:W-:Y:S01]  /*2e6f0*/  STL.64 [R1+0x2830], R26 ;  /* 0x0028301a01007387 */ /* 0x0041e20000100a00 */
[----:B-1----:R-:W2:Y:S03]  /*2e700*/  LDL.LU.64 R24, [R1+0x10] ;  /* 0x0000100001187983 */ /* 0x002ea60000300a00 */
[----:B0-----:R-:W2:Y:S01]  /*2e710*/  LDL.LU.64 R26, [R1+0x18] ;  /* 0x00001800011a7983 */ /* 0x001ea20000300a00 */
[----:B----4-:R0:W-:Y:S02]  /*2e720*/  STL.64 [R1+0x2768], R6 ;  /* 0x0027680601007387 */ /* 0x0101e40000100a00 */
[----:B0-----:R-:W-:-:S02]  /*2e730*/  IMAD.MOV.U32 R6, RZ, RZ, R13 ;  /* 0x000000ffff067224 */ /* 0x001fc400078e000d */
[----:B------:R-:W-:Y:S01]  /*2e740*/  IMAD.MOV.U32 R7, RZ, RZ, R12 ;  /* 0x000000ffff077224 */ /* 0x000fe200078e000c */
[----:B------:R0:W-:Y:S04]  /*2e750*/  STL.64 [R1+0x2760], R4 ;  /* 0x0027600401007387 */ /* 0x0001e80000100a00 */
[----:B------:R-:W-:Y:S04]  /*2e760*/  LDSM.16.MT88.4 R12, [R0+0x8180] ;  /* 0x00818000000c783b */ /* 0x000fe80000004200 */
[----:B------:R1:W-:Y:S04]  /*2e770*/  STL.64 [R1+0x2828], R6 ;  /* 0x0028280601007387 */ /* 0x0003e80000100a00 */
[----:B0-----:R-:W3:Y:S01]  /*2e780*/  LDL.LU R4, [R1+0x2c0] ;  /* 0x0002c00001047983 */ /* 0x001ee20000300800 */
[C---:B--2---:R-:W-:Y:S11]  /*2e790*/  HMMA.16816.F32.BF16 R8, R24.reuse, R6, R8 ;  /* 0x000000061808723c */ /* 0x044ff60000041808 */
[----:B------:R-:W-:Y:S11]  /*2e7a0*/  @!UPT UIADD3 URZ, URZ, URZ, URZ ;  /* 0x0000003f3f3ff290 */ /* 0x000ff6000fffe03f */
[----:B------:R-:W-:Y:S01]  /*2e7b0*/  @!UPT UIADD3 URZ, URZ, URZ, URZ ;  /* 0x0000003f3f3ff290 */ /* 0x000fe2000fffe03f */
[----:B------:R-:W-:Y:S01]  /*2e7c0*/  STL.64 [R1+0x200], R8 ;  /* 0x0002000801007387 */ /* 0x000fe20000100a00 */
[----:B------:R-:W-:Y:S02]  /*2e7d0*/  STL.64 [R1+0x208], R10 ;  /* 0x0002080a01007387 */ /* 0x000fe40000100a00 */
[----:B------:R-:W0:Y:S04]  /*2e7e0*/  LDSM.16.MT88.4 R8, [R0+0x8100] ;  /* 0x008100000008783b */ /* 0x000e280000004200 */
[----:B------:R-:W3:Y:S01]  /*2e7f0*/  LDL.LU R5, [R1+0x2c4] ;  /* 0x0002c40001057983 */ /* 0x000ee20000300800 */
[----:B-1----:R-:W3:Y:S01]  /*2e800*/  LDL.LU R6, [R1+0x2c8] ;  /* 0x0002c80001067983 */ /* 0x002ee20000300800 */
[----:B------:R-:W3:Y:S03]  /*2e810*/  LDL.LU R7, [R1+0x2cc] ;  /* 0x0002cc0001077983 */ /* 0x000ee60000300800 */
[----:B0-----:R-:W-:Y:S01]  /*2e820*/  STL.64 [R1+0x2728], R10 ;  /* 0x0027280a01007387 */ /* 0x001fe20000100a00 */
[----:B------:R0:W-:Y:S03]  /*2e830*/  STL.64 [R1+0x2720], R8 ;  /* 0x0027200801007387 */ /* 0x0001e60000100a00 */
[----:B0-----:R-:W2:Y:S01]  /*2e840*/  LDL.LU R8, [R1+0x270] ;  /* 0x0002700001087983 */ /* 0x001ea20000300800 */
[----:B------:R-:W2:Y:S02]  /*2e850*/  LDL.LU R9, [R1+0x274] ;  /* 0x0002740001097983 */ /* 0x000ea40000300800 */
[----:B------:R-:W2:Y:S02]  /*2e860*/  LDL.LU R10, [R1+0x278] ;  /* 0x00027800010a7983 */ /* 0x000ea40000300800 */
[----:B------:R-:W-:Y:S01]  /*2e870*/  STL.64 [R1+0x2700], R14 ;  /* 0x0027000e01007387 */ /* 0x000fe20000100a00 */
[----:B------:R0:W-:Y:S04]  /*2e880*/  STL.64 [R1+0x26f8], R12 ;  /* 0x0026f80c01007387 */ /* 0x0001e80000100a00 */
[----:B0-----:R-:W4:Y:S01]  /*2e890*/  LDL.64 R12, [R1+0x40] ;  /* 0x00004000010c7983 */ /* 0x001f220000100a00 */
[----:B------:R-:W-:Y:S01]  /*2e8a0*/  HMMA.16816.F32.BF16 R16, R24, R22, R16 ;  /* 0x000000161810723c */ /* 0x000fe20000041810 */
[----:B------:R-:W-:Y:S11]  /*2e8b0*/  IMAD.MOV.U32 R11, RZ, RZ, R2 ;  /* 0x000000ffff0b7224 */ /* 0x000ff600078e0002 */
[----:B------:R-:W-:Y:S11]  /*2e8c0*/  @!UPT UIADD3 URZ, URZ, URZ, URZ ;  /* 0x0000003f3f3ff290 */ /* 0x000ff6000fffe03f */
[----:B------:R-:W-:Y:S01]  /*2e8d0*/  @!UPT UIADD3 URZ, URZ, URZ, URZ ;  /* 0x0000003f3f3ff290 */ /* 0x000fe2000fffe03f */
[----:B------:R-:W-:Y:S02]  /*2e8e0*/  IMAD.MOV.U32 R3, RZ, RZ, R17 ;  /* 0x000000ffff037224 */ /* 0x000fe400078e0011 */
[----:B------:R-:W-:Y:S02]  /*2e8f0*/  IMAD.MOV.U32 R2, RZ, RZ, R18 ;  /* 0x000000ffff027224 */ /* 0x000fe400078e0012 */
[----:B------:R-:W-:Y:S01]  /*2e900*/  IMAD.MOV.U32 R0, RZ, RZ, R19 ;  /* 0x000000ffff007224 */ /* 0x000fe200078e0013 */
[----:B----4-:R0:W-:Y:S01]  /*2e910*/  STL.64 [R1+0x2770], R12 ;  /* 0x0027700c01007387 */ /* 0x0101e20000100a00 */
[----:B------:R-:W4:Y:S02]  /*2e920*/  LDL.LU.64 R14, [R1+0x98] ;  /* 0x00009800010e7983 */ /* 0x000f240000300a00 */
[----:B0-----:R-:W-:Y:S02]  /*2e930*/  IMAD.MOV.U32 R13, RZ, RZ, R26 ;  /* 0x000000ffff0d7224 */ /* 0x001fe400078e001a */
[----:B------:R-:W-:-:S02]  /*2e940*/  IMAD.MOV.U32 R12, RZ, RZ, R27 ;  /* 0x000000ffff0c7224 */ /* 0x000fc400078e001b */
[----:B------:R-:W3:Y:S01]  /*2e950*/  LDL.LU.64 R26, [R1+0x2830] ;  /* 0x00283000011a7983 */ /* 0x000ee20000300a00 */
[----:B------:R-:W-:Y:S02]  /*2e960*/  STL [R1+0x280], R16 ;  /* 0x0002801001007387 */ /* 0x000fe40000100800 */
[----:B------:R-:W0:Y:S04]  /*2e970*/  LDSM.16.MT88.4 R16, [R29+0x8000] ;  /* 0x008000001d10783b */ /* 0x000e280000004200 */
[----:B------:R-:W-:Y:S02]  /*2e980*/  IMAD.MOV.U32 R21, RZ, RZ, R24 ;  /* 0x000000ffff157224 */ /* 0x000fe400078e0018 */
[----:B------:R-:W-:Y:S01]  /*2e990*/  IMAD.MOV.U32 R20, RZ, RZ, R25 ;  /* 0x000000ffff147224 */ /* 0x000fe200078e0019 */
[----:B------:R-:W-:Y:S04]  /*2e9a0*/  STL [R1+0x2804], R23 ;  /* 0x0028041701007387 */ /* 0x000fe80000100800 */
[----:B0-----:R0:W-:Y:S01]  /*2e9b0*/  STL.64 [R1+0x26d0], R18 ;  /* 0x0026d01201007387 */ /* 0x0011e20000100a00 */
[----:B------:R1:W-:Y:S02]  /*2e9c0*/  STL.64 [R1+0x26c8], R16 ;  /* 0x0026c81001007387 */ /* 0x0003e40000100a00 */
[----:B0-----:R-:W-:-:S02]  /*2e9d0*/  IMAD.MOV.U32 R18, RZ, RZ, R13 ;  /* 0x000000ffff127224 */ /* 0x001fc400078e000d */
[----:B-1----:R-:W-:Y:S02]  /*2e9e0*/  IMAD.MOV.U32 R16, RZ, RZ, R21 ;  /* 0x000000ffff107224 */ /* 0x002fe400078e0015 */
[----:B------:R-:W-:Y:S02]  /*2e9f0*/  IMAD.MOV.U32 R17, RZ, RZ, R20 ;  /* 0x000000ffff117224 */ /* 0x000fe400078e0014 */
[----:B------:R-:W-:-:S07]  /*2ea00*/  IMAD.MOV.U32 R19, RZ, RZ, R12 ;  /* 0x000000ffff137224 */ /* 0x000fce00078e000c */
[C---:B---3--:R-:W-:Y:S01]  /*2ea10*/  HMMA.16816.F32.BF16 R4, R16.reuse, R26, R4 ;  /* 0x0000001a1004723c */ /* 0x048fe20000041804 */
[----:B------:R-:W-:Y:S02]  /*2ea20*/  IMAD.MOV.U32 R21, RZ, RZ, R26 ;  /* 0x000000ffff157224 */ /* 0x000fe400078e001a */
[----:B------:R-:W-:Y:S11]  /*2ea30*/  IMAD.MOV.U32 R28, RZ, RZ, R27 ;  /* 0x000000ffff1c7224 */ /* 0x000ff600078e001b */
[----:B------:R-:W-:Y:S09]  /*2ea40*/  @!UPT UIADD3 URZ, URZ, URZ, URZ ;  /* 0x0000003f3f3ff290 */ /* 0x000ff2000fffe03f */
[----:B------:R-:W-:Y:S01]  /*2ea50*/  STL.64 [R1+0x2e0], R4 ;  /* 0x0002e00401007387 */ /* 0x000fe20000100a00 */
[----:B------:R0:W-:Y:S03]  /*2ea60*/  STL.64 [R1+0x2e8], R6 ;  /* 0x0002e80601007387 */ /* 0x0001e60000100a00 */
[----:B0-----:R-:W2:Y:S01]  /*2ea70*/  LDL.LU.64 R6, [R1+0x2828] ;  /* 0x0028280001067983 */ /* 0x001ea20000300a00 */
[----:B------:R-:W4:Y:S02]  /*2ea80*/  LDL.LU.64 R26, [R1+0x2820] ;  /* 0x00282000011a7983 */ /* 0x000f240000300a00 */
[----:B------:R-:W4:Y:S02]  /*2ea90*/  LDL.LU.64 R24, [R1+0x2818] ;  /* 0x0028180001187983 */ /* 0x000f240000300a00 */
[----:B----4-:R-:W-:Y:S01]  /*2eaa0*/  HMMA.16816.F32.BF16 R16, R16, R14, R24 ;  /* 0x0000000e1010723c */ /* 0x010fe20000041818 */
[----:B------:R-:W2:Y:S01]  /*2eab0*/  LDL.LU.64 R26, [R1+0x2810] ;  /* 0x00281000011a7983 */ /* 0x000ea20000300a00 */
[----:B------:R-:W2:Y:S11]  /*2eac0*/  LDL.LU.64 R24, [R1+0x2808] ;  /* 0x0028080001187983 */ /* 0x000eb60000300a00 */
[----:B------:R-:W-:Y:S10]  /*2ead0*/  @!UPT UIADD3 URZ, URZ, URZ, URZ ;  /* 0x0000003f3f3ff290 */ /* 0x000ff4000fffe03f */
[----:B------:R0:W-:Y:S01]  /*2eae0*/  STL.64 [R1+0x2d0], R16 ;  /* 0x0002d01001007387 */ /* 0x0001e20000100a00 */
[----:B------:R1:W-:Y:S03]  /*2eaf0*/  STL.64 [R1+0x2d8], R18 ;  /* 0x0002d81201007387 */ /* 0x0003e60000100a00 */
[----:B0-----:R-:W3:Y:S01]  /*2eb00*/  LDL.LU R16, [R1+0x130] ;  /* 0x0001300001107983 */ /* 0x001ee20000300800 */
[----:B--2---:R-:W-:Y:S11]  /*2eb10*/  HMMA.16816.F32.BF16 R4, R24, R6, R8 ;  /* 0x000000061804723c */ /* 0x004ff60000041808 */
[----:B------:R-:W-:Y:S11]  /*2eb20*/  @!UPT UIADD3 URZ, URZ, URZ, URZ ;  /* 0x0000003f3f3ff290 */ /* 0x000ff6000fffe03f */
[----:B------:R-:W-:Y:S01]  /*2eb30*/  @!UPT UIADD3 URZ, URZ, URZ, URZ ;  /* 0x0000003f3f3ff290 */ /* 0x000fe2000fffe03f */
[----:B------:R0:W-:Y:S01]  /*2eb40*/  STL.64 [R1+0x2c0], R4 ;  /* 0x0002c00401007387 */ /* 0x0001e20000100a00 */
[----:B------:R2:W-:Y:S02]  /*2eb50*/  STL.64 [R1+0x2c8], R6 ;  /* 0x0002c80601007387 */ /* 0x0005e40000100a00 */
[----:B------:R-:W3:Y:S02]  /*2eb60*/  LDL.LU R17, [R1+0x134] ;  /* 0x0001340001117983 */ /* 0x000ee40000300800 */
[----:B-1----:R-:W4:Y:S01]  /*2eb70*/  LDL.LU R18, [R1+0x138] ;  /* 0x0001380001127983 */ /* 0x002f220000300800 */
[----:B------:R-:W4:Y:S01]  /*2eb80*/  LDL.LU R19, [R1+0x13c] ;  /* 0x00013c0001137983 */ /* 0x000f220000300800 */
[----:B------:R-:W3:Y:S02]  /*2eb90*/  LDL.LU R8, [R1+0x100] ;  /* 0x0001000001087983 */ /* 0x000ee40000300800 */
[----:B------:R-:W3:Y:S02]  /*2eba0*/  LDL.LU R9, [R1+0x104] ;  /* 0x0001040001097983 */ /* 0x000ee40000300800 */
[----:B------:R-:W3:Y:S01]  /*2ebb0*/  LDL.LU R10, [R1+0x108] ;  /* 0x00010800010a7983 */ /* 0x000ee20000300800 */
[----:B------:R-:W3:Y:S04]  /*2ebc0*/  LDL.LU R11, [R1+0x10c] ;  /* 0x00010c00010b7983 */ /* 0x000ee80000300800 */
[----:B0-----:R-:W3:Y:S01]  /*2ebd0*/  LDL.LU R4, [R1+0x290] ;  /* 0x0002900001047983 */ /* 0x001ee20000300800 */
[----:B------:R-:W3:Y:S02]  /*2ebe0*/  LDL.LU R5, [R1+0x294] ;  /* 0x0002940001057983 */ /* 0x000ee40000300800 */
[----:B--2---:R-:W2:Y:S02]  /*2ebf0*/  LDL.LU R6, [R1+0x298] ;  /* 0x0002980001067983 */ /* 0x004ea40000300800 */
[----:B------:R-:W2:Y:S02]  /*2ec00*/  LDL.LU R7, [R1+0x29c] ;  /* 0x00029c0001077983 */ /* 0x000ea40000300800 */
[----:B------:R-:W-:-:S02]  /*2ec10*/  IMAD.MOV.U32 R23, RZ, RZ, R14 ;  /* 0x000000ffff177224 */ /* 0x000fc400078e000e */
[----:B------:R-:W-:Y:S01]  /*2ec20*/  IMAD.MOV.U32 R20, RZ, RZ, R15 ;  /* 0x000000ffff147224 */ /* 0x000fe200078e000f */
[----:B--2---:R-:W-:Y:S01]  /*2ec30*/  STL.64 [R1+0x2780], R6 ;  /* 0x0027800601007387 */ /* 0x004fe20000100a00 */
[----:B---3--:R0:W-:Y:S02]  /*2ec40*/  STL.64 [R1+0x2778], R4 ;  /* 0x0027780401007387 */ /* 0x0081e40000100a00 */
[----:B------:R-:W2:Y:S02]  /*2ec50*/  LDL.LU R12, [R1+0x2f0] ;  /* 0x0002f000010c7983 */ /* 0x000ea40000300800 */
[----:B------:R-:W2:Y:S01]  /*2ec60*/  LDL.LU R13, [R1+0x2f4] ;  /* 0x0002f400010d7983 */ /* 0x000ea20000300800 */
[----:B------:R-:W3:Y:S01]  /*2ec70*/  LDL.LU R14, [R1+0x2f8] ;  /* 0x0002f800010e7983 */ /* 0x000ee20000300800 */
[----:B------:R-:W3:Y:S03]  /*2ec80*/  LDL.LU R15, [R1+0x2fc] ;  /* 0x0002fc00010f7983 */ /* 0x000ee60000300800 */
[----:B---3--:R-:W-:Y:S01]  /*2ec90*/  STL.64 [R1+0x2790], R14 ;  /* 0x0027900e01007387 */ /* 0x008fe20000100a00 */
[----:B--2---:R1:W-:Y:S02]  /*2eca0*/  STL.64 [R1+0x2788], R12 ;  /* 0x0027880c01007387 */ /* 0x0043e40000100a00 */
[----:B0-----:R-:W2:Y:S02]  /*2ecb0*/  LDL R4, [R1+0x60] ;  /* 0x0000600001047983 */ /* 0x001ea40000100800 */
[----:B------:R-:W2:Y:S02]  /*2ecc0*/  LDL R5, [R1+0x64] ;  /* 0x0000640001057983 */ /* 0x000ea40000100800 */
[----:B--2---:R-:W-:Y:S01]  /*2ecd0*/  STL.64 [R1+0x2798], R4 ;  /* 0x0027980401007387 */ /* 0x004fe20000100a00 */
[----:B-1----:R-:W2:Y:S02]  /*2ece0*/  LDL.LU R12, [R1+0x300] ;  /* 0x00030000010c7983 */ /* 0x002ea40000300800 */
[----:B------:R-:W2:Y:S02]  /*2ecf0*/  LDL.LU R13, [R1+0x304] ;  /* 0x00030400010d7983 */ /* 0x000ea40000300800 */
[----:B------:R-:W3:Y:S01]  /*2ed00*/  LDL.LU R14, [R1+0x308] ;  /* 0x00030800010e7983 */ /* 0x000ee20000300800 */
[----:B------:R-:W3:Y:S04]  /*2ed10*/  LDL.LU R15, [R1+0x30c] ;  /* 0x00030c00010f7983 */ /* 0x000ee80000300800 */
[----:B---3--:R0:W-:Y:S01]  /*2ed20*/  STL.64 [R1+0x27b8], R14 ;  /* 0x0027b80e01007387 */ /* 0x0081e20000100a00 */
[----:B--2---:R-:W-:Y:S02]  /*2ed30*/  STL.64 [R1+0x27b0], R12 ;  /* 0x0027b00c01007387 */ /* 0x004fe40000100a00 */
[----:B0-----:R-:W-:-:S02]  /*2ed40*/  IMAD.MOV.U32 R14, RZ, RZ, R23 ;  /* 0x000000ffff0e7224 */ /* 0x001fc400078e0017 */
[----:B------:R-:W-:Y:S01]  /*2ed50*/  IMAD.MOV.U32 R15, RZ, RZ, R20 ;  /* 0x000000ffff0f7224 */ /* 0x000fe200078e0014 */
[----:B------:R-:W2:Y:S01]  /*2ed60*/  LDL.LU R23, [R1+0x2804] ;  /* 0x0028040001177983 */ /* 0x000ea20000300800 */
[----:B------:R-:W3:Y:S03]  /*2ed70*/  LDL.LU R20, [R1+0x2800] ;  /* 0x0028000001147983 */ /* 0x000ee60000300800 */
[----:B------:R0:W-:Y:S01]  /*2ed80*/  STL.64 [R1+0x27d0], R14 ;  /* 0x0027d00e01007387 */ /* 0x0001e20000100a00 */
[----:B------:R-:W2:Y:S02]  /*2ed90*/  LDL.LU R4, [R1+0x310] ;  /* 0x0003100001047983 */ /* 0x000ea40000300800 */
[----:B------:R-:W2:Y:S02]  /*2eda0*/  LDL.LU R5, [R1+0x314] ;  /* 0x0003140001057983 */ /* 0x000ea40000300800 */
[----:B------:R-:W2:Y:S01]  /*2edb0*/  LDL.LU R6, [R1+0x318] ;  /* 0x0003180001067983 */ /* 0x000ea20000300800 */
[----:B------:R-:W2:Y:S01]  /*2edc0*/  LDL.LU R7, [R1+0x31c] ;  /* 0x00031c0001077983 */ /* 0x000ea20000300800 */
[----:B0-----:R-:W-:-:S02]  /*2edd0*/  IMAD.MOV.U32 R14, RZ, RZ, R21 ;  /* 0x000000ffff0e7224 */ /* 0x001fc400078e0015 */
[----:B------:R-:W-:Y:S01]  /*2ede0*/  IMAD.MOV.U32 R15, RZ, RZ, R28 ;  /* 0x000000ffff0f7224 */ /* 0x000fe200078e001c */
[----:B------:R-:W3:Y:S01]  /*2edf0*/  LDL.LU R21, [R1+0x27fc] ;  /* 0x0027fc0001157983 */ /* 0x000ee20000300800 */
[----:B------:R-:W3:Y:S03]  /*2ee00*/  LDL.LU R28, [R1+0x27f8] ;  /* 0x0027f800011c7983 */ /* 0x000ee60000300800 */
[----:B------:R0:W-:Y:S01]  /*2ee10*/  STL.64 [R1+0x27f0], R14 ;  /* 0x0027f00e01007387 */ /* 0x0001e20000100a00 */
[----:B------:R-:W3:Y:S02]  /*2ee20*/  LDL.LU R12, [R1+0x260] ;  /* 0x00026000010c7983 */ /* 0x000ee40000300800 */
[----:B------:R-:W3:Y:S01]  /*2ee30*/  LDL.LU R13, [R1+0x264] ;  /* 0x00026400010d7983 */ /* 0x000ee20000300800 */
[----:B0-----:R-:W3:Y:S01]  /*2ee40*/  LDL.LU R14, [R1+0x268] ;  /* 0x00026800010e7983 */ /* 0x001ee20000300800 */
[----:B------:R-:W3:Y:S03]  /*2ee50*/  LDL.LU R15, [R1+0x26c] ;  /* 0x00026c00010f7983 */ /* 0x000ee60000300800 */
[----:B--2---:R-:W-:Y:S01]  /*2ee60*/  STL.64 [R1+0x27c8], R6 ;  /* 0x0027c80601007387 */ /* 0x004fe20000100a00 */
[----:B------:R0:W-:Y:S03]  /*2ee70*/  STL.64 [R1+0x27c0], R4 ;  /* 0x0027c00401007387 */ /* 0x0001e60000100a00 */
[----:B0-----:R-:W2:Y:S01]  /*2ee80*/  LDL.LU R4, [R1+0x320] ;  /* 0x0003200001047983 */ /* 0x001ea20000300800 */
[----:B------:R-:W2:Y:S02]  /*2ee90*/  LDL.LU R5, [R1+0x324] ;  /* 0x0003240001057983 */ /* 0x000ea40000300800 */
[----:B------:R-:W2:Y:S02]  /*2eea0*/  LDL.LU R6, [R1+0x328] ;  /* 0x0003280001067983 */ /* 0x000ea40000300800 */
[----:B------:R-:W2:Y:S02]  /*2eeb0*/  LDL.LU R7, [R1+0x32c] ;  /* 0x00032c0001077983 */ /* 0x000ea40000300800 */
[----:B--2---:R-:W-:Y:S01]  /*2eec0*/  STL.64 [R1+0x27e8], R6 ;  /* 0x0027e80601007387 */ /* 0x004fe20000100a00 */
[----:B------:R0:W-:Y:S03]  /*2eed0*/  STL.64 [R1+0x27e0], R4 ;  /* 0x0027e00401007387 */ /* 0x0001e60000100a00 */
[----:B0-----:R-:W2:Y:S01]  /*2eee0*/  LDL.LU R4, [R1+0x330] ;  /* 0x0003300001047983 */ /* 0x001ea20000300800 */
[----:B------:R-:W2:Y:S02]  /*2eef0*/  LDL.LU R5, [R1+0x334] ;  /* 0x0003340001057983 */ /* 0x000ea40000300800 */
[----:B------:R-:W2:Y:S02]  /*2ef00*/  LDL.LU R6, [R1+0x338] ;  /* 0x0003380001067983 */ /* 0x000ea40000300800 */
[----:B------:R-:W2:Y:S01]  /*2ef10*/  LDL.LU R7, [R1+0x33c] ;  /* 0x00033c0001077983 */ /* 0x000ea20000300800 */
[----:B------:R-:W-:Y:S01]  /*2ef20*/  STL.64 [R1+0x2738], R10 ;  /* 0x0027380a01007387 */ /* 0x000fe20000100a00 */
        /* <DEDUP_REMOVED lines=17> */
[----:B----4-:R-:W-:Y:S01]  /*2f040*/  STL.64 [R1+0x26e8], R18 ;  /* 0x0026e81201007387 */ /* 0x010fe20000100a00 */
[----:B------:R3:W-:Y:S02]  /*2f050*/  STL.64 [R1+0x26e0], R16 ;  /* 0x0026e01001007387 */ /* 0x0007e40000100a00 */
[----:B---3--:R-:W-:-:S02]  /*2f060*/  IMAD.MOV.U32 R16, RZ, RZ, R21 ;  /* 0x000000ffff107224 */ /* 0x008fc400078e0015 */
[----:B------:R-:W-:Y:S02]  /*2f070*/  IMAD.MOV.U32 R17, RZ, RZ, R20 ;  /* 0x000000ffff117224 */ /* 0x000fe400078e0014 */
[C---:B------:R-:W-:Y:S01]  /*2f080*/  HMMA.16816.F32.BF16 R20, R24.reuse, R22, R12 ;  /* 0x000000161814723c */ /* 0x040fe2000004180c */
[----:B------:R-:W3:Y:S11]  /*2f090*/  LDL.LU.64 R14, [R1+0x27f0] ;  /* 0x0027f000010e7983 */ /* 0x000ef60000300a00 */
[----:B------:R-:W-:Y:S11]  /*2f0a0*/  @!UPT UIADD3 URZ, URZ, URZ, URZ ;  /* 0x0000003f3f3ff290 */ /* 0x000ff6000fffe03f */
[----:B------:R-:W-:Y:S01]  /*2f0b0*/  STL.64 [R1+0x2b0], R20 ;  /* 0x0002b01401007387 */ /* 0x000fe20000100a00 */
[----:B------:R-:W-:Y:S02]  /*2f0c0*/  STL.64 [R1+0x2b8], R22 ;  /* 0x0002b81601007387 */ /* 0x000fe40000100a00 */
[----:B------:R-:W0:Y:S02]  /*2f0d0*/  LDSM.16.MT88.4 R20, [R29+0x8080] ;  /* 0x008080001d14783b */ /* 0x000e240000004200 */
[----:B0-----:R-:W-:Y:S02]  /*2f0e0*/  STL.64 [R1+0x2698], R22 ;  /* 0x0026981601007387 */ /* 0x001fe40000100a00 */
[----:B------:R0:W-:Y:S02]  /*2f0f0*/  STL.64 [R1+0x2690], R20 ;  /* 0x0026901401007387 */ /* 0x0001e40000100a00 */
[----:B0-----:R-:W4:Y:S01]  /*2f100*/  LDL.64 R20, [R1+0x50] ;  /* 0x0000500001147983 */ /* 0x001f220000100a00 */
[C---:B---3--:R-:W-:Y:S03]  /*2f110*/  HMMA.16816.F32.BF16 R12, R24.reuse, R14, R4 ;  /* 0x0000000e180c723c */ /* 0x048fe60000041804 */
[----:B------:R-:W3:Y:S01]  /*2f120*/  LDL.LU.64 R6, [R1+0x27e8] ;  /* 0x0027e80001067983 */ /* 0x000ee20000300a00 */
[----:B------:R-:W3:Y:S11]  /*2f130*/  LDL.LU.64 R4, [R1+0x27e0] ;  /* 0x0027e00001047983 */ /* 0x000ef60000300a00 */
[----:B------:R-:W-:Y:S08]  /*2f140*/  @!UPT UIADD3 URZ, URZ, URZ, URZ ;  /* 0x0000003f3f3ff290 */ /* 0x000ff0000fffe03f */
[----:B------:R-:W-:Y:S01]  /*2f150*/  STL.64 [R1+0x2a0], R12 ;  /* 0x0002a00c01007387 */ /* 0x000fe20000100a00 */
[----:B------:R-:W-:Y:S02]  /*2f160*/  STL.64 [R1+0x2a8], R14 ;  /* 0x0002a80e01007387 */ /* 0x000fe40000100a00 */
[----:B------:R0:W1:Y:S02]  /*2f170*/  LDSM.16.MT88.4 R12, [R29+0x8100] ;  /* 0x008100001d0c783b */ /* 0x0000640000004200 */
[----:B0-----:R-:W2:Y:S04]  /*2f180*/  LDL.LU R29, [R1+0x27d8] ;  /* 0x0027d800011d7983 */ /* 0x001ea80000300800 */
[----:B-1----:R-:W-:Y:S01]  /*2f190*/  STL.64 [R1+0x10], R12 ;  /* 0x0000100c01007387 */ /* 0x002fe20000100a00 */
[----:B------:R0:W-:Y:S03]  /*2f1a0*/  STL.64 [R1+0x18], R14 ;  /* 0x0000180e01007387 */ /* 0x0001e60000100a00 */
[----:B0-----:R-:W3:Y:S02]  /*2f1b0*/  LDL.LU.64 R14, [R1+0x27d0] ;  /* 0x0027d000010e7983 */ /* 0x001ee40000300a00 */
[----:B---3--:R-:W-:Y:S02]  /*2f1c0*/  HMMA.16816.F32.BF16 R24, R24, R14, R4 ;  /* 0x0000000e1818723c */ /* 0x008fe40000041804 */
[----:B------:R-:W3:Y:S01]  /*2f1d0*/  LDL.LU.64 R6, [R1+0x27c8] ;  /* 0x0027c80001067983 */ /* 0x000ee20000300a00 */
[----:B------:R-:W3:Y:S02]  /*2f1e0*/  LDL.LU.64 R4, [R1+0x27c0] ;  /* 0x0027c00001047983 */ /* 0x000ee40000300a00 */
[----:B------:R-:W2:Y:S02]  /*2f1f0*/  LDL.LU.64 R14, [R1+0x27b8] ;  /* 0x0027b800010e7983 */ /* 0x000ea40000300a00 */
[----:B------:R-:W2:Y:S11]  /*2f200*/  LDL.LU.64 R12, [R1+0x27b0] ;  /* 0x0027b000010c7983 */ /* 0x000eb60000300a00 */
[----:B------:R-:W-:Y:S05]  /*2f210*/  @!UPT UIADD3 URZ, URZ, URZ, URZ ;  /* 0x0000003f3f3ff290 */ /* 0x000fea000fffe03f */
[----:B------:R-:W-:Y:S01]  /*2f220*/  STL.64 [R1+0x270], R24 ;  /* 0x0002701801007387 */ /* 0x000fe20000100a00 */
[----:B------:R0:W-:Y:S03]  /*2f230*/  STL.64 [R1+0x278], R26 ;  /* 0x0002781a01007387 */ /* 0x0001e60000100a00 */
[----:B0-----:R-:W3:Y:S01]  /*2f240*/  LDL.LU.64 R26, [R1+0x27a8] ;  /* 0x0027a800011a7983 */ /* 0x001ee20000300a00 */
[----:B------:R-:W3:Y:S02]  /*2f250*/  LDL.LU.64 R24, [R1+0x27a0] ;  /* 0x0027a00001187983 */ /* 0x000ee40000300a00 */
[C---:B---3--:R-:W-:Y:S11]  /*2f260*/  HMMA.16816.F32.BF16 R4, R24.reuse, R16, R4 ;  /* 0x000000101804723c */ /* 0x048ff60000041804 */
[----:B------:R-:W-:Y:S11]  /*2f270*/  @!UPT UIADD3 URZ, URZ, URZ, URZ ;  /* 0x0000003f3f3ff290 */ /* 0x000ff6000fffe03f */
[----:B------:R-:W-:Y:S01]  /*2f280*/  @!UPT UIADD3 URZ, URZ, URZ, URZ ;  /* 0x0000003f3f3ff290 */ /* 0x000fe2000fffe03f */
[----:B------:R0:W-:Y:S01]  /*2f290*/  STL.64 [R1+0x260], R4 ;  /* 0x0002600401007387 */ /* 0x0001e20000100a00 */
[----:B------:R2:W-:Y:S03]  /*2f2a0*/  STL.64 [R1+0x268], R6 ;  /* 0x0002680601007387 */ /* 0x0005e60000100a00 */
[----:B0-----:R-:W2:Y:S02]  /*2f2b0*/  LDL.LU.64 R4, [R1+0x2798] ;  /* 0x0027980001047983 */ /* 0x001ea40000300a00 */
[C---:B--2---:R-:W-:Y:S02]  /*2f2c0*/  HMMA.16816.F32.BF16 R4, R24.reuse, R4, R12 ;  /* 0x000000041804723c */ /* 0x044fe4000004180c */
[----:B------:R-:W4:Y:S01]  /*2f2d0*/  LDL.LU.64 R14, [R1+0x2790] ;  /* 0x00279000010e7983 */ /* 0x000f220000300a00 */
[----:B------:R-:W4:Y:S11]  /*2f2e0*/  LDL.LU.64 R12, [R1+0x2788] ;  /* 0x00278800010c7983 */ /* 0x000f360000300a00 */
[----:B------:R-:W-:Y:S09]  /*2f2f0*/  @!UPT UIADD3 URZ, URZ, URZ, URZ ;  /* 0x0000003f3f3ff290 */ /* 0x000ff2000fffe03f */
[----:B------:R-:W-:Y:S01]  /*2f300*/  STL.64 [R1+0x250], R4 ;  /* 0x0002500401007387 */ /* 0x000fe20000100a00 */
[----:B------:R0:W-:Y:S03]  /*2f310*/  STL.64 [R1+0x258], R6 ;  /* 0x0002580601007387 */ /* 0x0001e60000100a00 */
[----:B0-----:R-:W2:Y:S01]  /*2f320*/  LDL.LU.64 R6, [R1+0x2780] ;  /* 0x0027800001067983 */ /* 0x001ea20000300a00 */
[----:B------:R-:W2:Y:S01]  /*2f330*/  LDL.LU.64 R4, [R1+0x2778] ;  /* 0x0027780001047983 */ /* 0x000ea20000300a00 */
[C---:B----4-:R-:W-:Y:S11]  /*2f340*/  HMMA.16816.F32.BF16 R12, R24.reuse, R20, R12 ;  /* 0x00000014180c723c */ /* 0x050ff6000004180c */
[----:B------:R-:W-:Y:S11]  /*2f350*/  @!UPT UIADD3 URZ, URZ, URZ, URZ ;  /* 0x0000003f3f3ff290 */ /* 0x000ff6000fffe03f */
[----:B------:R-:W-:Y:S01]  /*2f360*/  @!UPT UIADD3 URZ, URZ, URZ, URZ ;  /* 0x0000003f3f3ff290 */ /* 0x000fe2000fffe03f */
[----:B------:R0:W-:Y:S01]  /*2f370*/  STL.64 [R1+0x240], R12 ;  /* 0x0002400c01007387 */ /* 0x0001e20000100a00 */
[----:B------:R-:W-:Y:S03]  /*2f380*/  STL.64 [R1+0x248], R14 ;  /* 0x0002480e01007387 */ /* 0x000fe60000100a00 */
[----:B0-----:R-:W2:Y:S02]  /*2f390*/  LDL.LU.64 R12, [R1+0x2770] ;  /* 0x00277000010c7983 */ /* 0x001ea40000300a00 */
[----:B--2---:R-:W-:Y:S02]  /*2f3a0*/  HMMA.16816.F32.BF16 R24, R24, R12, R4 ;  /* 0x0000000c1818723c */ /* 0x004fe40000041804 */
[----:B------:R-:W2:Y:S01]  /*2f3b0*/  LDL.LU.64 R6, [R1+0x2768] ;  /* 0x0027680001067983 */ /* 0x000ea20000300a00 */
[----:B------:R-:W2:Y:S11]  /*2f3c0*/  LDL.LU.64 R4, [R1+0x2760] ;  /* 0x0027600001047983 */ /* 0x000eb60000300a00 */
[----:B------:R-:W-:Y:S09]  /*2f3d0*/  @!UPT UIADD3 URZ, URZ, URZ, URZ ;  /* 0x0000003f3f3ff290 */ /* 0x000ff2000fffe03f */
[----:B------:R0:W-:Y:S01]  /*2f3e0*/  STL.64 [R1+0x230], R24 ;  /* 0x0002301801007387 */ /* 0x0001e20000100a00 */
[----:B------:R-:W-:Y:S03]  /*2f3f0*/  STL.64 [R1+0x238], R26 ;  /* 0x0002381a01007387 */ /* 0x000fe60000100a00 */
[----:B0-----:R-:W3:Y:S01]  /*2f400*/  LDL.64 R24, [R1+0x60] ;  /* 0x0000600001187983 */ /* 0x001ee20000100a00 */
[C---:B--2---:R-:W-:Y:S11]  /*2f410*/  HMMA.16816.F32.BF16 R8, R4.reuse, R16, R8 ;  /* 0x000000100408723c */ /* 0x044ff60000041808 */
[----:B------:R-:W-:Y:S11]  /*2f420*/  @!UPT UIADD3 URZ, URZ, URZ, URZ ;  /* 0x0000003f3f3ff290 */ /* 0x000ff6000fffe03f */
[----:B------:R-:W-:Y:S01]  /*2f430*/  @!UPT UIADD3 URZ, URZ, URZ, URZ ;  /* 0x0000003f3f3ff290 */ /* 0x000fe2000fffe03f */
        /* <DEDUP_REMOVED lines=30> */
[----:B------:R-:W3:Y:S02]  /*2f620*/  LDL.LU.64 R8, [R1+0x2720] ;  /* 0x0027200001087983 */ /* 0x000ee40000300a00 */
[----:B------:R0:W-:Y:S02]  /*2f630*/  STL.64 [R1+0x2708], R12 ;  /* 0x0027080c01007387 */ /* 0x0001e40000100a00 */
[----:B0-----:R-:W2:Y:S11]  /*2f640*/  LDL.LU R12, [R1+0xd0] ;  /* 0x0000d000010c7983 */ /* 0x001eb60000300800 */
[----:B------:R-:W-:Y:S06]  /*2f650*/  @!UPT UIADD3 URZ, URZ, URZ, URZ ;  /* 0x0000003f3f3ff290 */ /* 0x000fec000fffe03f */
[----:B------:R0:W-:Y:S01]  /*2f660*/  STL.64 [R1+0x1d0], R4 ;  /* 0x0001d00401007387 */ /* 0x0001e20000100a00 */
[----:B------:R1:W-:Y:S02]  /*2f670*/  STL.64 [R1+0x1d8], R6 ;  /* 0x0001d80601007387 */ /* 0x0003e40000100a00 */
[----:B------:R-:W2:Y:S02]  /*2f680*/  LDL.LU R13, [R1+0xd4] ;  /* 0x0000d400010d7983 */ /* 0x000ea40000300800 */
[----:B------:R-:W2:Y:S01]  /*2f690*/  LDL.LU R14, [R1+0xd8] ;  /* 0x0000d800010e7983 */ /* 0x000ea20000300800 */
[----:B------:R-:W2:Y:S04]  /*2f6a0*/  LDL.LU R15, [R1+0xdc] ;  /* 0x0000dc00010f7983 */ /* 0x000ea80000300800 */
[----:B0-----:R-:W2:Y:S01]  /*2f6b0*/  LDL.LU R4, [R1+0xc0] ;  /* 0x0000c00001047983 */ /* 0x001ea20000300800 */
[----:B------:R-:W2:Y:S02]  /*2f6c0*/  LDL.LU R5, [R1+0xc4] ;  /* 0x0000c40001057983 */ /* 0x000ea40000300800 */
[----:B-1----:R-:W2:Y:S02]  /*2f6d0*/  LDL.LU R6, [R1+0xc8] ;  /* 0x0000c80001067983 */ /* 0x002ea40000300800 */
[----:B------:R-:W2:Y:S01]  /*2f6e0*/  LDL.LU R7, [R1+0xcc] ;  /* 0x0000cc0001077983 */ /* 0x000ea20000300800 */
[C---:B---3--:R-:W-:Y:S11]  /*2f6f0*/  HMMA.16816.F32.BF16 R24, R8.reuse, R16, R24 ;  /* 0x000000100818723c */ /* 0x048ff60000041818 */
[----:B------:R-:W-:Y:S11]  /*2f700*/  @!UPT UIADD3 URZ, URZ, URZ, URZ ;  /* 0x0000003f3f3ff290 */ /* 0x000ff6000fffe03f */
[----:B------:R-:W-:Y:S01]  /*2f710*/  @!UPT UIADD3 URZ, URZ, URZ, URZ ;  /* 0x0000003f3f3ff290 */ /* 0x000fe2000fffe03f */
[----:B------:R0:W-:Y:S01]  /*2f720*/  STL.64 [R1+0x1b0], R24 ;  /* 0x0001b01801007387 */ /* 0x0001e20000100a00 */
[----:B------:R-:W-:Y:S03]  /*2f730*/  STL.64 [R1+0x1b8], R26 ;  /* 0x0001b81a01007387 */ /* 0x000fe60000100a00 */
[----:B0-----:R-:W4:Y:S02]  /*2f740*/  LDL.LU.64 R24, [R1+0x2718] ;  /* 0x0027180001187983 */ /* 0x001f240000300a00 */
[C---:B----4-:R-:W-:Y:S11]  /*2f750*/  HMMA.16816.F32.BF16 R20, R8.reuse, R24, R20 ;  /* 0x000000180814723c */ /* 0x050ff60000041814 */
[----:B------:R-:W-:Y:S11]  /*2f760*/  @!UPT UIADD3 URZ, URZ, URZ, URZ ;  /* 0x0000003f3f3ff290 */ /* 0x000ff6000fffe03f */
[----:B------:R-:W-:Y:S01]  /*2f770*/  @!UPT UIADD3 URZ, URZ, URZ, URZ ;  /* 0x0000003f3f3ff290 */ /* 0x000fe2000fffe03f */
[----:B------:R0:W-:Y:S01]  /*2f780*/  STL.64 [R1+0x190], R20 ;  /* 0x0001901401007387 */ /* 0x0001e20000100a00 */
[----:B------:R-:W-:Y:S03]  /*2f790*/  STL.64 [R1+0x198], R22 ;  /* 0x0001981601007387 */ /* 0x000fe60000100a00 */
[----:B0-----:R-:W2:Y:S01]  /*2f7a0*/  LDL.LU.64 R20, [R1+0x2710] ;  /* 0x0027100001147983 */ /* 0x001ea20000300a00 */
[----:B------:R0:W-:Y:S03]  /*2f7b0*/  STL.64 [R1+0x26f0], R24 ;  /* 0x0026f01801007387 */ /* 0x0001e60000100a00 */
[----:B0-----:R-:W3:Y:S01]  /*2f7c0*/  LDL.LU R24, [R1+0xb0] ;  /* 0x0000b00001187983 */ /* 0x001ee20000300800 */
[----:B------:R-:W3:Y:S02]  /*2f7d0*/  LDL.LU R25, [R1+0xb4] ;  /* 0x0000b40001197983 */ /* 0x000ee40000300800 */
[----:B------:R-:W3:Y:S02]  /*2f7e0*/  LDL.LU R26, [R1+0xb8] ;  /* 0x0000b800011a7983 */ /* 0x000ee40000300800 */
[----:B------:R-:W3:Y:S01]  /*2f7f0*/  LDL.LU R27, [R1+0xbc] ;  /* 0x0000bc00011b7983 */ /* 0x000ee20000300800 */
[C---:B--2---:R-:W-:Y:S11]  /*2f800*/  HMMA.16816.F32.BF16 R12, R8.reuse, R20, R12 ;  /* 0x00000014080c723c */ /* 0x044ff6000004180c */
[----:B------:R-:W-:Y:S11]  /*2f810*/  @!UPT UIADD3 URZ, URZ, URZ, URZ ;  /* 0x0000003f3f3ff290 */ /* 0x000ff6000fffe03f */
[----:B------:R-:W-:Y:S01]  /*2f820*/  @!UPT UIADD3 URZ, URZ, URZ, URZ ;  /* 0x0000003f3f3ff290 */ /* 0x000fe2000fffe03f */
[----:B------:R0:W-:Y:S01]  /*2f830*/  STL.64 [R1+0x180], R12 ;  /* 0x0001800c01007387 */ /* 0x0001e20000100a00 */
[----:B------:R1:W-:Y:S03]  /*2f840*/  STL.64 [R1+0x188], R14 ;  /* 0x0001880e01007387 */ /* 0x0003e60000100a00 */
[----:B0-----:R-:W2:Y:S02]  /*2f850*/  LDL.LU.64 R12, [R1+0x2708] ;  /* 0x00270800010c7983 */ /* 0x001ea40000300a00 */
[----:B--2---:R-:W-:Y:S01]  /*2f860*/  HMMA.16816.F32.BF16 R4, R8, R12, R4 ;  /* 0x0000000c0804723c */ /* 0x004fe20000041804 */
[----:B------:R-:W-:Y:S02]  /*2f870*/  IMAD.MOV.U32 R19, RZ, RZ, R12 ;  /* 0x000000ffff137224 */ /* 0x000fe400078e000c */
[----:B------:R-:W-:Y:S11]  /*2f880*/  IMAD.MOV.U32 R18, RZ, RZ, R13 ;  /* 0x000000ffff127224 */ /* 0x000ff600078e000d */
[----:B------:R-:W-:Y:S09]  /*2f890*/  @!UPT UIADD3 URZ, URZ, URZ, URZ ;  /* 0x0000003f3f3ff290 */ /* 0x000ff2000fffe03f */
[----:B------:R0:W-:Y:S01]  /*2f8a0*/  STL.64 [R1+0x110], R4 ;  /* 0x0001100401007387 */ /* 0x0001e20000100a00 */
[----:B------:R2:W-:Y:S02]  /*2f8b0*/  STL.64 [R1+0x118], R6 ;  /* 0x0001180601007387 */ /* 0x0005e40000100a00 */
[----:B-1----:R-:W3:Y:S02]  /*2f8c0*/  LDL.LU.64 R14, [R1+0x2700] ;  /* 0x00270000010e7983 */ /* 0x002ee40000300a00 */
[----:B------:R-:W3:Y:S01]  /*2f8d0*/  LDL.LU.64 R12, [R1+0x26f8] ;  /* 0x0026f800010c7983 */ /* 0x000ee20000300a00 */
[----:B------:R-:W4:Y:S01]  /*2f8e0*/  LDL.LU R8, [R1+0xa0] ;  /* 0x0000a00001087983 */ /* 0x000f220000300800 */
[----:B------:R-:W4:Y:S03]  /*2f8f0*/  LDL.LU R9, [R1+0xa4] ;  /* 0x0000a40001097983 */ /* 0x000f260000300800 */
[----:B0-----:R-:W3:Y:S01]  /*2f900*/  LDL.LU.64 R4, [R1+0x10] ;  /* 0x0000100001047983 */ /* 0x001ee20000300a00 */
[----:B--2---:R-:W2:Y:S03]  /*2f910*/  LDL.LU.64 R6, [R1+0x18] ;  /* 0x0000180001067983 */ /* 0x004ea60000300a00 */
[----:B--2---:R-:W-:Y:S01]  /*2f920*/  STL.64 [R1+0x2648], R6 ;  /* 0x0026480601007387 */ /* 0x004fe20000100a00 */
[----:B---3--:R0:W-:Y:S02]  /*2f930*/  STL.64 [R1+0x2640], R4 ;  /* 0x0026400401007387 */ /* 0x0081e40000100a00 */
[----:B0-----:R-:W-:-:S02]  /*2f940*/  IMAD.MOV.U32 R4, RZ, RZ, R19 ;  /* 0x000000ffff047224 */ /* 0x001fc400078e0013 */
[----:B------:R-:W-:Y:S02]  /*2f950*/  IMAD.MOV.U32 R5, RZ, RZ, R18 ;  /* 0x000000ffff057224 */ /* 0x000fe400078e0012 */
[----:B------:R-:W-:Y:S01]  /*2f960*/  HMMA.16816.F32.BF16 R16, R12, R16, R24 ;  /* 0x000000100c10723c */ /* 0x000fe20000041818 */
[----:B------:R-:W4:Y:S11]  /*2f970*/  LDL.LU.64 R24, [R1+0x26f0] ;  /* 0x0026f00001187983 */ /* 0x000f360000300a00 */
[----:B------:R-:W-:Y:S11]  /*2f980*/  @!UPT UIADD3 URZ, URZ, URZ, URZ ;  /* 0x0000003f3f3ff290 */ /* 0x000ff6000fffe03f */
[----:B------:R-:W-:Y:S01]  /*2f990*/  STL.64 [R1+0x100], R16 ;  /* 0x0001001001007387 */ /* 0x000fe20000100a00 */
[----:B------:R0:W-:Y:S03]  /*2f9a0*/  STL.64 [R1+0x108], R18 ;  /* 0x0001081201007387 */ /* 0x0001e60000100a00 */
[----:B0-----:R-:W2:Y:S01]  /*2f9b0*/  LDL.LU.64 R18, [R1+0x26e8] ;  /* 0x0026e80001127983 */ /* 0x001ea20000300a00 */
[----:B------:R-:W2:Y:S02]  /*2f9c0*/  LDL.LU.64 R16, [R1+0x26e0] ;  /* 0x0026e00001107983 */ /* 0x000ea40000300a00 */
[----:B------:R-:W-:Y:S02]  /*2f9d0*/  IMAD.MOV.U32 R10, RZ, RZ, R29 ;  /* 0x000000ffff0a7224 */ /* 0x000fe400078e001d */
[----:B------:R-:W-:-:S07]  /*2f9e0*/  IMAD.MOV.U32 R11, RZ, RZ, R28 ;  /* 0x000000ffff0b7224 */ /* 0x000fce00078e001c */
[C---:B----4-:R-:W-:Y:S08]  /*2f9f0*/  HMMA.16816.F32.BF16 R8, R12.reuse, R24, R8 ;  /* 0x000000180c08723c */ /* 0x050ff00000041808 */
[----:B--2---:R-:W-:Y:S11]  /*2fa00*/  HMMA.16816.F32.BF16 R16, R12, R20, R16 ;  /* 0x000000140c10723c */ /* 0x004ff60000041810 */
[----:B------:R-:W-:Y:S04]  /*2fa10*/  @!UPT UIADD3 URZ, URZ, URZ, URZ ;  /* 0x0000003f3f3ff290 */ /* 0x000fe8000fffe03f */
[----:B------:R0:W-:Y:S01]  /*2fa20*/  STL.64 [R1+0xe0], R8 ;  /* 0x0000e00801007387 */ /* 0x0001e20000100a00 */
[----:B------:R-:W-:Y:S02]  /*2fa30*/  STL.64 [R1+0xe8], R10 ;  /* 0x0000e80a01007387 */ /* 0x000fe40000100a00 */
[----:B0-----:R-:W-:Y:S02]  /*2fa40*/  IMAD.MOV.U32 R9, RZ, RZ, R24 ;  /* 0x000000ffff097224 */ /* 0x001fe400078e0018 */
[----:B------:R-:W-:-:S03]  /*2fa50*/  IMAD.MOV.U32 R8, RZ, RZ, R25 ;  /* 0x000000ffff087224 */ /* 0x000fc600078e0019 */
        /* <DEDUP_REMOVED lines=10> */
[----:B------:R-:W3:Y:S02]  /*2fb00*/  LDL.LU R27, [R1+0x1ec] ;  /* 0x0001ec00011b7983 */ /* 0x000ee40000300800 */
[----:B---3--:R-:W-:Y:S01]  /*2fb10*/  STL.64 [R1+0x2668], R26 ;  /* 0x0026681a01007387 */ /* 0x008fe20000100a00 */
[----:B--2---:R0:W-:Y:S03]  /*2fb20*/  STL.64 [R1+0x2660], R24 ;  /* 0x0026601801007387 */ /* 0x0041e60000100a00 */
[----:B0-----:R-:W2:Y:S01]  /*2fb30*/  LDL.LU R24, [R1+0x1f0] ;  /* 0x0001f00001187983 */ /* 0x001ea20000300800 */
[----:B------:R-:W2:Y:S02]  /*2fb40*/  LDL.LU R25, [R1+0x1f4] ;  /* 0x0001f40001197983 */ /* 0x000ea40000300800 */
[----:B------:R-:W3:Y:S02]  /*2fb50*/  LDL.LU R26, [R1+0x1f8] ;  /* 0x0001f800011a7983 */ /* 0x000ee40000300800 */
[----:B------:R-:W3:Y:S02]  /*2fb60*/  LDL.LU R27, [R1+0x1fc] ;  /* 0x0001fc00011b7983 */ /* 0x000ee40000300800 */
[----:B------:R-:W-:-:S02]  /*2fb70*/  IMAD.MOV.U32 R29, RZ, RZ, R18 ;  /* 0x000000ffff1d7224 */ /* 0x000fc400078e0012 */
[----:B------:R-:W-:Y:S02]  /*2fb80*/  IMAD.MOV.U32 R28, RZ, RZ, R19 ;  /* 0x000000ffff1c7224 */ /* 0x000fe400078e0013 */
[----:B------:R-:W-:Y:S02]  /*2fb90*/  IMAD.MOV.U32 R7, RZ, RZ, R20 ;  /* 0x000000ffff077224 */ /* 0x000fe400078e0014 */
[----:B------:R-:W-:Y:S01]  /*2fba0*/  IMAD.MOV.U32 R6, RZ, RZ, R21 ;  /* 0x000000ffff067224 */ /* 0x000fe200078e0015 */
[----:B---3--:R-:W-:Y:S01]  /*2fbb0*/  STL.64 [R1+0x2678], R26 ;  /* 0x0026781a01007387 */ /* 0x008fe20000100a00 */
[----:B--2---:R0:W-:Y:S02]  /*2fbc0*/  STL.64 [R1+0x2670], R24 ;  /* 0x0026701801007387 */ /* 0x0041e40000100a00 */
[----:B------:R-:W2:Y:S02]  /*2fbd0*/  LDL.LU R16, [R1+0x120] ;  /* 0x0001200001107983 */ /* 0x000ea40000300800 */
[----:B------:R-:W2:Y:S01]  /*2fbe0*/  LDL.LU R17, [R1+0x124] ;  /* 0x0001240001117983 */ /* 0x000ea20000300800 */
[----:B------:R-:W2:Y:S01]  /*2fbf0*/  LDL.LU R18, [R1+0x128] ;  /* 0x0001280001127983 */ /* 0x000ea20000300800 */
[----:B------:R-:W2:Y:S02]  /*2fc00*/  LDL.LU R19, [R1+0x12c] ;  /* 0x00012c0001137983 */ /* 0x000ea40000300800 */
[----:B0-----:R-:W-:-:S02]  /*2fc10*/  IMAD.MOV.U32 R24, RZ, RZ, R9 ;  /* 0x000000ffff187224 */ /* 0x001fc400078e0009 */
[----:B------:R-:W-:-:S05]  /*2fc20*/  IMAD.MOV.U32 R25, RZ, RZ, R8 ;  /* 0x000000ffff197224 */ /* 0x000fca00078e0008 */
[----:B------:R0:W-:Y:S01]  /*2fc30*/  STL.64 [R1+0x26c0], R24 ;  /* 0x0026c01801007387 */ /* 0x0001e20000100a00 */
[----:B------:R-:W3:Y:S02]  /*2fc40*/  LDL.LU R20, [R1+0x160] ;  /* 0x0001600001147983 */ /* 0x000ee40000300800 */
[----:B------:R-:W3:Y:S02]  /*2fc50*/  LDL.LU R21, [R1+0x164] ;  /* 0x0001640001157983 */ /* 0x000ee40000300800 */
[----:B------:R-:W4:Y:S01]  /*2fc60*/  LDL.LU R22, [R1+0x168] ;  /* 0x0001680001167983 */ /* 0x000f220000300800 */
[----:B------:R-:W4:Y:S04]  /*2fc70*/  LDL.LU R23, [R1+0x16c] ;  /* 0x00016c0001177983 */ /* 0x000f280000300800 */
[----:B0-----:R-:W2:Y:S01]  /*2fc80*/  LDL.LU R24, [R1+0x140] ;  /* 0x0001400001187983 */ /* 0x001ea20000300800 */
[----:B------:R-:W2:Y:S02]  /*2fc90*/  LDL.LU R25, [R1+0x144] ;  /* 0x0001440001197983 */ /* 0x000ea40000300800 */
[----:B------:R-:W2:Y:S02]  /*2fca0*/  LDL.LU R26, [R1+0x148] ;  /* 0x00014800011a7983 */ /* 0x000ea40000300800 */
[----:B------:R-:W2:Y:S01]  /*2fcb0*/  LDL.LU R27, [R1+0x14c] ;  /* 0x00014c00011b7983 */ /* 0x000ea20000300800 */
[----:B----4-:R-:W-:Y:S01]  /*2fcc0*/  STL.64 [R1+0x26a8], R22 ;  /* 0x0026a81601007387 */ /* 0x010fe20000100a00 */
[----:B---3--:R0:W-:Y:S03]  /*2fcd0*/  STL.64 [R1+0x26a0], R20 ;  /* 0x0026a01401007387 */ /* 0x0081e60000100a00 */
[----:B0-----:R-:W3:Y:S01]  /*2fce0*/  LDL.LU R20, [R1+0x170] ;  /* 0x0001700001147983 */ /* 0x001ee20000300800 */
[----:B------:R-:W3:Y:S02]  /*2fcf0*/  LDL.LU R21, [R1+0x174] ;  /* 0x0001740001157983 */ /* 0x000ee40000300800 */
[----:B------:R-:W4:Y:S02]  /*2fd00*/  LDL.LU R22, [R1+0x178] ;  /* 0x0001780001167983 */ /* 0x000f240000300800 */
[----:B------:R-:W4:Y:S02]  /*2fd10*/  LDL.LU R23, [R1+0x17c] ;  /* 0x00017c0001177983 */ /* 0x000f240000300800 */
[----:B----4-:R-:W-:Y:S01]  /*2fd20*/  STL.64 [R1+0x26b8], R22 ;  /* 0x0026b81601007387 */ /* 0x010fe20000100a00 */
[----:B---3--:R0:W-:Y:S03]  /*2fd30*/  STL.64 [R1+0x26b0], R20 ;  /* 0x0026b01401007387 */ /* 0x0081e60000100a00 */
[----:B0-----:R-:W3:Y:S01]  /*2fd40*/  LDL.LU R20, [R1+0x150] ;  /* 0x0001500001147983 */ /* 0x001ee20000300800 */
[----:B------:R-:W3:Y:S02]  /*2fd50*/  LDL.LU R21, [R1+0x154] ;  /* 0x0001540001157983 */ /* 0x000ee40000300800 */
[----:B------:R-:W3:Y:S02]  /*2fd60*/  LDL.LU R22, [R1+0x158] ;  /* 0x0001580001167983 */ /* 0x000ee40000300800 */
[----:B------:R-:W3:Y:S01]  /*2fd70*/  LDL.LU R23, [R1+0x15c] ;  /* 0x00015c0001177983 */ /* 0x000ee20000300800 */
[----:B------:R-:W4:Y:S01]  /*2fd80*/  LDL.LU R8, [R1+0x280] ;  /* 0x0002800001087983 */ /* 0x000f220000300800 */
[----:B------:R-:W-:-:S02]  /*2fd90*/  IMAD.MOV.U32 R10, RZ, RZ, R2 ;  /* 0x000000ffff0a7224 */ /* 0x000fc400078e0002 */
[----:B------:R-:W-:Y:S02]  /*2fda0*/  IMAD.MOV.U32 R11, RZ, RZ, R0 ;  /* 0x000000ffff0b7224 */ /* 0x000fe400078e0000 */
[----:B------:R-:W-:Y:S02]  /*2fdb0*/  IMAD.MOV.U32 R9, RZ, RZ, R3 ;  /* 0x000000ffff097224 */ /* 0x000fe400078e0003 */
[----:B------:R-:W3:Y:S01]  /*2fdc0*/  LDL.LU R3, [R1+0x26d8] ;  /* 0x0026d80001037983 */ /* 0x000ee20000300800 */
[----:B------:R-:W-:Y:S01]  /*2fdd0*/  STL.64 [R1+0x2638], R10 ;  /* 0x0026380a01007387 */ /* 0x000fe20000100a00 */
[----:B--2---:R-:W-:Y:S02]  /*2fde0*/  HMMA.16816.F32.BF16 R12, R12, R4, R16 ;  /* 0x000000040c0c723c */ /* 0x004fe40000041810 */
[----:B----4-:R0:W-:Y:S04]  /*2fdf0*/  STL.64 [R1+0x2630], R8 ;  /* 0x0026300801007387 */ /* 0x0101e80000100a00 */
[----:B0-----:R-:W2:Y:S01]  /*2fe00*/  LDL.LU.64 R8, [R1+0x80] ;  /* 0x0000800001087983 */ /* 0x001ea20000300a00 */
[----:B------:R0:W-:Y:S03]  /*2fe10*/  STL [R1+0x2600], R28 ;  /* 0x0026001c01007387 */ /* 0x0001e60000100800 */
[----:B0-----:R-:W4:Y:S01]  /*2fe20*/  LDL R28, [R1+0x354] ;  /* 0x00035400011c7983 */ /* 0x001f220000100800 */
[----:B------:R0:W-:Y:S03]  /*2fe30*/  STL [R1+0x25d8], R29 ;  /* 0x0025d81d01007387 */ /* 0x0001e60000100800 */
[----:B0-----:R-:W2:Y:S01]  /*2fe40*/  LDL R29, [R1+0x1be0] ;  /* 0x001be000011d7983 */ /* 0x001ea20000100800 */
[----:B------:R-:W2:Y:S02]  /*2fe50*/  LDL.LU.64 R18, [R1+0x26d0] ;  /* 0x0026d00001127983 */ /* 0x000ea40000300a00 */
[----:B------:R-:W2:Y:S07]  /*2fe60*/  LDL.LU.64 R16, [R1+0x26c8] ;  /* 0x0026c80001107983 */ /* 0x000eae0000300a00 */
[----:B------:R-:W-:-:S02]  /*2fe70*/  IMAD.MOV.U32 R0, RZ, RZ, R15 ;  /* 0x000000ffff007224 */ /* 0x000fc400078e000f */
[----:B------:R-:W-:Y:S01]  /*2fe80*/  IMAD.MOV.U32 R2, RZ, RZ, R14 ;  /* 0x000000ffff027224 */ /* 0x000fe200078e000e */
[----:B------:R-:W-:Y:S02]  /*2fe90*/  STL.64 [R1+0x70], R12 ;  /* 0x0000700c01007387 */ /* 0x000fe40000100a00 */
[----:B------:R-:W-:Y:S02]  /*2fea0*/  STL [R1+0x2628], R0 ;  /* 0x0026280001007387 */ /* 0x000fe40000100800 */
[----:B------:R-:W-:Y:S01]  /*2feb0*/  STL [R1+0x2604], R2 ;  /* 0x0026040201007387 */ /* 0x000fe20000100800 */
[C---:B--2---:R-:W-:Y:S11]  /*2fec0*/  HMMA.16816.F32.BF16 R24, R16.reuse, R8, R24 ;  /* 0x000000081018723c */ /* 0x044ff60000041818 */
[----:B------:R-:W-:Y:S11]  /*2fed0*/  @!UPT UIADD3 URZ, URZ, URZ, URZ ;  /* 0x0000003f3f3ff290 */ /* 0x000ff6000fffe03f */
[----:B------:R-:W-:Y:S01]  /*2fee0*/  @!UPT UIADD3 URZ, URZ, URZ, URZ ;  /* 0x0000003f3f3ff290 */ /* 0x000fe2000fffe03f */
[----:B------:R0:W-:Y:S01]  /*2fef0*/  STL.64 [R1+0xc0], R24 ;  /* 0x0000c01801007387 */ /* 0x0001e20000100a00 */
[----:B------:R-:W-:Y:S03]  /*2ff00*/  STL.64 [R1+0xc8], R26 ;  /* 0x0000c81a01007387 */ /* 0x000fe60000100a00 */
        /* <DEDUP_REMOVED lines=10> */
[----:B------:R0:W-:Y:S04]  /*2ffb0*/  STL.64 [R1+0x2688], R24 ;  /* 0x0026881801007387 */ /* 0x0001e80000100a00 */
        /* <DEDUP_REMOVED lines=14> */
[----:B------:R-:W3:Y:S01]  /*300a0*/  LDL.LU R14, [R1+0x1c8] ;  /* 0x0001c800010e7983 */ /* 0x000ee20000300800 */
[----:B--2---:R-:W-:Y:S01]  /*300b0*/  HMMA.16816.F32.BF16 R16, R16, R4, R20 ;  /* 0x000000041010723c */ /* 0x004fe20000041814 */
[----:B------:R-:W0:Y:S11]  /*300c0*/  LDSM.16.MT88.4 R20, [R29+0x8180] ;  /* 0x008180001d14783b */ /* 0x000e360000004200 */
[----:B------:R-:W-:Y:S11]  /*300d0*/  @!UPT UIADD3 URZ, URZ, URZ, URZ ;  /* 0x0000003f3f3ff290 */ /* 0x000ff6000fffe03f */
[----:B------:R-:W-:Y:S01]  /*300e0*/  STL.64 [R1+0x30], R16 ;  /* 0x0000301001007387 */ /* 0x000fe20000100a00 */
[----:B------:R0:W-:Y:S02]  /*300f0*/  STL.64 [R1+0x38], R18 ;  /* 0x0000381201007387 */ /* 0x0001e40000100a00 */
[----:B0-----:R-:W-:Y:S01]  /*30100*/  IMAD.MOV.U32 R19, RZ, RZ, R22 ;  /* 0x000000ffff137224 */ /* 0x001fe200078e0016 */
[----:B------:R0:W-:Y:S01]  /*30110*/  STL [R1], R20 ;  /* 0x0000001401007387 */ /* 0x0001e20000100800 */
[----:B------:R-:W-:Y:S02]  /*30120*/  IMAD.MOV.U32 R18, RZ, RZ, R23 ;  /* 0x000000ffff127224 */ /* 0x000fe400078e0017 */
[----:B------:R-:W-:Y:S02]  /*30130*/  IMAD.MOV.U32 R0, RZ, RZ, R21 ;  /* 0x000000ffff007224 */ /* 0x000fe400078e0015 */
[----:B------:R-:W3:Y:S01]  /*30140*/  LDL.LU.64 R22, [R1+0x2698] ;  /* 0x0026980001167983 */ /* 0x000ee20000300a00 */
[----:B0-----:R-:W3:Y:S02]  /*30150*/  LDL.LU.64 R20, [R1+0x2690] ;  /* 0x0026900001147983 */ /* 0x001ee40000300a00 */
[----:B---3--:R-:W-:Y:S11]  /*30160*/  HMMA.16816.F32.BF16 R24, R20, R8, R24 ;  /* 0x000000081418723c */ /* 0x008ff60000041818 */
[----:B------:R-:W-:Y:S11]  /*30170*/  @!UPT UIADD3 URZ, URZ, URZ, URZ ;  /* 0x0000003f3f3ff290 */ /* 0x000ff6000fffe03f */
[----:B------:R-:W-:Y:S01]  /*30180*/  @!UPT UIADD3 URZ, URZ, URZ, URZ ;  /* 0x0000003f3f3ff290 */ /* 0x000fe2000fffe03f */
[----:B------:R0:W-:Y:S01]  /*30190*/  STL.64 [R1+0x20], R24 ;  /* 0x0000201801007387 */ /* 0x0001e20000100a00 */
[----:B------:R1:W-:Y:S03]  /*301a0*/  STL.64 [R1+0x28], R26 ;  /* 0x0000281a01007387 */ /* 0x0003e60000100a00 */
[----:B0-----:R-:W1:Y:S01]  /*301b0*/  LDL.LU.64 R24, [R1+0x2688] ;  /* 0x0026880001187983 */ /* 0x001e620000300a00 */
[----:B------:R-:W-:-:S07]  /*301c0*/  IMAD.MOV.U32 R15, RZ, RZ, R3 ;  /* 0x000000ffff0f7224 */ /* 0x000fce00078e0003 */
[C---:B-1----:R-:W-:Y:S01]  /*301d0*/  HMMA.16816.F32.BF16 R24, R20.reuse, R24, R12 ;  /* 0x000000181418723c */ /* 0x042fe2000004180c */
[----:B------:R-:W2:Y:S11]  /*301e0*/  LDL.LU.64 R12, [R1+0x2680] ;  /* 0x00268000010c7983 */ /* 0x000eb60000300a00 */
[----:B------:R-:W-:Y:S11]  /*301f0*/  @!UPT UIADD3 URZ, URZ, URZ, URZ ;  /* 0x0000003f3f3ff290 */ /* 0x000ff6000fffe03f */
[----:B------:R-:W-:Y:S01]  /*30200*/  STL.64 [R1+0xf0], R24 ;  /* 0x0000f01801007387 */ /* 0x000fe20000100a00 */
[----:B------:R0:W-:Y:S03]  /*30210*/  STL.64 [R1+0xf8], R26 ;  /* 0x0000f81a01007387 */ /* 0x0001e60000100a00 */
[----:B0-----:R-:W2:Y:S01]  /*30220*/  LDL.LU.64 R26, [R1+0x2678] ;  /* 0x00267800011a7983 */ /* 0x001ea20000300a00 */
[----:B------:R-:W2:Y:S02]  /*30230*/  LDL.LU.64 R24, [R1+0x2670] ;  /* 0x0026700001187983 */ /* 0x000ea40000300a00 */
[C---:B--2---:R-:W-:Y:S11]  /*30240*/  HMMA.16816.F32.BF16 R24, R20.reuse, R12, R24 ;  /* 0x0000000c1418723c */ /* 0x044ff60000041818 */
[----:B------:R-:W-:Y:S11]  /*30250*/  @!UPT UIADD3 URZ, URZ, URZ, URZ ;  /* 0x0000003f3f3ff290 */ /* 0x000ff6000fffe03f */
[----:B------:R-:W-:Y:S01]  /*30260*/  @!UPT UIADD3 URZ, URZ, URZ, URZ ;  /* 0x0000003f3f3ff290 */ /* 0x000fe2000fffe03f */
[----:B------:R-:W-:Y:S01]  /*30270*/  STL.64 [R1+0x140], R24 ;  /* 0x0001401801007387 */ /* 0x000fe20000100a00 */
[----:B------:R0:W-:Y:S02]  /*30280*/  STL [R1+0x148], R26 ;  /* 0x0001481a01007387 */ /* 0x0001e40000100800 */
[----:B------:R-:W-:Y:S02]  /*30290*/  IMAD.MOV.U32 R3, RZ, RZ, R27 ;  /* 0x000000ffff037224 */ /* 0x000fe400078e001b */
[----:B0-----:R-:W2:Y:S01]  /*302a0*/  LDL.LU.64 R26, [R1+0x2668] ;  /* 0x00266800011a7983 */ /* 0x001ea20000300a00 */
[----:B------:R-:W2:Y:S02]  /*302b0*/  LDL.LU.64 R24, [R1+0x2660] ;  /* 0x0026600001187983 */ /* 0x000ea40000300a00 */
[----:B------:R-:W-:Y:S01]  /*302c0*/  STL [R1+0x24c8], R3 ;  /* 0x0024c80301007387 */ /* 0x000fe20000100800 */
[----:B--2---:R-:W-:Y:S01]  /*302d0*/  HMMA.16816.F32.BF16 R20, R20, R4, R24 ;  /* 0x000000041414723c */ /* 0x004fe20000041818 */
[----:B------:R-:W2:Y:S01]  /*302e0*/  LDL.LU.64 R26, [R1+0x2658] ;  /* 0x00265800011a7983 */ /* 0x000ea20000300a00 */
[----:B------:R-:W2:Y:S02]  /*302f0*/  LDL.LU.64 R24, [R1+0x2650] ;  /* 0x0026500001187983 */ /* 0x000ea40000300a00 */
[----:B------:R-:W2:Y:S02]  /*30300*/  LDL.LU.64 R6, [R1+0x2648] ;  /* 0x0026480001067983 */ /* 0x000ea40000300a00 */
[----:B------:R-:W2:Y:S02]  /*30310*/  LDL.LU.64 R4, [R1+0x2640] ;  /* 0x0026400001047983 */ /* 0x000ea40000300a00 */
[----:B------:R-:W-:Y:S11]  /*30320*/  IMAD.MOV.U32 R2, RZ, RZ, R9 ;  /* 0x000000ffff027224 */ /* 0x000ff600078e0009 */
[----:B------:R-:W-:Y:S04]  /*30330*/  @!UPT UIADD3 URZ, URZ, URZ, URZ ;  /* 0x0000003f3f3ff290 */ /* 0x000fe8000fffe03f */
[----:B------:R-:W-:Y:S01]  /*30340*/  STL.64 [R1+0x130], R20 ;  /* 0x0001301401007387 */ /* 0x000fe20000100a00 */
[----:B------:R0:W-:Y:S02]  /*30350*/  STL.64 [R1+0x138], R22 ;  /* 0x0001381601007387 */ /* 0x0001e40000100a00 */
[----:B------:R-:W3:Y:S02]  /*30360*/  LDL.LU.64 R10, [R1+0x2638] ;  /* 0x00263800010a7983 */ /* 0x000ee40000300a00 */
[----:B0-----:R-:W-:Y:S01]  /*30370*/  IMAD.MOV.U32 R22, RZ, RZ, R8 ;  /* 0x000000ffff167224 */ /* 0x001fe200078e0008 */
[----:B--2---:R-:W-:Y:S01]  /*30380*/  HMMA.16816.F32.BF16 R24, R4, R8, R24 ;  /* 0x000000080418723c */ /* 0x004fe20000041818 */
[----:B------:R-:W3:Y:S11]  /*30390*/  LDL.LU.64 R8, [R1+0x2630] ;  /* 0x0026300001087983 */ /* 0x000ef60000300a00 */
[----:B------:R-:W-:Y:S11]  /*303a0*/  @!UPT UIADD3 URZ, URZ, URZ, URZ ;  /* 0x0000003f3f3ff290 */ /* 0x000ff6000fffe03f */
[----:B------:R-:W-:Y:S01]  /*303b0*/  STL.64 [R1+0x160], R24 ;  /* 0x0001601801007387 */ /* 0x000fe20000100a00 */
[----:B------:R-:W-:Y:S02]  /*303c0*/  STL [R1+0x16c], R27 ;  /* 0x00016c1b01007387 */ /* 0x000fe40000100800 */
[----:B------:R-:W-:Y:S02]  /*303d0*/  IMAD.MOV.U32 R3, RZ, RZ, R26 ;  /* 0x000000ffff037224 */ /* 0x000fe400078e001a */
[----:B----4-:R-:W0:Y:S04]  /*303e0*/  LDSM.16.MT88.4 R24, [R28+0xa000] ;  /* 0x00a000001c18783b */ /* 0x010e280000004200 */
[----:B0-----:R-:W-:Y:S01]  /*303f0*/  STL.64 [R1+0x25b0], R26 ;  /* 0x0025b01a01007387 */ /* 0x001fe20000100a00 */
[----:B------:R0:W-:Y:S03]  /*30400*/  STL.64 [R1+0x25a8], R24 ;  /* 0x0025a81801007387 */ /* 0x0001e60000100a00 */
[----:B0-----:R-:W3:Y:S01]  /*30410*/  LDL.LU.64 R24, [R1+0x60] ;  /* 0x0000600001187983 */ /* 0x001ee20000300a00 */
[----:B------:R-:W-:-:S02]  /*30420*/  IMAD.MOV.U32 R17, RZ, RZ, R4 ;  /* 0x000000ffff117224 */ /* 0x000fc400078e0004 */
[----:B------:R-:W-:Y:S02]  /*30430*/  IMAD.MOV.U32 R16, RZ, RZ, R5 ;  /* 0x000000ffff107224 */ /* 0x000fe400078e0005 */
[----:B------:R-:W-:Y:S02]  /*30440*/  IMAD.MOV.U32 R15, RZ, RZ, R6 ;  /* 0x000000ffff0f7224 */ /* 0x000fe400078e0006 */
[----:B------:R-:W-:Y:S01]  /*30450*/  IMAD.MOV.U32 R14, RZ, RZ, R7 ;  /* 0x000000ffff0e7224 */ /* 0x000fe200078e0007 */
[----:B---3--:R-:W-:Y:S01]  /*30460*/  HMMA.16816.F32.BF16 R8, R4, R24, R8 ;  /* 0x000000180408723c */ /* 0x008fe20000041808 */
[----:B------:R-:W0:Y:S11]  /*30470*/  LDSM.16.MT88.4 R4, [R28+0xa080] ;  /* 0x00a080001c04783b */ /* 0x000e360000004200 */
[----:B------:R-:W-:Y:S11]  /*30480*/  @!UPT UIADD3 URZ, URZ, URZ, URZ ;  /* 0x0000003f3f3ff290 */ /* 0x000ff6000fffe03f */
[----:B------:R-:W-:Y:S01]  /*30490*/  STL.64 [R1+0x280], R8 ;  /* 0x0002800801007387 */ /* 0x000fe20000100a00 */
[----:B------:R-:W-:Y:S03]  /*304a0*/  STL.64 [R1+0x288], R10 ;  /* 0x0002880a01007387 */ /* 0x000fe60000100a00 */
[----:B0-----:R-:W-:Y:S01]  /*304b0*/  STL.64 [R1+0x2570], R6 ;  /* 0x0025700601007387 */ /* 0x001fe20000100a00 */
[----:B------:R0:W-:Y:S03]  /*304c0*/  STL.64 [R1+0x2568], R4 ;  /* 0x0025680401007387 */ /* 0x0001e60000100a00 */
[----:B0-----:R-:W2:Y:S01]  /*304d0*/  LDL.LU R4, [R1+0x240] ;  /* 0x0002400001047983 */ /* 0x001ea20000300800 */
[----:B------:R-:W2:Y:S02]  /*304e0*/  LDL.LU R5, [R1+0x244] ;  /* 0x0002440001057983 */ /* 0x000ea40000300800 */
[----:B------:R-:W3:Y:S02]  /*304f0*/  LDL.LU R6, [R1+0x248] ;  /* 0x0002480001067983 */ /* 0x000ee40000300800 */
[----:B------:R-:W3:Y:S02]  /*30500*/  LDL.LU R7, [R1+0x24c] ;  /* 0x00024c0001077983 */ /* 0x000ee40000300800 */
[----:B------:R-:W-:-:S02]  /*30510*/  IMAD.MOV.U32 R9, RZ, RZ, R24 ;  /* 0x000000ffff097224 */ /* 0x000fc400078e0018 */
[----:B------:R-:W-:Y:S01]  /*30520*/  IMAD.MOV.U32 R8, RZ, RZ, R25 ;  /* 0x000000ffff087224 */ /* 0x000fe200078e0019 */
[----:B---3--:R0:W-:Y:S01]  /*30530*/  STL.64 [R1+0x2580], R6 ;  /* 0x0025800601007387 */ /* 0x0081e20000100a00 */
[----:B--2---:R1:W-:Y:S03]  /*30540*/  STL.64 [R1+0x2578], R4 ;  /* 0x0025780401007387 */ /* 0x0043e60000100a00 */
[----:B0-----:R-:W2:Y:S04]  /*30550*/  LDL R6, [R1+0x68] ;  /* 0x0000680001067983 */ /* 0x001ea80000100800 */
[----:B------:R-:W2:Y:S01]  /*30560*/  LDL R7, [R1+0x6c] ;  /* 0x00006c0001077983 */ /* 0x000ea20000100800 */
[----:B-1----:R-:W-:-:S02]  /*30570*/  IMAD.MOV.U32 R4, RZ, RZ, R9 ;  /* 0x000000ffff047224 */ /* 0x002fc400078e0009 */
[----:B------:R-:W-:Y:S02]  /*30580*/  IMAD.MOV.U32 R5, RZ, RZ, R8 ;  /* 0x000000ffff057224 */ /* 0x000fe400078e0008 */
[----:B------:R-:W0:Y:S04]  /*30590*/  LDSM.16.MT88.4 R8, [R28+0xa100] ;  /* 0x00a100001c08783b */ /* 0x000e280000004200 */
[----:B--2---:R-:W-:Y:S01]  /*305a0*/  STL.64 [R1+0x25f8], R6 ;  /* 0x0025f80601007387 */ /* 0x004fe20000100a00 */
[----:B------:R-:W-:Y:S02]  /*305b0*/  STL.64 [R1+0x25f0], R4 ;  /* 0x0025f00401007387 */ /* 0x000fe40000100a00 */
[----:B0-----:R-:W-:Y:S02]  /*305c0*/  STL.64 [R1+0x2540], R10 ;  /* 0x0025400a01007387 */ /* 0x001fe40000100a00 */
[----:B------:R0:W-:Y:S02]  /*305d0*/  STL.64 [R1+0x2538], R8 ;  /* 0x0025380801007387 */ /* 0x0001e40000100a00 */
[----:B0-----:R-:W2:Y:S01]  /*305e0*/  LDL.LU R8, [R1+0x230] ;  /* 0x0002300001087983 */ /* 0x001ea20000300800 */
[----:B------:R-:W2:Y:S02]  /*305f0*/  LDL.LU R9, [R1+0x234] ;  /* 0x0002340001097983 */ /* 0x000ea40000300800 */
[----:B------:R-:W3:Y:S02]  /*30600*/  LDL.LU R10, [R1+0x238] ;  /* 0x00023800010a7983 */ /* 0x000ee40000300800 */
[----:B------:R-:W3:Y:S01]  /*30610*/  LDL.LU R11, [R1+0x23c] ;  /* 0x00023c00010b7983 */ /* 0x000ee20000300800 */
[----:B------:R-:W4:Y:S01]  /*30620*/  LDL.LU R24, [R1] ;  /* 0x0000000001187983 */ /* 0x000f220000300800 */
[----:B------:R-:W-:-:S02]  /*30630*/  IMAD.MOV.U32 R26, RZ, RZ, R19 ;  /* 0x000000ffff1a7224 */ /* 0x000fc400078e0013 */
[----:B------:R-:W-:Y:S02]  /*30640*/  IMAD.MOV.U32 R27, RZ, RZ, R18 ;  /* 0x000000ffff1b7224 */ /* 0x000fe400078e0012 */
[----:B------:R-:W-:Y:S02]  /*30650*/  IMAD.MOV.U32 R25, RZ, RZ, R0 ;  /* 0x000000ffff197224 */ /* 0x000fe400078e0000 */
[----:B------:R-:W2:Y:S01]  /*30660*/  LDL.LU R0, [R1+0x2628] ;  /* 0x0026280001007983 */ /* 0x000ea20000300800 */
[----:B------:R-:W-:Y:S03]  /*30670*/  STL.64 [R1+0x2610], R26 ;  /* 0x0026101a01007387 */ /* 0x000fe60000100a00 */
[----:B----4-:R-:W-:Y:S01]  /*30680*/  STL.64 [R1+0x2608], R24 ;  /* 0x0026081801007387 */ /* 0x010fe20000100a00 */
[----:B---3--:R-:W-:Y:S02]  /*30690*/  STL.64 [R1+0x2590], R10 ;  /* 0x0025900a01007387 */ /* 0x008fe40000100a00 */
[----:B--2---:R0:W-:Y:S02]  /*306a0*/  STL.64 [R1+0x2588], R8 ;  /* 0x0025880801007387 */ /* 0x0041e40000100a00 */
[----:B0-----:R-:W2:Y:S01]  /*306b0*/  LDL.LU R8, [R1+0x250] ;  /* 0x0002500001087983 */ /* 0x001ea20000300800 */
[----:B------:R-:W2:Y:S02]  /*306c0*/  LDL.LU R9, [R1+0x254] ;  /* 0x0002540001097983 */ /* 0x000ea40000300800 */
[----:B------:R-:W3:Y:S02]  /*306d0*/  LDL.LU R10, [R1+0x258] ;  /* 0x00025800010a7983 */ /* 0x000ee40000300800 */
[----:B------:R-:W3:Y:S02]  /*306e0*/  LDL.LU R11, [R1+0x25c] ;  /* 0x00025c00010b7983 */ /* 0x000ee40000300800 */
[----:B------:R-:W-:-:S02]  /*306f0*/  IMAD.MOV.U32 R25, RZ, RZ, R16 ;  /* 0x000000ffff197224 */ /* 0x000fc400078e0010 */
[----:B------:R-:W-:Y:S01]  /*30700*/  IMAD.MOV.U32 R24, RZ, RZ, R17 ;  /* 0x000000ffff187224 */ /* 0x000fe200078e0011 */
[----:B------:R-:W4:Y:S01]  /*30710*/  LDL.LU R16, [R1+0x2e0] ;  /* 0x0002e00001107983 */ /* 0x000f220000300800 */
[----:B------:R-:W4:Y:S02]  /*30720*/  LDL.LU R17, [R1+0x2e4] ;  /* 0x0002e40001117983 */ /* 0x000f240000300800 */
[----:B------:R-:W4:Y:S02]  /*30730*/  LDL.LU R18, [R1+0x2e8] ;  /* 0x0002e80001127983 */ /* 0x000f240000300800 */
[----:B------:R-:W4:Y:S01]  /*30740*/  LDL.LU R19, [R1+0x2ec] ;  /* 0x0002ec0001137983 */ /* 0x000f220000300800 */
[----:B---3--:R-:W-:Y:S01]  /*30750*/  STL.64 [R1+0x25a0], R10 ;  /* 0x0025a00a01007387 */ /* 0x008fe20000100a00 */
[----:B--2---:R0:W-:Y:S03]  /*30760*/  STL.64 [R1+0x2598], R8 ;  /* 0x0025980801007387 */ /* 0x0041e60000100a00 */
[----:B0-----:R-:W2:Y:S01]  /*30770*/  LDL.LU R8, [R1+0x260] ;  /* 0x0002600001087983 */ /* 0x001ea20000300800 */
[----:B------:R-:W2:Y:S02]  /*30780*/  LDL.LU R9, [R1+0x264] ;  /* 0x0002640001097983 */ /* 0x000ea40000300800 */
[----:B------:R-:W3:Y:S02]  /*30790*/  LDL.LU R10, [R1+0x268] ;  /* 0x00026800010a7983 */ /* 0x000ee40000300800 */
[----:B------:R-:W3:Y:S01]  /*307a0*/  LDL.LU R11, [R1+0x26c] ;  /* 0x00026c00010b7983 */ /* 0x000ee20000300800 */
[----:B------:R-:W2:Y:S04]  /*307b0*/  LDL.LU.64 R20, [R1+0x40] ;  /* 0x0000400001147983 */ /* 0x000ea80000300a00 */
[----:B---3--:R-:W-:Y:S01]  /*307c0*/  STL.64 [R1+0x25c0], R10 ;  /* 0x0025c00a01007387 */ /* 0x008fe20000100a00 */
[----:B--2---:R0:W-:Y:S03]  /*307d0*/  STL.64 [R1+0x25b8], R8 ;  /* 0x0025b80801007387 */ /* 0x0041e60000100a00 */
[----:B0-----:R-:W2:Y:S01]  /*307e0*/  LDL.LU R8, [R1+0x270] ;  /* 0x0002700001087983 */ /* 0x001ea20000300800 */
[----:B------:R-:W2:Y:S02]  /*307f0*/  LDL.LU R9, [R1+0x274] ;  /* 0x0002740001097983 */ /* 0x000ea40000300800 */
[----:B------:R-:W3:Y:S02]  /*30800*/  LDL.LU R10, [R1+0x278] ;  /* 0x00027800010a7983 */ /* 0x000ee40000300800 */
[----:B------:R-:W3:Y:S01]  /*30810*/  LDL.LU R11, [R1+0x27c] ;  /* 0x00027c00010b7983 */ /* 0x000ee20000300800 */
[----:B------:R-:W2:Y:S01]  /*30820*/  LDL.LU R4, [R1+0x2c0] ;  /* 0x0002c00001047983 */ /* 0x000ea20000300800 */
[----:B------:R-:W2:Y:S02]  /*30830*/  LDL.LU R5, [R1+0x2c4] ;  /* 0x0002c40001057983 */ /* 0x000ea40000300800 */
[----:B------:R-:W2:Y:S02]  /*30840*/  LDL.LU R6, [R1+0x2c8] ;  /* 0x0002c80001067983 */ /* 0x000ea40000300800 */
[----:B------:R-:W2:Y:S02]  /*30850*/  LDL.LU R7, [R1+0x2cc] ;  /* 0x0002cc0001077983 */ /* 0x000ea40000300800 */
[----:B------:R-:W-:-:S02]  /*30860*/  IMAD.MOV.U32 R26, RZ, RZ, R15 ;  /* 0x000000ffff1a7224 */ /* 0x000fc400078e000f */
[----:B------:R-:W-:-:S07]  /*30870*/  IMAD.MOV.U32 R27, RZ, RZ, R14 ;  /* 0x000000ffff1b7224 */ /* 0x000fce00078e000e */
[C---:B----4-:R-:W-:Y:S01]  /*30880*/  HMMA.16816.F32.BF16 R16, R24.reuse, R12, R16 ;  /* 0x0000000c1810723c */ /* 0x050fe20000041810 */
[----:B------:R-:W0:Y:S04]  /*30890*/  LDSM.16.MT88.4 R12, [R28+0xa180] ;  /* 0x00a180001c0c783b */ /* 0x000e280000004200 */
[----:B--2---:R-:W-:Y:S01]  /*308a0*/  STL.64 [R1+0x2620], R6 ;  /* 0x0026200601007387 */ /* 0x004fe20000100a00 */
[----:B------:R1:W-:Y:S03]  /*308b0*/  STL.64 [R1+0x2618], R4 ;  /* 0x0026180401007387 */ /* 0x0003e60000100a00 */
[----:B-1----:R-:W2:Y:S01]  /*308c0*/  LDL.LU R4, [R1+0x2d0] ;  /* 0x0002d00001047983 */ /* 0x002ea20000300800 */
[----:B------:R-:W2:Y:S02]  /*308d0*/  LDL.LU R5, [R1+0x2d4] ;  /* 0x0002d40001057983 */ /* 0x000ea40000300800 */
[----:B------:R-:W2:Y:S02]  /*308e0*/  LDL.LU R6, [R1+0x2d8] ;  /* 0x0002d80001067983 */ /* 0x000ea40000300800 */
[----:B------:R-:W2:Y:S01]  /*308f0*/  LDL.LU R7, [R1+0x2dc] ;  /* 0x0002dc0001077983 */ /* 0x000ea20000300800 */
[----:B---3--:R-:W-:Y:S01]  /*30900*/  STL.64 [R1+0x25d0], R10 ;  /* 0x0025d00a01007387 */ /* 0x008fe20000100a00 */
[----:B------:R1:W-:Y:S03]  /*30910*/  STL.64 [R1+0x25c8], R8 ;  /* 0x0025c80801007387 */ /* 0x0003e60000100a00 */
[----:B-1----:R-:W3:Y:S01]  /*30920*/  LDL.LU R8, [R1+0x2a0] ;  /* 0x0002a00001087983 */ /* 0x002ee20000300800 */
[----:B------:R-:W3:Y:S02]  /*30930*/  LDL.LU R9, [R1+0x2a4] ;  /* 0x0002a40001097983 */ /* 0x000ee40000300800 */
[----:B------:R-:W4:Y:S02]  /*30940*/  LDL.LU R10, [R1+0x2a8] ;  /* 0x0002a800010a7983 */ /* 0x000f240000300800 */
[----:B------:R-:W4:Y:S02]  /*30950*/  LDL.LU R11, [R1+0x2ac] ;  /* 0x0002ac00010b7983 */ /* 0x000f240000300800 */
[----:B----4-:R-:W-:Y:S01]  /*30960*/  STL.64 [R1+0x25e8], R10 ;  /* 0x0025e80a01007387 */ /* 0x010fe20000100a00 */
[----:B---3--:R1:W-:Y:S03]  /*30970*/  STL.64 [R1+0x25e0], R8 ;  /* 0x0025e00801007387 */ /* 0x0083e60000100a00 */
[----:B-1----:R-:W3:Y:S01]  /*30980*/  LDL.LU R8, [R1+0x2b0] ;  /* 0x0002b00001087983 */ /* 0x002ee20000300800 */
[----:B------:R-:W3:Y:S02]  /*30990*/  LDL.LU R9, [R1+0x2b4] ;  /* 0x0002b40001097983 */ /* 0x000ee40000300800 */
[----:B------:R-:W3:Y:S02]  /*309a0*/  LDL.LU R10, [R1+0x2b8] ;  /* 0x0002b800010a7983 */ /* 0x000ee40000300800 */
[----:B------:R-:W3:Y:S01]  /*309b0*/  LDL.LU R11, [R1+0x2bc] ;  /* 0x0002bc00010b7983 */ /* 0x000ee20000300800 */
[----:B0-----:R-:W-:Y:S01]  /*309c0*/  STL.64 [R1+0x2500], R14 ;  /* 0x0025000e01007387 */ /* 0x001fe20000100a00 */
[----:B------:R-:W-:Y:S02]  /*309d0*/  STL.64 [R1+0x2e0], R16 ;  /* 0x0002e01001007387 */ /* 0x000fe40000100a00 */
[----:B------:R-:W-:Y:S02]  /*309e0*/  STL.64 [R1+0x2e8], R18 ;  /* 0x0002e81201007387 */ /* 0x000fe40000100a00 */
[----:B------:R-:W0:Y:S01]  /*309f0*/  LDSM.16.MT88.4 R16, [R29+0xa000] ;  /* 0x00a000001d10783b */ /* 0x000e220000004200 */
[----:B--2---:R-:W-:Y:S03]  /*30a00*/  HMMA.16816.F32.BF16 R24, R24, R20, R4 ;  /* 0x000000141818723c */ /* 0x004fe60000041804 */
[----:B------:R1:W-:Y:S04]  /*30a10*/  STL.64 [R1+0x24f8], R12 ;  /* 0x0024f80c01007387 */ /* 0x0003e80000100a00 */
[----:B-1----:R-:W2:Y:S01]  /*30a20*/  LDL.LU.64 R12, [R1+0x50] ;  /* 0x00005000010c7983 */ /* 0x002ea20000300a00 */
[----:B------:R-:W4:Y:S03]  /*30a30*/  LDL.64 R14, [R1+0x58] ;  /* 0x00005800010e7983 */ /* 0x000f260000100a00 */
[----:B0-----:R0:W-:Y:S01]  /*30a40*/  STL.64 [R1+0x24d8], R18 ;  /* 0x0024d81201007387 */ /* 0x0011e20000100a00 */
[----:B------:R-:W-:Y:S03]  /*30a50*/  STL.64 [R1+0x24d0], R16 ;  /* 0x0024d01001007387 */ /* 0x000fe60000100a00 */
[----:B0-----:R-:W2:Y:S04]  /*30a60*/  LDL R18, [R1+0x88] ;  /* 0x0000880001127983 */ /* 0x001ea80000100800 */
[----:B------:R-:W2:Y:S01]  /*30a70*/  LDL R19, [R1+0x8c] ;  /* 0x00008c0001137983 */ /* 0x000ea20000100800 */
[----:B------:R-:W2:Y:S02]  /*30a80*/  LDL.LU.64 R6, [R1+0x2620] ;  /* 0x0026200001067983 */ /* 0x000ea40000300a00 */
[----:B------:R-:W2:Y:S02]  /*30a90*/  LDL.LU.64 R4, [R1+0x2618] ;  /* 0x0026180001047983 */ /* 0x000ea40000300a00 */
[----:B------:R-:W-:Y:S01]  /*30aa0*/  STL.64 [R1+0x300], R24 ;  /* 0x0003001801007387 */ /* 0x000fe20000100a00 */
[----:B------:R0:W-:Y:S04]  /*30ab0*/  STL.64 [R1+0x308], R26 ;  /* 0x0003081a01007387 */ /* 0x0001e80000100a00 */
[----:B0-----:R-:W2:Y:S01]  /*30ac0*/  LDL.LU.64 R26, [R1+0x2610] ;  /* 0x00261000011a7983 */ /* 0x001ea20000300a00 */
[----:B------:R-:W2:Y:S02]  /*30ad0*/  LDL.LU.64 R24, [R1+0x2608] ;  /* 0x0026080001187983 */ /* 0x000ea40000300a00 */
[----:B------:R-:W-:-:S02]  /*30ae0*/  IMAD.MOV.U32 R17, RZ, RZ, R2 ;  /* 0x000000ffff117224 */ /* 0x000fc400078e0002 */
[----:B------:R-:W-:Y:S02]  /*30af0*/  IMAD.MOV.U32 R16, RZ, RZ, R22 ;  /* 0x000000ffff107224 */ /* 0x000fe400078e0016 */
[----:B------:R-:W-:Y:S02]  /*30b00*/  IMAD.MOV.U32 R2, RZ, RZ, R20 ;  /* 0x000000ffff027224 */ /* 0x000fe400078e0014 */
[----:B------:R-:W-:Y:S02]  /*30b10*/  IMAD.MOV.U32 R28, RZ, RZ, R21 ;  /* 0x000000ffff1c7224 */ /* 0x000fe400078e0015 */
[----:B------:R-:W0:Y:S04]  /*30b20*/  LDSM.16.MT88.4 R20, [R29+0xa080] ;  /* 0x00a080001d14783b */ /* 0x000e280000004200 */
[----:B0-----:R-:W-:Y:S01]  /*30b30*/  STL.64 [R1+0x2490], R22 ;  /* 0x0024901601007387 */ /* 0x001fe20000100a00 */
[----:B------:R0:W-:Y:S02]  /*30b40*/  STL.64 [R1+0x2488], R20 ;  /* 0x0024881401007387 */ /* 0x0001e40000100a00 */
[----:B0-----:R-:W-:-:S02]  /*30b50*/  IMAD.MOV.U32 R20, RZ, RZ, R2 ;  /* 0x000000ffff147224 */ /* 0x001fc400078e0002 */
[----:B------:R-:W-:Y:S01]  /*30b60*/  IMAD.MOV.U32 R21, RZ, RZ, R28 ;  /* 0x000000ffff157224 */ /* 0x000fe200078e001c */
[----:B------:R-:W3:Y:S01]  /*30b70*/  LDL.LU R2, [R1+0x2604] ;  /* 0x0026040001027983 */ /* 0x000ee20000300800 */
[----:B------:R-:W3:Y:S02]  /*30b80*/  LDL.LU R28, [R1+0x2600] ;  /* 0x00260000011c7983 */ /* 0x000ee40000300800 */
[----:B------:R-:W3:Y:S02]  /*30b90*/  LDL R22, [R1+0x48] ;  /* 0x0000480001167983 */ /* 0x000ee40000100800 */
[----:B------:R-:W3:Y:S01]  /*30ba0*/  LDL R23, [R1+0x4c] ;  /* 0x00004c0001177983 */ /* 0x000ee20000100800 */
[C---:B--2---:R-:W-:Y:S11]  /*30bb0*/  HMMA.16816.F32.BF16 R4, R24.reuse, R16, R4 ;  /* 0x000000101804723c */ /* 0x044ff60000041804 */
[----:B------:R-:W-:Y:S11]  /*30bc0*/  @!UPT UIADD3 URZ, URZ, URZ, URZ ;  /* 0x0000003f3f3ff290 */ /* 0x000ff6000fffe03f */
[----:B------:R-:W-:Y:S01]  /*30bd0*/  @!UPT UIADD3 URZ, URZ, URZ, URZ ;  /* 0x0000003f3f3ff290 */ /* 0x000fe2000fffe03f */
[----:B------:R-:W-:Y:S01]  /*30be0*/  STL.64 [R1+0x2f0], R4 ;  /* 0x0002f00401007387 */ /* 0x000fe20000100a00 */
[----:B------:R0:W-:Y:S03]  /*30bf0*/  STL.64 [R1+0x2f8], R6 ;  /* 0x0002f80601007387 */ /* 0x0001e60000100a00 */
[----:B0-----:R-:W2:Y:S01]  /*30c00*/  LDL.LU.64 R6, [R1+0x25f8] ;  /* 0x0025f80001067983 */ /* 0x001ea20000300a00 */
        /* <DEDUP_REMOVED lines=12> */
[----:B------:R-:W-:Y:S02]  /*30cd0*/  STL.64 [R1+0x2c8], R10 ;  /* 0x0002c80a01007387 */ /* 0x000fe40000100a00 */
[----:B------:R0:W1:Y:S02]  /*30ce0*/  LDSM.16.MT88.4 R8, [R29+0xa100] ;  /* 0x00a100001d08783b */ /* 0x0000640000004200 */
[----:B0-----:R-:W3:Y:S04]  /*30cf0*/  LDL.LU R29, [R1+0x25d8] ;  /* 0x0025d800011d7983 */ /* 0x001ee80000300800 */
[----:B-1----:R-:W-:Y:S01]  /*30d00*/  STL.64 [R1+0x90], R8 ;  /* 0x0000900801007387 */ /* 0x002fe20000100a00 */
[----:B------:R0:W-:Y:S03]  /*30d10*/  STL.64 [R1+0x98], R10 ;  /* 0x0000980a01007387 */ /* 0x0001e60000100a00 */
[----:B0-----:R-:W2:Y:S01]  /*30d20*/  LDL.LU.64 R10, [R1+0x25d0] ;  /* 0x0025d000010a7983 */ /* 0x001ea20000300a00 */
[----:B------:R-:W2:Y:S02]  /*30d30*/  LDL.LU.64 R8, [R1+0x25c8] ;  /* 0x0025c80001087983 */ /* 0x000ea40000300a00 */
        /* <DEDUP_REMOVED lines=15> */
[C---:B--2---:R-:W-:Y:S01]  /*30e30*/  HMMA.16816.F32.BF16 R4, R24.reuse, R6, R8 ;  /* 0x000000061804723c */ /* 0x044fe20000041808 */
[----:B------:R-:W2:Y:S01]  /*30e40*/  LDL.LU.64 R10, [R1+0x2590] ;  /* 0x00259000010a7983 */ /* 0x000ea20000300a00 */
[----:B------:R-:W2:Y:S11]  /*30e50*/  LDL.LU.64 R8, [R1+0x2588] ;  /* 0x0025880001087983 */ /* 0x000eb60000300a00 */
[----:B------:R-:W-:Y:S10]  /*30e60*/  @!UPT UIADD3 URZ, URZ, URZ, URZ ;  /* 0x0000003f3f3ff290 */ /* 0x000ff4000fffe03f */
[----:B------:R-:W-:Y:S01]  /*30e70*/  STL.64 [R1+0x270], R4 ;  /* 0x0002700401007387 */ /* 0x000fe20000100a00 */
[----:B------:R0:W-:Y:S03]  /*30e80*/  STL.64 [R1+0x278], R6 ;  /* 0x0002780601007387 */ /* 0x0001e60000100a00 */
[----:B0-----:R-:W4:Y:S01]  /*30e90*/  LDL.LU.64 R6, [R1+0x2580] ;  /* 0x0025800001067983 */ /* 0x001f220000300a00 */
[----:B------:R-:W4:Y:S01]  /*30ea0*/  LDL.LU.64 R4, [R1+0x2578] ;  /* 0x0025780001047983 */ /* 0x000f220000300a00 */
[C---:B--2---:R-:W-:Y:S08]  /*30eb0*/  HMMA.16816.F32.BF16 R8, R24.reuse, R22, R8 ;  /* 0x000000161808723c */ /* 0x044ff00000041808 */
[----:B----4-:R-:W-:Y:S11]  /*30ec0*/  HMMA.16816.F32.BF16 R4, R24, R14, R4 ;  /* 0x0000000e1804723c */ /* 0x010ff60000041804 */
[----:B------:R-:W-:Y:S11]  /*30ed0*/  @!UPT UIADD3 URZ, URZ, URZ, URZ ;  /* 0x0000003f3f3ff290 */ /* 0x000ff6000fffe03f */
[----:B------:R-:W-:Y:S01]  /*30ee0*/  @!UPT UIADD3 URZ, URZ, URZ, URZ ;  /* 0x0000003f3f3ff290 */ /* 0x000fe2000fffe03f */
[----:B------:R-:W-:Y:S01]  /*30ef0*/  STL.64 [R1+0x260], R4 ;  /* 0x0002600401007387 */ /* 0x000fe20000100a00 */
[----:B------:R0:W-:Y:S03]  /*30f00*/  STL.64 [R1+0x268], R6 ;  /* 0x0002680601007387 */ /* 0x0001e60000100a00 */
[----:B0-----:R-:W2:Y:S01]  /*30f10*/  LDL.LU.64 R6, [R1+0x2570] ;  /* 0x0025700001067983 */ /* 0x001ea20000300a00 */
[----:B------:R-:W2:Y:S02]  /*30f20*/  LDL.LU.64 R4, [R1+0x2568] ;  /* 0x0025680001047983 */ /* 0x000ea40000300a00 */
[----:B------:R-:W-:Y:S02]  /*30f30*/  STL.64 [R1+0x2550], R14 ;  /* 0x0025500e01007387 */ /* 0x000fe40000100a00 */
[----:B------:R-:W-:Y:S01]  /*30f40*/  STL.64 [R1+0x2548], R22 ;  /* 0x0025481601007387 */ /* 0x000fe20000100a00 */
[----:B------:R-:W4:Y:S01]  /*30f50*/  LDL.LU R24, [R1+0x110] ;  /* 0x0001100001187983 */ /* 0x000f220000300800 */
[----:B------:R0:W-:Y:S02]  /*30f60*/  STL.64 [R1+0x240], R8 ;  /* 0x0002400801007387 */ /* 0x0001e40000100a00 */
[----:B------:R1:W-:Y:S02]  /*30f70*/  STL.64 [R1+0x248], R10 ;  /* 0x0002480a01007387 */ /* 0x0003e40000100a00 */
[----:B------:R-:W4:Y:S01]  /*30f80*/  LDL.LU R25, [R1+0x114] ;  /* 0x0001140001197983 */ /* 0x000f220000300800 */
[----:B------:R-:W2:Y:S01]  /*30f90*/  LDL.LU R26, [R1+0x118] ;  /* 0x00011800011a7983 */ /* 0x000ea20000300800 */
[----:B------:R-:W2:Y:S03]  /*30fa0*/  LDL.LU R27, [R1+0x11c] ;  /* 0x00011c00011b7983 */ /* 0x000ea60000300800 */
[----:B0-----:R-:W2:Y:S01]  /*30fb0*/  LDL.LU R8, [R1+0x1d0] ;  /* 0x0001d00001087983 */ /* 0x001ea20000300800 */
[----:B------:R-:W2:Y:S02]  /*30fc0*/  LDL.LU R9, [R1+0x1d4] ;  /* 0x0001d40001097983 */ /* 0x000ea40000300800 */
[----:B-1----:R-:W2:Y:S02]  /*30fd0*/  LDL.LU R10, [R1+0x1d8] ;  /* 0x0001d800010a7983 */ /* 0x002ea40000300800 */
[----:B------:R-:W2:Y:S02]  /*30fe0*/  LDL.LU R11, [R1+0x1dc] ;  /* 0x0001dc00010b7983 */ /* 0x000ea40000300800 */
        /* <DEDUP_REMOVED lines=14> */
[----:B------:R-:W-:Y:S01]  /*310d0*/  STL.64 [R1+0x2510], R26 ;  /* 0x0025101a01007387 */ /* 0x000fe20000100a00 */
[----:B----4-:R0:W-:Y:S03]  /*310e0*/  STL.64 [R1+0x2508], R24 ;  /* 0x0025081801007387 */ /* 0x0101e60000100a00 */
        /* <DEDUP_REMOVED lines=10> */
[----:B------:R-:W-:Y:S01]  /*31190*/  HMMA.16816.F32.BF16 R16, R4, R18, R8 ;  /* 0x000000120410723c */ /* 0x000fe20000041808 */
[----:B----4-:R-:W-:Y:S01]  /*311a0*/  STL.64 [R1+0x2530], R26 ;  /* 0x0025301a01007387 */ /* 0x010fe20000100a00 */
[----:B--2---:R0:W-:Y:S03]  /*311b0*/  STL.64 [R1+0x2528], R24 ;  /* 0x0025281801007387 */ /* 0x0041e60000100a00 */
[----:B0-----:R-:W2:Y:S01]  /*311c0*/  LDL.LU R24, [R1+0x1b0] ;  /* 0x0001b00001187983 */ /* 0x001ea20000300800 */
[----:B------:R-:W2:Y:S02]  /*311d0*/  LDL.LU R25, [R1+0x1b4] ;  /* 0x0001b40001197983 */ /* 0x000ea40000300800 */
[----:B------:R-:W2:Y:S02]  /*311e0*/  LDL.LU R26, [R1+0x1b8] ;  /* 0x0001b800011a7983 */ /* 0x000ea40000300800 */
[----:B------:R-:W2:Y:S01]  /*311f0*/  LDL.LU R27, [R1+0x1bc] ;  /* 0x0001bc00011b7983 */ /* 0x000ea20000300800 */
[----:B------:R-:W4:Y:S01]  /*31200*/  LDL.LU.64 R10, [R1+0x2560] ;  /* 0x00256000010a7983 */ /* 0x000f220000300a00 */
[----:B------:R-:W4:Y:S11]  /*31210*/  LDL.LU.64 R8, [R1+0x2558] ;  /* 0x0025580001087983 */ /* 0x000f360000300a00 */
[----:B------:R0:W-:Y:S02]  /*31220*/  STL.64 [R1+0x230], R16 ;  /* 0x0002301001007387 */ /* 0x0001e40000100a00 */
[----:B------:R3:W-:Y:S01]  /*31230*/  STL.64 [R1+0x238], R18 ;  /* 0x0002381201007387 */ /* 0x0007e20000100a00 */
[----:B0-----:R-:W2:Y:S01]  /*31240*/  LDL.LU R16, [R1+0xd0] ;  /* 0x0000d00001107983 */ /* 0x001ea20000300800 */
[----:B------:R-:W2:Y:S02]  /*31250*/  LDL.LU R17, [R1+0xd4] ;  /* 0x0000d40001117983 */ /* 0x000ea40000300800 */
[----:B---3--:R-:W-:-:S02]  /*31260*/  IMAD.MOV.U32 R18, RZ, RZ, R29 ;  /* 0x000000ffff127224 */ /* 0x008fc400078e001d */
[----:B------:R-:W-:-:S05]  /*31270*/  IMAD.MOV.U32 R19, RZ, RZ, R28 ;  /* 0x000000ffff137224 */ /* 0x000fca00078e001c */
[----:B------:R0:W-:Y:S04]  /*31280*/  STL.64 [R1+0x24e8], R18 ;  /* 0x0024e81201007387 */ /* 0x0001e80000100a00 */
[----:B--2---:R-:W-:Y:S01]  /*31290*/  STL.64 [R1+0x24e0], R16 ;  /* 0x0024e01001007387 */ /* 0x004fe20000100a00 */
[----:B0-----:R-:W2:Y:S02]  /*312a0*/  LDL.64 R18, [R1+0x68] ;  /* 0x0000680001127983 */ /* 0x001ea40000100a00 */
[C---:B--2---:R-:W-:Y:S11]  /*312b0*/  HMMA.16816.F32.BF16 R12, R4.reuse, R18, R12 ;  /* 0x00000012040c723c */ /* 0x044ff6000004180c */
[----:B------:R-:W-:Y:S11]  /*312c0*/  @!UPT UIADD3 URZ, URZ, URZ, URZ ;  /* 0x0000003f3f3ff290 */ /* 0x000ff6000fffe03f */
[----:B------:R-:W-:Y:S01]  /*312d0*/  @!UPT UIADD3 URZ, URZ, URZ, URZ ;  /* 0x0000003f3f3ff290 */ /* 0x000fe2000fffe03f */
[----:B------:R-:W-:Y:S01]  /*312e0*/  STL.64 [R1+0x220], R12 ;  /* 0x0002200c01007387 */ /* 0x000fe20000100a00 */
[----:B------:R-:W-:Y:S02]  /*312f0*/  IMAD.MOV.U32 R29, RZ, RZ, R14 ;  /* 0x000000ffff1d7224 */ /* 0x000fe400078e000e */
[----:B------:R-:W-:Y:S02]  /*31300*/  IMAD.MOV.U32 R28, RZ, RZ, R15 ;  /* 0x000000ffff1c7224 */ /* 0x000fe400078e000f */
[----:B------:R-:W2:Y:S03]  /*31310*/  LDL.LU.64 R14, [R1+0x2550] ;  /* 0x00255000010e7983 */ /* 0x000ea60000300a00 */
[----:B------:R-:W-:Y:S02]  /*31320*/  STL [R1+0x2420], R28 ;  /* 0x0024201c01007387 */ /* 0x000fe40000100800 */
[----:B------:R0:W-:Y:S02]  /*31330*/  STL [R1+0x23c8], R29 ;  /* 0x0023c81d01007387 */ /* 0x0001e40000100800 */
[----:B0-----:R-:W3:Y:S01]  /*31340*/  LDL R29, [R1+0x1be0] ;  /* 0x001be000011d7983 */ /* 0x001ee20000100800 */
[C---:B--2---:R-:W-:Y:S11]  /*31350*/  HMMA.16816.F32.BF16 R20, R4.reuse, R14, R20 ;  /* 0x0000000e0414723c */ /* 0x044ff60000041814 */
[----:B------:R-:W-:Y:S11]  /*31360*/  @!UPT UIADD3 URZ, URZ, URZ, URZ ;  /* 0x0000003f3f3ff290 */ /* 0x000ff6000fffe03f */
[----:B------:R-:W-:Y:S01]  /*31370*/  @!UPT UIADD3 URZ, URZ, URZ, URZ ;  /* 0x0000003f3f3ff290 */ /* 0x000fe2000fffe03f */
[----:B------:R-:W-:Y:S01]  /*31380*/  STL.64 [R1+0x210], R20 ;  /* 0x0002101401007387 */ /* 0x000fe20000100a00 */
[----:B------:R0:W-:Y:S03]  /*31390*/  STL.64 [R1+0x218], R22 ;  /* 0x0002181601007387 */ /* 0x0001e60000100a00 */
[----:B0-----:R-:W4:Y:S02]  /*313a0*/  LDL.LU.64 R22, [R1+0x2548] ;  /* 0x0025480001167983 */ /* 0x001f240000300a00 */
[----:B----4-:R-:W-:Y:S02]  /*313b0*/  HMMA.16816.F32.BF16 R4, R4, R22, R8 ;  /* 0x000000160404723c */ /* 0x010fe40000041808 */
[----:B------:R-:W2:Y:S01]  /*313c0*/  LDL.LU.64 R10, [R1+0x2540] ;  /* 0x00254000010a7983 */ /* 0x000ea20000300a00 */
[----:B------:R-:W2:Y:S11]  /*313d0*/  LDL.LU.64 R8, [R1+0x2538] ;  /* 0x0025380001087983 */ /* 0x000eb60000300a00 */
[----:B------:R-:W-:Y:S09]  /*313e0*/  @!UPT UIADD3 URZ, URZ, URZ, URZ ;  /* 0x0000003f3f3ff290 */ /* 0x000ff2000fffe03f */
        /* <DEDUP_REMOVED lines=30> */
[----:B------:R-:W-:Y:S02]  /*315d0*/  IMAD.MOV.U32 R4, RZ, RZ, R15 ;  /* 0x000000ffff047224 */ /* 0x000fe400078e000f */
[----:B------:R-:W4:Y:S01]  /*315e0*/  LDL.LU.64 R14, [R1+0x2500] ;  /* 0x00250000010e7983 */ /* 0x000f220000300a00 */
[----:B------:R-:W4:Y:S01]  /*315f0*/  LDL.LU.64 R12, [R1+0x24f8] ;  /* 0x0024f800010c7983 */ /* 0x000f220000300a00 */
[----:B--2---:R-:W-:Y:S02]  /*31600*/  HMMA.16816.F32.BF16 R24, R8, R22, R24 ;  /* 0x000000160818723c */ /* 0x004fe40000041818 */
[----:B------:R-:W2:Y:S11]  /*31610*/  LDL.LU R8, [R1+0xe0] ;  /* 0x0000e00001087983 */ /* 0x000eb60000300800 */
[----:B------:R-:W-:Y:S10]  /*31620*/  @!UPT UIADD3 URZ, URZ, URZ, URZ ;  /* 0x0000003f3f3ff290 */ /* 0x000ff4000fffe03f */
[----:B------:R-:W-:Y:S01]  /*31630*/  STL.64 [R1+0x1c0], R24 ;  /* 0x0001c01801007387 */ /* 0x000fe20000100a00 */
[----:B------:R0:W-:Y:S02]  /*31640*/  STL.64 [R1+0x1c8], R26 ;  /* 0x0001c81a01007387 */ /* 0x0001e40000100a00 */
[----:B------:R-:W2:Y:S02]  /*31650*/  LDL.LU R9, [R1+0xe4] ;  /* 0x0000e40001097983 */ /* 0x000ea40000300800 */
[----:B------:R-:W2:Y:S01]  /*31660*/  LDL.LU R10, [R1+0xe8] ;  /* 0x0000e800010a7983 */ /* 0x000ea20000300800 */
[----:B------:R-:W2:Y:S04]  /*31670*/  LDL.LU R11, [R1+0xec] ;  /* 0x0000ec00010b7983 */ /* 0x000ea80000300800 */
[----:B0-----:R-:W2:Y:S01]  /*31680*/  LDL R27, [R1+0x354] ;  /* 0x00035400011b7983 */ /* 0x001ea20000100800 */
[C---:B----4-:R-:W-:Y:S03]  /*31690*/  HMMA.16816.F32.BF16 R16, R12.reuse, R6, R16 ;  /* 0x000000060c10723c */ /* 0x050fe60000041810 */
[----:B--2---:R-:W-:Y:S01]  /*316a0*/  STL [R1+0x2470], R27 ;  /* 0x0024701b01007387 */ /* 0x004fe20000100800 */
[----:B------:R-:W2:Y:S02]  /*316b0*/  LDL.LU R24, [R1+0x70] ;  /* 0x0000700001187983 */ /* 0x000ea40000300800 */
[----:B------:R-:W2:Y:S11]  /*316c0*/  LDL.LU R25, [R1+0x74] ;  /* 0x0000740001197983 */ /* 0x000eb60000300800 */
[----:B------:R-:W-:Y:S06]  /*316d0*/  @!UPT UIADD3 URZ, URZ, URZ, URZ ;  /* 0x0000003f3f3ff290 */ /* 0x000fec000fffe03f */
[----:B------:R-:W-:Y:S01]  /*316e0*/  STL.64 [R1+0x1a0], R16 ;  /* 0x0001a01001007387 */ /* 0x000fe20000100a00 */
[----:B------:R0:W-:Y:S04]  /*316f0*/  STL.64 [R1+0x1a8], R18 ;  /* 0x0001a81201007387 */ /* 0x0001e80000100a00 */
[----:B0-----:R-:W4:Y:S01]  /*31700*/  LDL.LU.64 R18, [R1+0x24f0] ;  /* 0x0024f00001127983 */ /* 0x001f220000300a00 */
[----:B------:R-:W-:Y:S02]  /*31710*/  IMAD.MOV.U32 R26, RZ, RZ, R2 ;  /* 0x000000ffff1a7224 */ /* 0x000fe400078e0002 */
[----:B------:R-:W-:Y:S01]  /*31720*/  IMAD.MOV.U32 R27, RZ, RZ, R0 ;  /* 0x000000ffff1b7224 */ /* 0x000fe200078e0000 */
[----:B----4-:R-:W-:Y:S01]  /*31730*/  HMMA.16816.F32.BF16 R8, R12, R18, R8 ;  /* 0x000000120c08723c */ /* 0x010fe20000041808 */
[----:B------:R-:W-:-:S02]  /*31740*/  IMAD.MOV.U32 R2, RZ, RZ, R18 ;  /* 0x000000ffff027224 */ /* 0x000fc400078e0012 */
[----:B------:R-:W-:Y:S11]  /*31750*/  IMAD.MOV.U32 R0, RZ, RZ, R19 ;  /* 0x000000ffff007224 */ /* 0x000ff600078e0013 */
[----:B------:R-:W-:Y:S09]  /*31760*/  @!UPT UIADD3 URZ, URZ, URZ, URZ ;  /* 0x0000003f3f3ff290 */ /* 0x000ff2000fffe03f */
[----:B------:R0:W-:Y:S01]  /*31770*/  STL.64 [R1+0x190], R8 ;  /* 0x0001900801007387 */ /* 0x0001e20000100a00 */
[----:B------:R1:W-:Y:S02]  /*31780*/  STL.64 [R1+0x198], R10 ;  /* 0x0001980a01007387 */ /* 0x0003e40000100a00 */
[----:B------:R-:W4:Y:S02]  /*31790*/  LDL.LU.64 R18, [R1+0x24e8] ;  /* 0x0024e80001127983 */ /* 0x000f240000300a00 */
[----:B------:R-:W4:Y:S01]  /*317a0*/  LDL.LU.64 R16, [R1+0x24e0] ;  /* 0x0024e00001107983 */ /* 0x000f220000300a00 */
[----:B0-----:R-:W2:Y:S01]  /*317b0*/  LDL.LU R8, [R1+0x130] ;  /* 0x0001300001087983 */ /* 0x001ea20000300800 */
[----:B------:R-:W2:Y:S02]  /*317c0*/  LDL.LU R9, [R1+0x134] ;  /* 0x0001340001097983 */ /* 0x000ea40000300800 */
[----:B-1----:R-:W2:Y:S02]  /*317d0*/  LDL.LU R10, [R1+0x138] ;  /* 0x00013800010a7983 */ /* 0x002ea40000300800 */
[----:B------:R-:W2:Y:S02]  /*317e0*/  LDL.LU R11, [R1+0x13c] ;  /* 0x00013c00010b7983 */ /* 0x000ea40000300800 */
[----:B--2---:R0:W-:Y:S02]  /*317f0*/  STL.64 [R1+0x2448], R10 ;  /* 0x0024480a01007387 */ /* 0x0041e40000100a00 */
[----:B0-----:R-:W-:-:S02]  /*31800*/  IMAD.MOV.U32 R10, RZ, RZ, R5 ;  /* 0x000000ffff0a7224 */ /* 0x001fc400078e0005 */
[----:B------:R-:W-:-:S07]  /*31810*/  IMAD.MOV.U32 R11, RZ, RZ, R4 ;  /* 0x000000ffff0b7224 */ /* 0x000fce00078e0004 */
[C---:B----4-:R-:W-:Y:S01]  /*31820*/  HMMA.16816.F32.BF16 R16, R12.reuse, R10, R16 ;  /* 0x0000000a0c10723c */ /* 0x050fe20000041810 */
[----:B------:R-:W-:Y:S11]  /*31830*/  STL.64 [R1+0x2440], R8 ;  /* 0x0024400801007387 */ /* 0x000ff60000100a00 */
[----:B------:R-:W-:Y:S11]  /*31840*/  @!UPT UIADD3 URZ, URZ, URZ, URZ ;  /* 0x0000003f3f3ff290 */ /* 0x000ff6000fffe03f */
[----:B------:R-:W-:Y:S01]  /*31850*/  STL.64 [R1+0x180], R16 ;  /* 0x0001801001007387 */ /* 0x000fe20000100a00 */
[----:B------:R0:W-:Y:S03]  /*31860*/  STL.64 [R1+0x188], R18 ;  /* 0x0001881201007387 */ /* 0x0001e60000100a00 */
[----:B0-----:R-:W2:Y:S01]  /*31870*/  LDL.LU.64 R18, [R1+0x24d8] ;  /* 0x0024d80001127983 */ /* 0x001ea20000300a00 */
[----:B------:R-:W2:Y:S02]  /*31880*/  LDL.LU.64 R16, [R1+0x24d0] ;  /* 0x0024d00001107983 */ /* 0x000ea40000300a00 */
[----:B------:R0:W-:Y:S02]  /*31890*/  STL.64 [R1+0x24b0], R10 ;  /* 0x0024b00a01007387 */ /* 0x0001e40000100a00 */
[----:B0-----:R-:W-:Y:S01]  /*318a0*/  HMMA.16816.F32.BF16 R8, R12, R22, R24 ;  /* 0x000000160c08723c */ /* 0x001fe20000041818 */
[----:B------:R0:W-:Y:S01]  /*318b0*/  STL.64 [R1+0x24a8], R22 ;  /* 0x0024a81601007387 */ /* 0x0001e20000100a00 */
[----:B------:R-:W4:Y:S11]  /*318c0*/  LDL.LU R24, [R1+0xf0] ;  /* 0x0000f00001187983 */ /* 0x000f360000300800 */
[----:B------:R-:W-:Y:S10]  /*318d0*/  @!UPT UIADD3 URZ, URZ, URZ, URZ ;  /* 0x0000003f3f3ff290 */ /* 0x000ff4000fffe03f */
[----:B------:R-:W-:Y:S01]  /*318e0*/  STL.64 [R1+0x170], R8 ;  /* 0x0001700801007387 */ /* 0x000fe20000100a00 */
[----:B------:R-:W-:Y:S02]  /*318f0*/  STL.64 [R1+0x178], R10 ;  /* 0x0001780a01007387 */ /* 0x000fe40000100a00 */
[----:B------:R-:W4:Y:S02]  /*31900*/  LDL.LU R25, [R1+0xf4] ;  /* 0x0000f40001197983 */ /* 0x000f240000300800 */
        /* <DEDUP_REMOVED lines=22> */
[----:B------:R-:W-:Y:S01]  /*31a70*/  IMAD.MOV.U32 R14, RZ, RZ, R3 ;  /* 0x000000ffff0e7224 */ /* 0x000fe200078e0003 */
[----:B--2---:R-:W-:Y:S01]  /*31a80*/  STL.64 [R1+0x24a0], R26 ;  /* 0x0024a01a01007387 */ /* 0x004fe20000100a00 */
[----:B----4-:R0:W-:Y:S03]  /*31a90*/  STL.64 [R1+0x2498], R24 ;  /* 0x0024981801007387 */ /* 0x0101e60000100a00 */
[----:B0-----:R-:W2:Y:S01]  /*31aa0*/  LDL.LU R24, [R1+0x30] ;  /* 0x0000300001187983 */ /* 0x001ea20000300800 */
[----:B------:R-:W2:Y:S02]  /*31ab0*/  LDL.LU R25, [R1+0x34] ;  /* 0x0000340001197983 */ /* 0x000ea40000300800 */
[----:B------:R-:W2:Y:S02]  /*31ac0*/  LDL.LU R26, [R1+0x38] ;  /* 0x00003800011a7983 */ /* 0x000ea40000300800 */
[----:B------:R-:W2:Y:S01]  /*31ad0*/  LDL.LU R27, [R1+0x3c] ;  /* 0x00003c00011b7983 */ /* 0x000ea20000300800 */
        /* <DEDUP_REMOVED lines=9> */
[----:B------:R-:W-:Y:S01]  /*31b70*/  IMAD.MOV.U32 R15, RZ, RZ, R3 ;  /* 0x000000ffff0f7224 */ /* 0x000fe200078e0003 */
[----:B------:R-:W-:Y:S11]  /*31b80*/  HMMA.16816.F32.BF16 R20, R16, R6, R20 ;  /* 0x000000061014723c */ /* 0x000ff60000041814 */
[----:B------:R-:W-:Y:S11]  /*31b90*/  @!UPT UIADD3 URZ, URZ, URZ, URZ ;  /* 0x0000003f3f3ff290 */ /* 0x000ff6000fffe03f */
[----:B------:R-:W-:Y:S02]  /*31ba0*/  @!UPT UIADD3 URZ, URZ, URZ, URZ ;  /* 0x0000003f3f3ff290 */ /* 0x000fe4000fffe03f */
[----:B------:R-:W-:Y:S01]  /*31bb0*/  IMAD.MOV.U32 R3, RZ, RZ, R21 ;  /* 0x000000ffff037224 */ /* 0x000fe200078e0015 */
[----:B----4-:R0:W-:Y:S02]  /*31bc0*/  STL.64 [R1+0x2468], R14 ;  /* 0x0024680e01007387 */ /* 0x0101e40000100a00 */
[----:B0-----:R-:W-:Y:S02]  /*31bd0*/  IMAD.MOV.U32 R14, RZ, RZ, R2 ;  /* 0x000000ffff0e7224 */ /* 0x001fe400078e0002 */
[----:B------:R-:W-:-:S07]  /*31be0*/  IMAD.MOV.U32 R15, RZ, RZ, R0 ;  /* 0x000000ffff0f7224 */ /* 0x000fce00078e0000 */
[C---:B------:R-:W-:Y:S01]  /*31bf0*/  HMMA.16816.F32.BF16 R8, R16.reuse, R14, R8 ;  /* 0x0000000e1008723c */ /* 0x040fe20000041808 */
[----:B------:R-:W-:Y:S01]  /*31c00*/  IMAD.MOV.U32 R0, RZ, RZ, R23 ;  /* 0x000000ffff007224 */ /* 0x000fe200078e0017 */
[----:B--2---:R-:W-:Y:S01]  /*31c10*/  STL.64 [R1+0x2460], R12 ;  /* 0x0024600c01007387 */ /* 0x004fe20000100a00 */
[----:B------:R-:W-:Y:S02]  /*31c20*/  IMAD.MOV.U32 R2, RZ, RZ, R22 ;  /* 0x000000ffff027224 */ /* 0x000fe400078e0016 */
[----:B------:R0:W-:Y:S02]  /*31c30*/  STL [R1+0x150], R20 ;  /* 0x0001501401007387 */ /* 0x0001e40000100800 */
[----:B------:R-:W2:Y:S01]  /*31c40*/  LDL.LU.64 R22, [R1+0x24c0] ;  /* 0x0024c00001167983 */ /* 0x000ea20000300a00 */
[----:B0-----:R-:W2:Y:S01]  /*31c50*/  LDL.LU.64 R20, [R1+0x24b8] ;  /* 0x0024b80001147983 */ /* 0x001ea20000300a00 */
[----:B------:R-:W-:Y:S02]  /*31c60*/  STL [R1+0x22c0], R0 ;  /* 0x0022c00001007387 */ /* 0x000fe40000100800 */
[----:B------:R-:W-:Y:S02]  /*31c70*/  STL [R1+0x22bc], R2 ;  /* 0x0022bc0201007387 */ /* 0x000fe40000100800 */
[----:B------:R-:W-:Y:S10]  /*31c80*/  STL [R1+0x22b8], R3 ;  /* 0x0022b80301007387 */ /* 0x000ff40000100800 */
[----:B------:R-:W-:Y:S01]  /*31c90*/  STL.64 [R1+0x120], R8 ;  /* 0x0001200801007387 */ /* 0x000fe20000100a00 */
[----:B------:R0:W-:Y:S03]  /*31ca0*/  STL.64 [R1+0x128], R10 ;  /* 0x0001280a01007387 */ /* 0x0001e60000100a00 */
[----:B0-----:R-:W2:Y:S02]  /*31cb0*/  LDL.LU.64 R10, [R1+0x24b0] ;  /* 0x0024b000010a7983 */ /* 0x001ea40000300a00 */
[C---:B--2---:R-:W-:Y:S11]  /*31cc0*/  HMMA.16816.F32.BF16 R20, R16.reuse, R10, R20 ;  /* 0x0000000a1014723c */ /* 0x044ff60000041814 */
[----:B------:R-:W-:Y:S11]  /*31cd0*/  @!UPT UIADD3 URZ, URZ, URZ, URZ ;  /* 0x0000003f3f3ff290 */ /* 0x000ff6000fffe03f */
[----:B------:R-:W-:Y:S01]  /*31ce0*/  @!UPT UIADD3 URZ, URZ, URZ, URZ ;  /* 0x0000003f3f3ff290 */ /* 0x000fe2000fffe03f */
[----:B------:R0:W-:Y:S01]  /*31cf0*/  STL [R1+0x110], R20 ;  /* 0x0001101401007387 */ /* 0x0001e20000100800 */
[----:B------:R-:W-:Y:S02]  /*31d00*/  IMAD.MOV.U32 R2, RZ, RZ, R22 ;  /* 0x000000ffff027224 */ /* 0x000fe400078e0016 */
[----:B------:R-:W-:Y:S02]  /*31d10*/  IMAD.MOV.U32 R3, RZ, RZ, R23 ;  /* 0x000000ffff037224 */ /* 0x000fe400078e0017 */
[----:B------:R-:W2:Y:S01]  /*31d20*/  LDL.LU.64 R22, [R1+0x24a8] ;  /* 0x0024a80001167983 */ /* 0x000ea20000300a00 */
[----:B------:R-:W-:Y:S02]  /*31d30*/  IMAD.MOV.U32 R0, RZ, RZ, R21 ;  /* 0x000000ffff007224 */ /* 0x000fe400078e0015 */
[----:B------:R-:W-:Y:S02]  /*31d40*/  STL [R1+0x2424], R3 ;  /* 0x0024240301007387 */ /* 0x000fe40000100800 */
[----:B------:R-:W-:Y:S01]  /*31d50*/  STL [R1+0x235c], R2 ;  /* 0x00235c0201007387 */ /* 0x000fe20000100800 */
[----:B------:R-:W-:Y:S01]  /*31d60*/  STL [R1+0x2358], R0 ;  /* 0x0023580001007387 */ /* 0x000fe20000100800 */
[----:B--2---:R-:W-:Y:S03]  /*31d70*/  HMMA.16816.F32.BF16 R16, R16, R22, R24 ;  /* 0x000000161010723c */ /* 0x004fe60000041818 */
[----:B------:R-:W2:Y:S01]  /*31d80*/  LDL.LU.64 R26, [R1+0x24a0] ;  /* 0x0024a000011a7983 */ /* 0x000ea20000300a00 */
[----:B------:R-:W2:Y:S02]  /*31d90*/  LDL.LU.64 R24, [R1+0x2498] ;  /* 0x0024980001187983 */ /* 0x000ea40000300a00 */
[----:B------:R-:W2:Y:S02]  /*31da0*/  LDL.LU.64 R22, [R1+0x2490] ;  /* 0x0024900001167983 */ /* 0x000ea40000300a00 */
[----:B0-----:R-:W2:Y:S11]  /*31db0*/  LDL.LU.64 R20, [R1+0x2488] ;  /* 0x0024880001147983 */ /* 0x001eb60000300a00 */
[----:B------:R-:W-:Y:S04]  /*31dc0*/  @!UPT UIADD3 URZ, URZ, URZ, URZ ;  /* 0x0000003f3f3ff290 */ /* 0x000fe8000fffe03f */
[----:B------:R-:W-:Y:S01]  /*31dd0*/  STL.64 [R1+0xe0], R16 ;  /* 0x0000e01001007387 */ /* 0x000fe20000100a00 */
[----:B------:R0:W-:Y:S03]  /*31de0*/  STL.64 [R1+0xe8], R18 ;  /* 0x0000e81201007387 */ /* 0x0001e60000100a00 */
[----:B0-----:R-:W4:Y:S01]  /*31df0*/  LDL.LU.64 R18, [R1+0x48] ;  /* 0x0000480001127983 */ /* 0x001f220000300a00 */
        /* <DEDUP_REMOVED lines=8> */
[----:B------:R-:W2:Y:S11]  /*31e80*/  LDL.LU R27, [R1+0x2470] ;  /* 0x00247000011b7983 */ /* 0x000eb60000300800 */
[----:B------:R-:W-:Y:S11]  /*31e90*/  @!UPT UIADD3 URZ, URZ, URZ, URZ ;  /* 0x0000003f3f3ff290 */ /* 0x000ff6000fffe03f */
[----:B------:R-:W-:Y:S01]  /*31ea0*/  STL.64 [R1+0xc0], R12 ;  /* 0x0000c00c01007387 */ /* 0x000fe20000100a00 */
[----:B------:R-:W-:Y:S02]  /*31eb0*/  STL.64 [R1+0xc8], R14 ;  /* 0x0000c80e01007387 */ /* 0x000fe40000100a00 */
[----:B---3--:R-:W0:Y:S04]  /*31ec0*/  LDSM.16.MT88.4 R12, [R29+0xa180] ;  /* 0x00a180001d0c783b */ /* 0x008e280000004200 */
[----:B0-----:R-:W-:Y:S01]  /*31ed0*/  IMAD.MOV.U32 R25, RZ, RZ, R14 ;  /* 0x000000ffff197224 */ /* 0x001fe200078e000e */
[----:B------:R0:W-:Y:S01]  /*31ee0*/  STL [R1+0x70], R12 ;  /* 0x0000700c01007387 */ /* 0x0001e20000100800 */
[----:B------:R-:W-:Y:S02]  /*31ef0*/  IMAD.MOV.U32 R24, RZ, RZ, R15 ;  /* 0x000000ffff187224 */ /* 0x000fe400078e000f */
[----:B------:R-:W-:-:S02]  /*31f00*/  IMAD.MOV.U32 R26, RZ, RZ, R13 ;  /* 0x000000ffff1a7224 */ /* 0x000fc400078e000d */
[----:B------:R-:W3:Y:S01]  /*31f10*/  LDL.LU.64 R14, [R1+0x2468] ;  /* 0x00246800010e7983 */ /* 0x000ee20000300a00 */
[----:B0-----:R-:W3:Y:S02]  /*31f20*/  LDL.LU.64 R12, [R1+0x2460] ;  /* 0x00246000010c7983 */ /* 0x001ee40000300a00 */
[C---:B---3--:R-:W-:Y:S02]  /*31f30*/  HMMA.16816.F32.BF16 R8, R20.reuse, R10, R12 ;  /* 0x0000000a1408723c */ /* 0x048fe4000004180c */
[----:B------:R-:W3:Y:S01]  /*31f40*/  LDL.LU.64 R14, [R1+0x2458] ;  /* 0x00245800010e7983 */ /* 0x000ee20000300a00 */
[----:B------:R-:W3:Y:S11]  /*31f50*/  LDL.LU.64 R12, [R1+0x2450] ;  /* 0x00245000010c7983 */ /* 0x000ef60000300a00 */
[----:B------:R-:W-:Y:S09]  /*31f60*/  @!UPT UIADD3 URZ, URZ, URZ, URZ ;  /* 0x0000003f3f3ff290 */ /* 0x000ff2000fffe03f */
[----:B------:R-:W-:Y:S01]  /*31f70*/  STL.64 [R1+0xb0], R8 ;  /* 0x0000b00801007387 */ /* 0x000fe20000100a00 */
[----:B------:R0:W-:Y:S03]  /*31f80*/  STL.64 [R1+0xb8], R10 ;  /* 0x0000b80a01007387 */ /* 0x0001e60000100a00 */
[----:B0-----:R-:W4:Y:S01]  /*31f90*/  LDL.LU.64 R10, [R1+0x2448] ;  /* 0x00244800010a7983 */ /* 0x001f220000300a00 */
[----:B------:R-:W4:Y:S02]  /*31fa0*/  LDL.LU.64 R8, [R1+0x2440] ;  /* 0x0024400001087983 */ /* 0x000f240000300a00 */
[----:B----4-:R-:W-:Y:S11]  /*31fb0*/  HMMA.16816.F32.BF16 R20, R20, R18, R8 ;  /* 0x000000121414723c */ /* 0x010ff60000041808 */
[----:B------:R-:W-:Y:S11]  /*31fc0*/  @!UPT UIADD3 URZ, URZ, URZ, URZ ;  /* 0x0000003f3f3ff290 */ /* 0x000ff6000fffe03f */
[----:B------:R-:W-:Y:S01]  /*31fd0*/  @!UPT UIADD3 URZ, URZ, URZ, URZ ;  /* 0x0000003f3f3ff290 */ /* 0x000fe2000fffe03f */
[----:B------:R0:W-:Y:S01]  /*31fe0*/  STL.64 [R1+0xa0], R20 ;  /* 0x0000a01401007387 */ /* 0x0001e20000100a00 */
[----:B------:R1:W-:Y:S03]  /*31ff0*/  STL.64 [R1+0xa8], R22 ;  /* 0x0000a81601007387 */ /* 0x0003e60000100a00 */
[----:B0-----:R-:W3:Y:S01]  /*32000*/  LDL.LU R20, [R1+0x90] ;  /* 0x0000900001147983 */ /* 0x001ee20000300800 */
[----:B------:R-:W3:Y:S02]  /*32010*/  LDL.LU R21, [R1+0x94] ;  /* 0x0000940001157983 */ /* 0x000ee40000300800 */
[----:B-1----:R-:W3:Y:S02]  /*32020*/  LDL.LU R22, [R1+0x98] ;  /* 0x0000980001167983 */ /* 0x002ee40000300800 */
[----:B------:R-:W3:Y:S01]  /*32030*/  LDL.LU R23, [R1+0x9c] ;  /* 0x00009c0001177983 */ /* 0x000ee20000300800 */
[----:B------:R-:W0:Y:S01]  /*32040*/  S2R R28, SR_TID.X ;  /* 0x00000000001c7919 */ /* 0x000e220000002100 */
[----:B------:R-:W-:-:S02]  /*32050*/  IMAD.MOV.U32 R2, RZ, RZ, R6 ;  /* 0x000000ffff027224 */ /* 0x000fc400078e0006 */
[----:B------:R-:W-:Y:S02]  /*32060*/  IMAD.MOV.U32 R0, RZ, RZ, R7 ;  /* 0x000000ffff007224 */ /* 0x000fe400078e0007 */
[----:B------:R-:W-:Y:S02]  /*32070*/  IMAD.MOV.U32 R9, RZ, RZ, R19 ;  /* 0x000000ffff097224 */ /* 0x000fe400078e0013 */
[----:B------:R-:W-:Y:S01]  /*32080*/  IMAD.MOV.U32 R8, RZ, RZ, R18 ;  /* 0x000000ffff087224 */ /* 0x000fe200078e0012 */
[----:B---3--:R-:W-:Y:S01]  /*32090*/  HMMA.16816.F32.BF16 R12, R20, R6, R12 ;  /* 0x00000006140c723c */ /* 0x008fe2000004180c */
[----:B------:R-:W1:Y:S06]  /*320a0*/  S2R R6, SR_TID.X ;  /* 0x0000000000067919 */ /* 0x000e6c0000002100 */
[----:B0-----:R-:W-:-:S05]  /*320b0*/  LOP3.LUT R7, R28, 0x7, RZ, 0xc0, !PT ;  /* 0x000000071c077812 */ /* 0x001fca00078ec0ff */
[----:B------:R-:W-:Y:S02]  /*320c0*/  IMAD R7, R7, 0x110, RZ ;  /* 0x0000011007077824 */ /* 0x000fe400078e02ff */
[----:B-1----:R-:W-:-:S09]  /*320d0*/  IMAD.SHL.U32 R6, R6, 0x2, RZ ;  /* 0x0000000206067824 */ /* 0x002fd200078e00ff */
[----:B------:R-:W-:Y:S01]  /*320e0*/  STL.64 [R1+0x100], R12 ;  /* 0x0001000c01007387 */ /* 0x000fe20000100a00 */
[----:B------:R-:W-:Y:S02]  /*320f0*/  STL.64 [R1+0x108], R14 ;  /* 0x0001080e01007387 */ /* 0x000fe40000100a00 */
[----:B--2---:R-:W0:Y:S01]  /*32100*/  LDSM.16.MT88.4 R12, [R27+0xc000] ;  /* 0x00c000001b0c783b */ /* 0x004e220000004200 */
[----:B------:R-:W-:-:S04]  /*32110*/  LOP3.LUT R19, R7, 0x30, R6, 0x78, !PT ;  /* 0x0000003007137812 */ /* 0x000fc800078e7806 */
[----:B------:R-:W-:-:S05]  /*32120*/  LOP3.LUT R19, R19, 0x40, RZ, 0x3c, !PT ;  /* 0x0000004013137812 */ /* 0x000fca00078e3cff */
[----:B------:R-:W1:Y:S04]  /*32130*/  LDSM.16.M88.4 R4, [R19+0x10080] ;  /* 0x010080001304783b */ /* 0x000e680000000200 */
[----:B0-----:R-:W-:Y:S01]  /*32140*/  STL.64 [R1+0x30], R12 ;  /* 0x0000300c01007387 */ /* 0x001fe20000100a00 */
[----:B------:R-:W-:Y:S02]  /*32150*/  STL.64 [R1+0x2438], R26 ;  /* 0x0024381a01007387 */ /* 0x000fe40000100a00 */
[----:B------:R0:W-:Y:S02]  /*32160*/  STL.64 [R1+0x2430], R24 ;  /* 0x0024301801007387 */ /* 0x0001e40000100a00 */
[----:B0-----:R-:W2:Y:S01]  /*32170*/  LDL.LU R24, [R1+0x280] ;  /* 0x0002800001187983 */ /* 0x001ea20000300800 */
[----:B------:R-:W2:Y:S02]  /*32180*/  LDL.LU R25, [R1+0x284] ;  /* 0x0002840001197983 */ /* 0x000ea40000300800 */
[----:B------:R-:W2:Y:S02]  /*32190*/  LDL.LU R26, [R1+0x288] ;  /* 0x00028800011a7983 */ /* 0x000ea40000300800 */
[----:B------:R-:W2:Y:S01]  /*321a0*/  LDL.LU R27, [R1+0x28c] ;  /* 0x00028c00011b7983 */ /* 0x000ea20000300800 */
[----:B-1----:R0:W-:Y:S01]  /*321b0*/  STL [R1+0x2164], R6 ;  /* 0x0021640601007387 */ /* 0x0021e20000100800 */
[----:B------:R1:W-:Y:S02]  /*321c0*/  STL [R1+0x2160], R7 ;  /* 0x0021600701007387 */ /* 0x0003e40000100800 */
[----:B0-----:R-:W-:-:S02]  /*321d0*/  IMAD.MOV.U32 R6, RZ, RZ, R9 ;  /* 0x000000ffff067224 */ /* 0x001fc400078e0009 */
[----:B-1----:R-:W-:Y:S02]  /*321e0*/  IMAD.MOV.U32 R7, RZ, RZ, R8 ;  /* 0x000000ffff077224 */ /* 0x002fe400078e0008 */
[----:B------:R-:W0:Y:S04]  /*321f0*/  LDSM.16.M88.4 R8, [R19+0x10880] ;  /* 0x010880001308783b */ /* 0x000e280000000200 */
[----:B0-----:R0:W-:Y:S01]  /*32200*/  STL.64 [R1+0x2388], R10 ;  /* 0x0023880a01007387 */ /* 0x0011e20000100a00 */
[----:B------:R-:W-:Y:S03]  /*32210*/  STL.64 [R1+0x2380], R8 ;  /* 0x0023800801007387 */ /* 0x000fe60000100a00 */
[----:B0-----:R-:W3:Y:S01]  /*32220*/  LDL.LU.64 R10, [R1+0x58] ;  /* 0x00005800010a7983 */ /* 0x001ee20000300a00 */
[----:B------:R-:W-:-:S02]  /*32230*/  IMAD.MOV.U32 R3, RZ, RZ, R14 ;  /* 0x000000ffff037224 */ /* 0x000fc400078e000e */
[----:B------:R-:W-:Y:S02]  /*32240*/  IMAD.MOV.U32 R28, RZ, RZ, R15 ;  /* 0x000000ffff1c7224 */ /* 0x000fe400078e000f */
[----:B------:R-:W0:Y:S02]  /*32250*/  LDSM.16.M88.4 R12, [R19+0x11080] ;  /* 0x01108000130c783b */ /* 0x000e240000000200 */
[----:B------:R-:W1:Y:S02]  /*32260*/  LDSM.16.M88.4 R16, [R19+0x11880] ;  /* 0x011880001310783b */ /* 0x000e640000000200 */
[----:B---3--:R3:W-:Y:S04]  /*32270*/  STL.64 [R1+0x2428], R10 ;  /* 0x0024280a01007387 */ /* 0x0087e80000100a00 */
[----:B---3--:R-:W2:Y:S01]  /*32280*/  LDL.LU.64 R10, [R1+0x68] ;  /* 0x00006800010a7983 */ /* 0x008ea20000300a00 */
[----:B0-----:R-:W-:Y:S02]  /*32290*/  STL [R1+0x21bc], R14 ;  /* 0x0021bc0e01007387 */ /* 0x001fe40000100800 */
[----:B------:R-:W-:Y:S02]  /*322a0*/  STL [R1+0x21b8], R15 ;  /* 0x0021b80f01007387 */ /* 0x000fe40000100800 */
[----:B------:R-:W-:Y:S01]  /*322b0*/  STL.64 [R1+0x23a0], R12 ;  /* 0x0023a00c01007387 */ /* 0x000fe20000100a00 */
[----:B-1----:R-:W-:Y:S01]  /*322c0*/  STL.64 [R1+0x2378], R18 ;  /* 0x0023781201007387 */ /* 0x002fe20000100a00 */
        /* <DEDUP_REMOVED lines=11> */
[----:B------:R-:W-:Y:S02]  /*32380*/  IMAD.MOV.U32 R14, RZ, RZ, R7 ;  /* 0x000000ffff0e7224 */ /* 0x000fe400078e0007 */
[----:B------:R-:W-:Y:S02]  /*32390*/  IMAD.MOV.U32 R15, RZ, RZ, R6 ;  /* 0x000000ffff0f7224 */ /* 0x000fe400078e0006 */
[----:B------:R-:W-:Y:S02]  /*323a0*/  IMAD.MOV.U32 R7, RZ, RZ, R10 ;  /* 0x000000ffff077224 */ /* 0x000fe400078e000a */
[----:B------:R-:W-:Y:S01]  /*323b0*/  IMAD.MOV.U32 R6, RZ, RZ, R11 ;  /* 0x000000ffff067224 */ /* 0x000fe200078e000b */
[----:B------:R-:W4:Y:S04]  /*323c0*/  LDL.LU.64 R24, [R1+0x2430] ;  /* 0x0024300001187983 */ /* 0x000f280000300a00 */
[----:B--2---:R-:W0:Y:S04]  /*323d0*/  LDSM.16.MT88.4 R8, [R27+0xc080] ;  /* 0x00c080001b08783b */ /* 0x004e280000004200 */
[----:B0-----:R-:W-:Y:S01]  /*323e0*/  STL.64 [R1+0x20], R8 ;  /* 0x0000200801007387 */ /* 0x001fe20000100a00 */
[----:B------:R-:W-:Y:S02]  /*323f0*/  STL.64 [R1+0x28], R10 ;  /* 0x0000280a01007387 */ /* 0x000fe40000100a00 */
[----:B------:R-:W0:Y:S02]  /*32400*/  LDSM.16.MT88.4 R8, [R27+0xc100] ;  /* 0x00c100001b08783b */ /* 0x000e240000004200 */
[----:B0-----:R-:W-:Y:S02]  /*32410*/  STL.64 [R1+0x10], R8 ;  /* 0x0000100801007387 */ /* 0x001fe40000100a00 */
[----:B------:R0:W-:Y:S02]  /*32420*/  STL.64 [R1+0x18], R10 ;  /* 0x0000180a01007387 */ /* 0x0001e40000100a00 */
[----:B0-----:R-:W3:Y:S02]  /*32430*/  LDL.LU.64 R10, [R1+0x2428] ;  /* 0x00242800010a7983 */ /* 0x001ee40000300a00 */
[----:B---3--:R-:W-:Y:S01]  /*32440*/  HMMA.16816.F32.BF16 R16, R20, R10, R16 ;  /* 0x0000000a1410723c */ /* 0x008fe20000041810 */
[----:B------:R-:W-:-:S02]  /*32450*/  IMAD.MOV.U32 R13, RZ, RZ, R10 ;  /* 0x000000ffff0d7224 */ /* 0x000fc400078e000a */
[----:B------:R-:W-:Y:S11]  /*32460*/  IMAD.MOV.U32 R12, RZ, RZ, R11 ;  /* 0x000000ffff0c7224 */ /* 0x000ff600078e000b */
[----:B------:R-:W-:Y:S09]  /*32470*/  @!UPT UIADD3 URZ, URZ, URZ, URZ ;  /* 0x0000003f3f3ff290 */ /* 0x000ff2000fffe03f */
[----:B------:R-:W-:Y:S01]  /*32480*/  STL.64 [R1+0x250], R16 ;  /* 0x0002501001007387 */ /* 0x000fe20000100a00 */
[----:B------:R-:W-:Y:S02]  /*32490*/  STL.64 [R1+0x258], R18 ;  /* 0x0002581201007387 */ /* 0x000fe40000100a00 */
[----:B------:R-:W2:Y:S02]  /*324a0*/  LDL.LU R8, [R1+0x2a0] ;  /* 0x0002a00001087983 */ /* 0x000ea40000300800 */
[----:B------:R-:W2:Y:S01]  /*324b0*/  LDL.LU R9, [R1+0x2a4] ;  /* 0x0002a40001097983 */ /* 0x000ea20000300800 */
[----:B------:R-:W3:Y:S01]  /*324c0*/  LDL.LU R10, [R1+0x2a8] ;  /* 0x0002a800010a7983 */ /* 0x000ee20000300800 */
[----:B------:R-:W3:Y:S03]  /*324d0*/  LDL.LU R11, [R1+0x2ac] ;  /* 0x0002ac00010b7983 */ /* 0x000ee60000300800 */
[----:B---3--:R-:W-:Y:S01]  /*324e0*/  STL.64 [R1+0x2398], R10 ;  /* 0x0023980a01007387 */ /* 0x008fe20000100a00 */
[----:B--2---:R0:W-:Y:S03]  /*324f0*/  STL.64 [R1+0x2390], R8 ;  /* 0x0023900801007387 */ /* 0x0041e60000100a00 */
[----:B0-----:R-:W2:Y:S01]  /*32500*/  LDL.LU R8, [R1+0x70] ;  /* 0x0000700001087983 */ /* 0x001ea20000300800 */
[----:B----4-:R-:W-:-:S02]  /*32510*/  IMAD.MOV.U32 R10, RZ, RZ, R25 ;  /* 0x000000ffff0a7224 */ /* 0x010fc400078e0019 */
[----:B------:R-:W-:Y:S02]  /*32520*/  IMAD.MOV.U32 R11, RZ, RZ, R24 ;  /* 0x000000ffff0b7224 */ /* 0x000fe400078e0018 */
[----:B------:R-:W-:Y:S02]  /*32530*/  IMAD.MOV.U32 R9, RZ, RZ, R26 ;  /* 0x000000ffff097224 */ /* 0x000fe400078e001a */
[----:B------:R-:W0:Y:S04]  /*32540*/  LDSM.16.MT88.4 R24, [R27+0xc180] ;  /* 0x00c180001b18783b */ /* 0x000e280000004200 */
[----:B------:R-:W-:Y:S04]  /*32550*/  STL.64 [R1+0x2418], R10 ;  /* 0x0024180a01007387 */ /* 0x000fe80000100a00 */
[----:B--2---:R-:W-:Y:S01]  /*32560*/  STL.64 [R1+0x2410], R8 ;  /* 0x0024100801007387 */ /* 0x004fe20000100a00 */
[----:B------:R-:W2:Y:S02]  /*32570*/  LDL.LU R16, [R1+0x270] ;  /* 0x0002700001107983 */ /* 0x000ea40000300800 */
[----:B------:R-:W2:Y:S02]  /*32580*/  LDL.LU R17, [R1+0x274] ;  /* 0x0002740001117983 */ /* 0x000ea40000300800 */
[----:B------:R-:W3:Y:S01]  /*32590*/  LDL.LU R18, [R1+0x278] ;  /* 0x0002780001127983 */ /* 0x000ee20000300800 */
[----:B------:R-:W3:Y:S04]  /*325a0*/  LDL.LU R19, [R1+0x27c] ;  /* 0x00027c0001137983 */ /* 0x000ee80000300800 */
[----:B---3--:R-:W-:Y:S01]  /*325b0*/  STL.64 [R1+0x23b0], R18 ;  /* 0x0023b01201007387 */ /* 0x008fe20000100a00 */
[----:B--2---:R1:W-:Y:S03]  /*325c0*/  STL.64 [R1+0x23a8], R16 ;  /* 0x0023a81001007387 */ /* 0x0043e60000100a00 */
[----:B-1----:R-:W2:Y:S01]  /*325d0*/  LDL.LU R16, [R1+0x2b0] ;  /* 0x0002b00001107983 */ /* 0x002ea20000300800 */
[----:B------:R-:W2:Y:S02]  /*325e0*/  LDL.LU R17, [R1+0x2b4] ;  /* 0x0002b40001117983 */ /* 0x000ea40000300800 */
[----:B------:R-:W3:Y:S02]  /*325f0*/  LDL.LU R18, [R1+0x2b8] ;  /* 0x0002b80001127983 */ /* 0x000ee40000300800 */
[----:B------:R-:W3:Y:S02]  /*32600*/  LDL.LU R19, [R1+0x2bc] ;  /* 0x0002bc0001137983 */ /* 0x000ee40000300800 */
[----:B---3--:R1:W-:Y:S01]  /*32610*/  STL.64 [R1+0x23c0], R18 ;  /* 0x0023c01201007387 */ /* 0x0083e20000100a00 */
[----:B--2---:R-:W-:Y:S02]  /*32620*/  STL.64 [R1+0x23b8], R16 ;  /* 0x0023b81001007387 */ /* 0x004fe40000100a00 */
[----:B-1----:R-:W-:-:S02]  /*32630*/  IMAD.MOV.U32 R18, RZ, RZ, R13 ;  /* 0x000000ffff127224 */ /* 0x002fc400078e000d */
[----:B------:R-:W-:-:S05]  /*32640*/  IMAD.MOV.U32 R19, RZ, RZ, R12 ;  /* 0x000000ffff137224 */ /* 0x000fca00078e000c */
[----:B------:R1:W-:Y:S02]  /*32650*/  STL.64 [R1+0x23e0], R18 ;  /* 0x0023e01201007387 */ /* 0x0003e40000100a00 */
[----:B-1----:R-:W-:Y:S02]  /*32660*/  IMAD.MOV.U32 R18, RZ, RZ, R7 ;  /* 0x000000ffff127224 */ /* 0x002fe400078e0007 */
[----:B------:R-:W-:Y:S02]  /*32670*/  IMAD.MOV.U32 R19, RZ, RZ, R6 ;  /* 0x000000ffff137224 */ /* 0x000fe400078e0006 */
[----:B0-----:R-:W-:Y:S02]  /*32680*/  IMAD.MOV.U32 R7, RZ, RZ, R26 ;  /* 0x000000ffff077224 */ /* 0x001fe400078e001a */
[----:B------:R-:W-:Y:S01]  /*32690*/  IMAD.MOV.U32 R6, RZ, RZ, R27 ;  /* 0x000000ffff067224 */ /* 0x000fe200078e001b */
[----:B------:R-:W-:Y:S01]  /*326a0*/  STL.64 [R1+0x23f8], R18 ;  /* 0x0023f81201007387 */ /* 0x000fe20000100a00 */
[----:B------:R-:W2:Y:S02]  /*326b0*/  LDL.LU R8, [R1+0x300] ;  /* 0x0003000001087983 */ /* 0x000ea40000300800 */
[----:B------:R-:W2:Y:S02]  /*326c0*/  LDL.LU R9, [R1+0x304] ;  /* 0x0003040001097983 */ /* 0x000ea40000300800 */
[----:B------:R-:W2:Y:S01]  /*326d0*/  LDL.LU R10, [R1+0x308] ;  /* 0x00030800010a7983 */ /* 0x000ea20000300800 */
[----:B------:R-:W2:Y:S01]  /*326e0*/  LDL.LU R11, [R1+0x30c] ;  /* 0x00030c00010b7983 */ /* 0x000ea20000300800 */
[----:B------:R-:W-:Y:S02]  /*326f0*/  STL.64 [R1+0x23d8], R6 ;  /* 0x0023d80601007387 */ /* 0x000fe40000100a00 */
[----:B------:R0:W-:Y:S02]  /*32700*/  STL.64 [R1+0x23d0], R4 ;  /* 0x0023d00401007387 */ /* 0x0001e40000100a00 */
[----:B0-----:R-:W3:Y:S01]  /*32710*/  LDL.LU R4, [R1+0x2c0] ;  /* 0x0002c00001047983 */ /* 0x001ee20000300800 */
[----:B------:R-:W3:Y:S02]  /*32720*/  LDL.LU R5, [R1+0x2c4] ;  /* 0x0002c40001057983 */ /* 0x000ee40000300800 */
[----:B------:R-:W4:Y:S02]  /*32730*/  LDL.LU R6, [R1+0x2c8] ;  /* 0x0002c80001067983 */ /* 0x000f240000300800 */
[----:B------:R-:W4:Y:S02]  /*32740*/  LDL.LU R7, [R1+0x2cc] ;  /* 0x0002cc0001077983 */ /* 0x000f240000300800 */
[----:B------:R-:W-:-:S02]  /*32750*/  IMAD.MOV.U32 R18, RZ, RZ, R2 ;  /* 0x000000ffff127224 */ /* 0x000fc400078e0002 */
[----:B------:R-:W-:Y:S02]  /*32760*/  IMAD.MOV.U32 R19, RZ, RZ, R0 ;  /* 0x000000ffff137224 */ /* 0x000fe400078e0000 */
[----:B------:R-:W-:Y:S02]  /*32770*/  IMAD.MOV.U32 R2, RZ, RZ, R24 ;  /* 0x000000ffff027224 */ /* 0x000fe400078e0018 */
[----:B------:R-:W-:Y:S02]  /*32780*/  IMAD.MOV.U32 R0, RZ, RZ, R25 ;  /* 0x000000ffff007224 */ /* 0x000fe400078e0019 */
[----:B------:R-:W0:Y:S04]  /*32790*/  LDSM.16.MT88.4 R24, [R29+0xc000] ;  /* 0x00c000001d18783b */ /* 0x000e280000004200 */
[----:B----4-:R-:W-:Y:S01]  /*327a0*/  STL.64 [R1+0x23f0], R6 ;  /* 0x0023f00601007387 */ /* 0x010fe20000100a00 */
[----:B---3--:R1:W-:Y:S03]  /*327b0*/  STL.64 [R1+0x23e8], R4 ;  /* 0x0023e80401007387 */ /* 0x0083e60000100a00 */
[----:B-1----:R-:W3:Y:S01]  /*327c0*/  LDL.LU R4, [R1+0x2d0] ;  /* 0x0002d00001047983 */ /* 0x002ee20000300800 */
[----:B------:R-:W3:Y:S02]  /*327d0*/  LDL.LU R5, [R1+0x2d4] ;  /* 0x0002d40001057983 */ /* 0x000ee40000300800 */
[----:B------:R-:W4:Y:S02]  /*327e0*/  LDL.LU R6, [R1+0x2d8] ;  /* 0x0002d80001067983 */ /* 0x000f240000300800 */
[----:B------:R-:W4:Y:S01]  /*327f0*/  LDL.LU R7, [R1+0x2dc] ;  /* 0x0002dc0001077983 */ /* 0x000f220000300800 */
[----:B--2---:R-:W-:Y:S01]  /*32800*/  HMMA.16816.F32.BF16 R20, R20, R14, R8 ;  /* 0x0000000e1414723c */ /* 0x004fe20000041808 */
[----:B----4-:R-:W-:Y:S01]  /*32810*/  STL.64 [R1+0x2408], R6 ;  /* 0x0024080601007387 */ /* 0x010fe20000100a00 */
[----:B---3--:R1:W-:Y:S03]  /*32820*/  STL.64 [R1+0x2400], R4 ;  /* 0x0024000401007387 */ /* 0x0083e60000100a00 */
[----:B-1----:R-:W2:Y:S01]  /*32830*/  LDL.LU R4, [R1+0x2f0] ;  /* 0x0002f00001047983 */ /* 0x002ea20000300800 */
[----:B------:R-:W2:Y:S02]  /*32840*/  LDL.LU R5, [R1+0x2f4] ;  /* 0x0002f40001057983 */ /* 0x000ea40000300800 */
[----:B------:R-:W2:Y:S02]  /*32850*/  LDL.LU R6, [R1+0x2f8] ;  /* 0x0002f80001067983 */ /* 0x000ea40000300800 */
[----:B------:R-:W2:Y:S01]  /*32860*/  LDL.LU R7, [R1+0x2fc] ;  /* 0x0002fc0001077983 */ /* 0x000ea20000300800 */
[----:B0-----:R0:W-:Y:S01]  /*32870*/  STL.64 [R1+0x2288], R26 ;  /* 0x0022881a01007387 */ /* 0x0011e20000100a00 */
[----:B------:R1:W-:Y:S02]  /*32880*/  STL.64 [R1+0x2280], R24 ;  /* 0x0022801801007387 */ /* 0x0003e40000100a00 */
[----:B0-----:R-:W-:Y:S01]  /*32890*/  IMAD.MOV.U32 R26, RZ, RZ, R3 ;  /* 0x000000ffff1a7224 */ /* 0x001fe200078e0003 */
[----:B-1----:R-:W3:Y:S01]  /*328a0*/  LDL.LU R24, [R1+0x30] ;  /* 0x0000300001187983 */ /* 0x002ee20000300800 */
[----:B------:R-:W3:Y:S02]  /*328b0*/  LDL.LU R25, [R1+0x34] ;  /* 0x0000340001197983 */ /* 0x000ee40000300800 */
[----:B------:R-:W4:Y:S02]  /*328c0*/  LDL.LU R3, [R1+0x2424] ;  /* 0x0024240001037983 */ /* 0x000f240000300800 */
[----:B------:R-:W-:-:S02]  /*328d0*/  IMAD.MOV.U32 R27, RZ, RZ, R28 ;  /* 0x000000ffff1b7224 */ /* 0x000fc400078e001c */
[----:B------:R-:W2:Y:S01]  /*328e0*/  LDL.LU R28, [R1+0x2420] ;  /* 0x00242000011c7983 */ /* 0x000ea20000300800 */
[----:B------:R-:W2:Y:S02]  /*328f0*/  LDL.LU.64 R10, [R1+0x2418] ;  /* 0x00241800010a7983 */ /* 0x000ea40000300a00 */
[----:B------:R-:W2:Y:S02]  /*32900*/  LDL.LU.64 R8, [R1+0x2410] ;  /* 0x0024100001087983 */ /* 0x000ea40000300a00 */
[----:B------:R-:W-:Y:S01]  /*32910*/  STL.64 [R1+0x2e0], R20 ;  /* 0x0002e01401007387 */ /* 0x000fe20000100a00 */
[----:B------:R-:W-:Y:S02]  /*32920*/  STL.64 [R1+0x2e8], R22 ;  /* 0x0002e81601007387 */ /* 0x000fe40000100a00 */
[----:B------:R-:W0:Y:S02]  /*32930*/  LDSM.16.MT88.4 R20, [R29+0xc080] ;  /* 0x00c080001d14783b */ /* 0x000e240000004200 */
[----:B0-----:R-:W-:Y:S02]  /*32940*/  STL.64 [R1+0x2248], R22 ;  /* 0x0022481601007387 */ /* 0x001fe40000100a00 */
[----:B------:R0:W-:Y:S02]  /*32950*/  STL.64 [R1+0x2240], R20 ;  /* 0x0022401401007387 */ /* 0x0001e40000100a00 */
[----:B0-----:R-:W3:Y:S01]  /*32960*/  LDL.LU R20, [R1+0x260] ;  /* 0x0002600001147983 */ /* 0x001ee20000300800 */
[----:B------:R-:W3:Y:S02]  /*32970*/  LDL.LU R21, [R1+0x264] ;  /* 0x0002640001157983 */ /* 0x000ee40000300800 */
[----:B------:R-:W3:Y:S02]  /*32980*/  LDL.LU R22, [R1+0x268] ;  /* 0x0002680001167983 */ /* 0x000ee40000300800 */
[----:B------:R-:W3:Y:S01]  /*32990*/  LDL.LU R23, [R1+0x26c] ;  /* 0x00026c0001177983 */ /* 0x000ee20000300800 */
[C---:B--2---:R-:W-:Y:S01]  /*329a0*/  HMMA.16816.F32.BF16 R16, R8.reuse, R18, R4 ;  /* 0x000000120810723c */ /* 0x044fe20000041804 */
[----:B------:R-:W2:Y:S01]  /*329b0*/  LDL.LU.64 R6, [R1+0x2408] ;  /* 0x0024080001067983 */ /* 0x000ea20000300a00 */
[----:B------:R-:W2:Y:S11]  /*329c0*/  LDL.LU.64 R4, [R1+0x2400] ;  /* 0x0024000001047983 */ /* 0x000eb60000300a00 */
[----:B------:R-:W-:Y:S10]  /*329d0*/  @!UPT UIADD3 URZ, URZ, URZ, URZ ;  /* 0x0000003f3f3ff290 */ /* 0x000ff4000fffe03f */
[----:B------:R-:W-:Y:S01]  /*329e0*/  STL.64 [R1+0x90], R16 ;  /* 0x0000901001007387 */ /* 0x000fe20000100a00 */
[----:B------:R0:W-:Y:S03]  /*329f0*/  STL.64 [R1+0x98], R18 ;  /* 0x0000981201007387 */ /* 0x0001e60000100a00 */
[----:B0-----:R-:W2:Y:S02]  /*32a00*/  LDL.LU.64 R18, [R1+0x23f8] ;  /* 0x0023f80001127983 */ /* 0x001ea40000300a00 */
[C---:B--2---:R-:W-:Y:S02]  /*32a10*/  HMMA.16816.F32.BF16 R16, R8.reuse, R18, R4 ;  /* 0x000000120810723c */ /* 0x044fe40000041804 */
[----:B------:R-:W2:Y:S01]  /*32a20*/  LDL.LU.64 R6, [R1+0x23f0] ;  /* 0x0023f00001067983 */ /* 0x000ea20000300a00 */
[----:B------:R-:W2:Y:S11]  /*32a30*/  LDL.LU.64 R4, [R1+0x23e8] ;  /* 0x0023e80001047983 */ /* 0x000eb60000300a00 */
[----:B------:R-:W-:Y:S09]  /*32a40*/  @!UPT UIADD3 URZ, URZ, URZ, URZ ;  /* 0x0000003f3f3ff290 */ /* 0x000ff2000fffe03f */
[----:B------:R-:W-:Y:S01]  /*32a50*/  STL.64 [R1+0x2d0], R16 ;  /* 0x0002d01001007387 */ /* 0x000fe20000100a00 */
[----:B------:R0:W-:Y:S03]  /*32a60*/  STL.64 [R1+0x2d8], R18 ;  /* 0x0002d81201007387 */ /* 0x0001e60000100a00 */
[----:B0-----:R-:W2:Y:S02]  /*32a70*/  LDL.LU.64 R18, [R1+0x23e0] ;  /* 0x0023e00001127983 */ /* 0x001ea40000300a00 */
[C---:B--2---:R-:W-:Y:S02]  /*32a80*/  HMMA.16816.F32.BF16 R16, R8.reuse, R18, R4 ;  /* 0x000000120810723c */ /* 0x044fe40000041804 */
[----:B------:R-:W2:Y:S01]  /*32a90*/  LDL.LU.64 R6, [R1+0x23d8] ;  /* 0x0023d80001067983 */ /* 0x000ea20000300a00 */
[----:B------:R-:W3:Y:S11]  /*32aa0*/  LDL.LU.64 R4, [R1+0x23d0] ;  /* 0x0023d00001047983 */ /* 0x000ef60000300a00 */
[----:B------:R-:W-:Y:S09]  /*32ab0*/  @!UPT UIADD3 URZ, URZ, URZ, URZ ;  /* 0x0000003f3f3ff290 */ /* 0x000ff2000fffe03f */
[----:B------:R-:W-:Y:S01]  /*32ac0*/  STL.64 [R1+0x2c0], R16 ;  /* 0x0002c01001007387 */ /* 0x000fe20000100a00 */
[----:B------:R-:W-:Y:S02]  /*32ad0*/  STL.64 [R1+0x2c8], R18 ;  /* 0x0002c81201007387 */ /* 0x000fe40000100a00 */
[----:B------:R0:W1:Y:S02]  /*32ae0*/  LDSM.16.MT88.4 R16, [R29+0xc100] ;  /* 0x00c100001d10783b */ /* 0x0000640000004200 */
[----:B0-----:R-:W2:Y:S04]  /*32af0*/  LDL.LU R29, [R1+0x23c8] ;  /* 0x0023c800011d7983 */ /* 0x001ea80000300800 */
[----:B-1----:R-:W-:Y:S01]  /*32b00*/  STL.64 [R1+0x80], R16 ;  /* 0x0000801001007387 */ /* 0x002fe20000100a00 */
[----:B------:R0:W-:Y:S03]  /*32b10*/  STL.64 [R1+0x88], R18 ;  /* 0x0000881201007387 */ /* 0x0001e60000100a00 */
[----:B0-----:R-:W2:Y:S01]  /*32b20*/  LDL.LU.64 R18, [R1+0x23c0] ;  /* 0x0023c00001127983 */ /* 0x001ea20000300a00 */
[----:B------:R-:W2:Y:S02]  /*32b30*/  LDL.LU.64 R16, [R1+0x23b8] ;  /* 0x0023b80001107983 */ /* 0x000ea40000300a00 */
[----:B--2---:R-:W-:Y:S01]  /*32b40*/  HMMA.16816.F32.BF16 R8, R8, R14, R16 ;  /* 0x0000000e0808723c */ /* 0x004fe20000041810 */
[----:B------:R-:W2:Y:S01]  /*32b50*/  LDL.LU.64 R18, [R1+0x23b0] ;  /* 0x0023b00001127983 */ /* 0x000ea20000300a00 */
[----:B------:R-:W2:Y:S02]  /*32b60*/  LDL.LU.64 R16, [R1+0x23a8] ;  /* 0x0023a80001107983 */ /* 0x000ea40000300a00 */
[----:B------:R-:W2:Y:S11]  /*32b70*/  LDL.LU.64 R12, [R1+0x23a0] ;  /* 0x0023a000010c7983 */ /* 0x000eb60000300a00 */
[----:B------:R-:W-:Y:S08]  /*32b80*/  @!UPT UIADD3 URZ, URZ, URZ, URZ ;  /* 0x0000003f3f3ff290 */ /* 0x000ff0000fffe03f */
        /* <DEDUP_REMOVED lines=11> */
[----:B------:R-:W2:Y:S02]  /*32c40*/  LDL.LU.64 R8, [R1+0x2380] ;  /* 0x0023800001087983 */ /* 0x000ea40000300a00 */
[----:B------:R-:W-:Y:S02]  /*32c50*/  STL.64 [R1+0x2368], R6 ;  /* 0x0023680601007387 */ /* 0x000fe40000100a00 */
        /* <DEDUP_REMOVED lines=11> */
[----:B------:R-:W2:Y:S01]  /*32d10*/  LDL.LU.64 R16, [R1+0x2370] ;  /* 0x0023700001107983 */ /* 0x000ea20000300a00 */
[C---:B------:R-:W-:Y:S01]  /*32d20*/  HMMA.16816.F32.BF16 R20, R24.reuse, R12, R20 ;  /* 0x0000000c1814723c */ /* 0x040fe20000041814 */
[----:B---3--:R-:W-:Y:S01]  /*32d30*/  STL.64 [R1+0x2350], R10 ;  /* 0x0023500a01007387 */ /* 0x008fe20000100a00 */
[----:B------:R0:W-:Y:S04]  /*32d40*/  STL.64 [R1+0x2348], R8 ;  /* 0x0023480801007387 */ /* 0x0001e80000100a00 */
[----:B0-----:R-:W3:Y:S01]  /*32d50*/  LDL.LU.64 R8, [R1+0x20] ;  /* 0x0000200001087983 */ /* 0x001ee20000300a00 */
[----:B------:R-:W3:Y:S11]  /*32d60*/  LDL.LU.64 R10, [R1+0x28] ;  /* 0x00002800010a7983 */ /* 0x000ef60000300a00 */
[----:B------:R-:W-:Y:S05]  /*32d70*/  @!UPT UIADD3 URZ, URZ, URZ, URZ ;  /* 0x0000003f3f3ff290 */ /* 0x000fea000fffe03f */
[----:B------:R0:W-:Y:S01]  /*32d80*/  STL.64 [R1+0x260], R20 ;  /* 0x0002601401007387 */ /* 0x0001e20000100a00 */
[----:B------:R-:W-:Y:S03]  /*32d90*/  STL.64 [R1+0x268], R22 ;  /* 0x0002681601007387 */ /* 0x000fe60000100a00 */
[----:B0-----:R-:W3:Y:S01]  /*32da0*/  LDL.LU R20, [R1+0x220] ;  /* 0x0002200001147983 */ /* 0x001ee20000300800 */
[----:B------:R-:W3:Y:S01]  /*32db0*/  LDL.LU R21, [R1+0x224] ;  /* 0x0002240001157983 */ /* 0x000ee20000300800 */
[----:B--2---:R-:W-:Y:S02]  /*32dc0*/  HMMA.16816.F32.BF16 R24, R24, R16, R4 ;  /* 0x000000101818723c */ /* 0x004fe40000041804 */
[----:B------:R-:W2:Y:S01]  /*32dd0*/  LDL.LU.64 R6, [R1+0x2368] ;  /* 0x0023680001067983 */ /* 0x000ea20000300a00 */
[----:B------:R-:W3:Y:S11]  /*32de0*/  LDL.LU.64 R4, [R1+0x2360] ;  /* 0x0023600001047983 */ /* 0x000ef60000300a00 */
[----:B------:R-:W-:Y:S09]  /*32df0*/  @!UPT UIADD3 URZ, URZ, URZ, URZ ;  /* 0x0000003f3f3ff290 */ /* 0x000ff2000fffe03f */
[----:B------:R-:W-:Y:S01]  /*32e00*/  STL.64 [R1+0x240], R24 ;  /* 0x0002401801007387 */ /* 0x000fe20000100a00 */
[----:B------:R-:W-:Y:S02]  /*32e10*/  STL.64 [R1+0x2340], R18 ;  /* 0x0023401201007387 */ /* 0x000fe40000100a00 */
[----:B------:R0:W-:Y:S02]  /*32e20*/  STL.64 [R1+0x2338], R16 ;  /* 0x0023381001007387 */ /* 0x0001e40000100a00 */
[----:B0-----:R-:W3:Y:S01]  /*32e30*/  LDL.LU R16, [R1+0x230] ;  /* 0x0002300001107983 */ /* 0x001ee20000300800 */
[----:B------:R-:W3:Y:S02]  /*32e40*/  LDL.LU R17, [R1+0x234] ;  /* 0x0002340001117983 */ /* 0x000ee40000300800 */
[----:B------:R-:W3:Y:S02]  /*32e50*/  LDL.LU R18, [R1+0x238] ;  /* 0x0002380001127983 */ /* 0x000ee40000300800 */
[----:B------:R-:W3:Y:S02]  /*32e60*/  LDL.LU R19, [R1+0x23c] ;  /* 0x00023c0001137983 */ /* 0x000ee40000300800 */
[----:B------:R-:W-:-:S02]  /*32e70*/  IMAD.MOV.U32 R22, RZ, RZ, R29 ;  /* 0x000000ffff167224 */ /* 0x000fc400078e001d */
[----:B------:R-:W-:Y:S02]  /*32e80*/  IMAD.MOV.U32 R23, RZ, RZ, R28 ;  /* 0x000000ffff177224 */ /* 0x000fe400078e001c */
[----:B------:R-:W-:Y:S02]  /*32e90*/  IMAD.MOV.U32 R29, RZ, RZ, R26 ;  /* 0x000000ffff1d7224 */ /* 0x000fe400078e001a */
[----:B------:R-:W-:Y:S02]  /*32ea0*/  IMAD.MOV.U32 R28, RZ, RZ, R27 ;  /* 0x000000ffff1c7224 */ /* 0x000fe400078e001b */
[----:B------:R-:W-:Y:S02]  /*32eb0*/  IMAD.MOV.U32 R24, RZ, RZ, R2 ;  /* 0x000000ffff187224 */ /* 0x000fe400078e0002 */
[----:B------:R-:W-:Y:S01]  /*32ec0*/  IMAD.MOV.U32 R25, RZ, RZ, R0 ;  /* 0x000000ffff197224 */ /* 0x000fe200078e0000 */
[----:B------:R-:W4:Y:S01]  /*32ed0*/  LDL.LU R2, [R1+0x235c] ;  /* 0x00235c0001027983 */ /* 0x000f220000300800 */
[----:B------:R-:W4:Y:S02]  /*32ee0*/  LDL.LU R0, [R1+0x2358] ;  /* 0x0023580001007983 */ /* 0x000f240000300800 */
[----:B--2---:R-:W-:-:S02]  /*32ef0*/  IMAD.MOV.U32 R26, RZ, RZ, R7 ;  /* 0x000000ffff1a7224 */ /* 0x004fc400078e0007 */
[----:B------:R-:W-:-:S05]  /*32f00*/  IMAD.MOV.U32 R27, RZ, RZ, R6 ;  /* 0x000000ffff1b7224 */ /* 0x000fca00078e0006 */
[----:B------:R-:W-:Y:S01]  /*32f10*/  STL.64 [R1+0x22d0], R26 ;  /* 0x0022d01a01007387 */ /* 0x000fe20000100a00 */
[----:B------:R3:W-:Y:S02]  /*32f20*/  STL.64 [R1+0x22c8], R24 ;  /* 0x0022c81801007387 */ /* 0x0007e40000100a00 */
[----:B------:R-:W-:Y:S02]  /*32f30*/  STL [R1+0x216c], R28 ;  /* 0x00216c1c01007387 */ /* 0x000fe40000100800 */
[----:B------:R-:W-:Y:S01]  /*32f40*/  STL [R1+0x2168], R29 ;  /* 0x0021681d01007387 */ /* 0x000fe20000100800 */
[----:B---3--:R-:W-:Y:S07]  /*32f50*/  HMMA.16816.F32.BF16 R24, R8, R4, R16 ;  /* 0x000000040818723c */ /* 0x008fee0000041810 */
[----:B------:R-:W-:-:S02]  /*32f60*/  IMAD.MOV.U32 R17, RZ, RZ, R10 ;  /* 0x000000ffff117224 */ /* 0x000fc400078e000a */
[----:B------:R-:W-:Y:S02]  /*32f70*/  IMAD.MOV.U32 R16, RZ, RZ, R11 ;  /* 0x000000ffff107224 */ /* 0x000fe400078e000b */
[----:B------:R-:W-:Y:S02]  /*32f80*/  IMAD.MOV.U32 R19, RZ, RZ, R8 ;  /* 0x000000ffff137224 */ /* 0x000fe400078e0008 */
[----:B------:R-:W-:Y:S01]  /*32f90*/  IMAD.MOV.U32 R18, RZ, RZ, R9 ;  /* 0x000000ffff127224 */ /* 0x000fe200078e0009 */
[----:B------:R-:W2:Y:S01]  /*32fa0*/  LDL.LU.64 R10, [R1+0x2350] ;  /* 0x00235000010a7983 */ /* 0x000ea20000300a00 */
[----:B------:R-:W3:Y:S08]  /*32fb0*/  LDL.LU.64 R8, [R1+0x2348] ;  /* 0x0023480001087983 */ /* 0x000ef00000300a00 */
[----:B------:R0:W-:Y:S01]  /*32fc0*/  STL [R1+0x230], R24 ;  /* 0x0002301801007387 */ /* 0x0001e20000100800 */
[----:B------:R1:W-:Y:S02]  /*32fd0*/  STL [R1+0x23c], R27 ;  /* 0x00023c1b01007387 */ /* 0x0003e40000100800 */
[----:B------:R-:W-:-:S02]  /*32fe0*/  IMAD.MOV.U32 R6, RZ, RZ, R25 ;  /* 0x000000ffff067224 */ /* 0x000fc400078e0019 */
[----:B------:R-:W-:Y:S01]  /*32ff0*/  IMAD.MOV.U32 R7, RZ, RZ, R26 ;  /* 0x000000ffff077224 */ /* 0x000fe200078e001a */
[----:B0-----:R-:W2:Y:S01]  /*33000*/  LDL.LU R24, [R1+0x1c0] ;  /* 0x0001c00001187983 */ /* 0x001ea20000300800 */
[----:B------:R-:W2:Y:S02]  /*33010*/  LDL.LU R25, [R1+0x1c4] ;  /* 0x0001c40001197983 */ /* 0x000ea40000300800 */
[----:B------:R-:W2:Y:S02]  /*33020*/  LDL.LU R26, [R1+0x1c8] ;  /* 0x0001c800011a7983 */ /* 0x000ea40000300800 */
[----:B-1----:R-:W2:Y:S02]  /*33030*/  LDL.LU R27, [R1+0x1cc] ;  /* 0x0001cc00011b7983 */ /* 0x002ea40000300800 */
[----:B--2---:R-:W-:Y:S01]  /*33040*/  STL.64 [R1+0x22e0], R26 ;  /* 0x0022e01a01007387 */ /* 0x004fe20000100a00 */
[----:B------:R0:W-:Y:S03]  /*33050*/  STL.64 [R1+0x22d8], R24 ;  /* 0x0022d81801007387 */ /* 0x0001e60000100a00 */
[----:B0-----:R-:W2:Y:S01]  /*33060*/  LDL.LU.64 R24, [R1+0x10] ;  /* 0x0000100001187983 */ /* 0x001ea20000300a00 */
[----:B------:R-:W2:Y:S03]  /*33070*/  LDL.LU.64 R26, [R1+0x18] ;  /* 0x00001800011a7983 */ /* 0x000ea60000300a00 */
[----:B--2---:R0:W-:Y:S01]  /*33080*/  STL.64 [R1+0x2320], R26 ;  /* 0x0023201a01007387 */ /* 0x0041e20000100a00 */
[----:B------:R1:W-:Y:S02]  /*33090*/  STL.64 [R1+0x2318], R24 ;  /* 0x0023181801007387 */ /* 0x0003e40000100a00 */
[----:B0-----:R-:W-:-:S02]  /*330a0*/  IMAD.MOV.U32 R26, RZ, RZ, R17 ;  /* 0x000000ffff1a7224 */ /* 0x001fc400078e0011 */
[----:B-1----:R-:W-:Y:S02]  /*330b0*/  IMAD.MOV.U32 R24, RZ, RZ, R19 ;  /* 0x000000ffff187224 */ /* 0x002fe400078e0013 */
[----:B------:R-:W-:Y:S02]  /*330c0*/  IMAD.MOV.U32 R25, RZ, RZ, R18 ;  /* 0x000000ffff197224 */ /* 0x000fe400078e0012 */
[----:B------:R-:W-:-:S07]  /*330d0*/  IMAD.MOV.U32 R27, RZ, RZ, R16 ;  /* 0x000000ffff1b7224 */ /* 0x000fce00078e0010 */
[C---:B---3--:R-:W-:Y:S01]  /*330e0*/  HMMA.16816.F32.BF16 R16, R24.reuse, R8, R20 ;  /* 0x000000081810723c */ /* 0x048fe20000041814 */
[----:B------:R-:W-:Y:S01]  /*330f0*/  STL [R1+0x2174], R7 ;  /* 0x0021740701007387 */ /* 0x000fe20000100800 */
[----:B------:R-:W-:Y:S11]  /*33100*/  STL [R1+0x2170], R6 ;  /* 0x0021700601007387 */ /* 0x000ff60000100800 */
[----:B------:R-:W-:Y:S10]  /*33110*/  @!UPT UIADD3 URZ, URZ, URZ, URZ ;  /* 0x0000003f3f3ff290 */ /* 0x000ff4000fffe03f */
[----:B------:R0:W-:Y:S01]  /*33120*/  STL.64 [R1+0x220], R16 ;  /* 0x0002201001007387 */ /* 0x0001e20000100a00 */
[----:B------:R-:W-:Y:S02]  /*33130*/  IMAD.MOV.U32 R28, RZ, RZ, R18 ;  /* 0x000000ffff1c7224 */ /* 0x000fe400078e0012 */
[----:B------:R-:W-:Y:S01]  /*33140*/  IMAD.MOV.U32 R29, RZ, RZ, R19 ;  /* 0x000000ffff1d7224 */ /* 0x000fe200078e0013 */
[----:B0-----:R-:W2:Y:S01]  /*33150*/  LDL.LU R16, [R1+0x210] ;  /* 0x0002100001107983 */ /* 0x001ea20000300800 */
[----:B------:R-:W2:Y:S02]  /*33160*/  LDL.LU R17, [R1+0x214] ;  /* 0x0002140001117983 */ /* 0x000ea40000300800 */
[----:B------:R-:W2:Y:S02]  /*33170*/  LDL.LU R18, [R1+0x218] ;  /* 0x0002180001127983 */ /* 0x000ea40000300800 */
[----:B------:R-:W2:Y:S01]  /*33180*/  LDL.LU R19, [R1+0x21c] ;  /* 0x00021c0001137983 */ /* 0x000ea20000300800 */
[----:B------:R-:W-:Y:S01]  /*33190*/  STL.64 [R1+0x2310], R10 ;  /* 0x0023100a01007387 */ /* 0x000fe20000100a00 */
[----:B------:R0:W-:Y:S03]  /*331a0*/  STL.64 [R1+0x2308], R8 ;  /* 0x0023080801007387 */ /* 0x0001e60000100a00 */
[----:B0-----:R-:W3:Y:S01]  /*331b0*/  LDL.LU R8, [R1+0x1f0] ;  /* 0x0001f00001087983 */ /* 0x001ee20000300800 */
[----:B------:R-:W3:Y:S02]  /*331c0*/  LDL.LU R9, [R1+0x1f4] ;  /* 0x0001f40001097983 */ /* 0x000ee40000300800 */
[----:B------:R-:W2:Y:S02]  /*331d0*/  LDL.LU R10, [R1+0x1f8] ;  /* 0x0001f800010a7983 */ /* 0x000ea40000300800 */
[----:B------:R-:W2:Y:S02]  /*331e0*/  LDL.LU R11, [R1+0x1fc] ;  /* 0x0001fc00010b7983 */ /* 0x000ea40000300800 */
[----:B--2---:R-:W-:Y:S01]  /*331f0*/  STL.64 [R1+0x2330], R10 ;  /* 0x0023300a01007387 */ /* 0x004fe20000100a00 */
[----:B---3--:R0:W-:Y:S03]  /*33200*/  STL.64 [R1+0x2328], R8 ;  /* 0x0023280801007387 */ /* 0x0081e60000100a00 */
[----:B0-----:R-:W2:Y:S01]  /*33210*/  LDL.LU R8, [R1+0x200] ;  /* 0x0002000001087983 */ /* 0x001ea20000300800 */
[----:B------:R-:W2:Y:S02]  /*33220*/  LDL.LU R9, [R1+0x204] ;  /* 0x0002040001097983 */ /* 0x000ea40000300800 */
[----:B------:R-:W2:Y:S02]  /*33230*/  LDL.LU R10, [R1+0x208] ;  /* 0x00020800010a7983 */ /* 0x000ea40000300800 */
[----:B------:R-:W2:Y:S01]  /*33240*/  LDL.LU R11, [R1+0x20c] ;  /* 0x00020c00010b7983 */ /* 0x000ea20000300800 */
[----:B------:R-:W3:Y:S01]  /*33250*/  LDL.LU R20, [R1+0x1a0] ;  /* 0x0001a00001147983 */ /* 0x000ee20000300800 */
[----:B------:R-:W3:Y:S02]  /*33260*/  LDL.LU R21, [R1+0x1a4] ;  /* 0x0001a40001157983 */ /* 0x000ee40000300800 */
[----:B------:R-:W2:Y:S02]  /*33270*/  LDL.LU R22, [R1+0x1a8] ;  /* 0x0001a80001167983 */ /* 0x000ea40000300800 */
[----:B------:R-:W2:Y:S01]  /*33280*/  LDL.LU R23, [R1+0x1ac] ;  /* 0x0001ac0001177983 */ /* 0x000ea20000300800 */
[C---:B------:R-:W-:Y:S01]  /*33290*/  HMMA.16816.F32.BF16 R16, R24.reuse, R12, R16 ;  /* 0x0000000c1810723c */ /* 0x040fe20000041810 */
[----:B--2---:R-:W-:Y:S01]  /*332a0*/  STL.64 [R1+0x22f0], R22 ;  /* 0x0022f01601007387 */ /* 0x004fe20000100a00 */
[----:B---3--:R0:W-:Y:S03]  /*332b0*/  STL.64 [R1+0x22e8], R20 ;  /* 0x0022e81401007387 */ /* 0x0081e60000100a00 */
[----:B0-----:R-:W2:Y:S01]  /*332c0*/  LDL.LU R20, [R1+0x1d0] ;  /* 0x0001d00001147983 */ /* 0x001ea20000300800 */
[----:B------:R-:W2:Y:S02]  /*332d0*/  LDL.LU R21, [R1+0x1d4] ;  /* 0x0001d40001157983 */ /* 0x000ea40000300800 */
[----:B------:R-:W3:Y:S02]  /*332e0*/  LDL.LU R22, [R1+0x1d8] ;  /* 0x0001d80001167983 */ /* 0x000ee40000300800 */
[----:B------:R-:W3:Y:S11]  /*332f0*/  LDL.LU R23, [R1+0x1dc] ;  /* 0x0001dc0001177983 */ /* 0x000ef60000300800 */
[----:B------:R-:W-:Y:S03]  /*33300*/  @!UPT UIADD3 URZ, URZ, URZ, URZ ;  /* 0x0000003f3f3ff290 */ /* 0x000fe6000fffe03f */
[----:B------:R-:W-:Y:S02]  /*33310*/  IMAD.MOV.U32 R7, RZ, RZ, R18 ;  /* 0x000000ffff077224 */ /* 0x000fe400078e0012 */
[----:B------:R-:W-:Y:S01]  /*33320*/  IMAD.MOV.U32 R6, RZ, RZ, R19 ;  /* 0x000000ffff067224 */ /* 0x000fe200078e0013 */
[----:B---3--:R-:W-:Y:S01]  /*33330*/  STL.64 [R1+0x2300], R22 ;  /* 0x0023001601007387 */ /* 0x008fe20000100a00 */
[----:B--2---:R0:W-:Y:S03]  /*33340*/  STL.64 [R1+0x22f8], R20 ;  /* 0x0022f81401007387 */ /* 0x0041e60000100a00 */
[----:B0-----:R-:W2:Y:S01]  /*33350*/  LDL.LU R20, [R1+0x1e0] ;  /* 0x0001e00001147983 */ /* 0x001ea20000300800 */
[----:B------:R-:W2:Y:S02]  /*33360*/  LDL.LU R21, [R1+0x1e4] ;  /* 0x0001e40001157983 */ /* 0x000ea40000300800 */
[----:B------:R-:W2:Y:S02]  /*33370*/  LDL.LU R22, [R1+0x1e8] ;  /* 0x0001e80001167983 */ /* 0x000ea40000300800 */
[----:B------:R-:W2:Y:S01]  /*33380*/  LDL.LU R23, [R1+0x1ec] ;  /* 0x0001ec0001177983 */ /* 0x000ea20000300800 */
[----:B------:R-:W-:Y:S01]  /*33390*/  STL [R1+0x217c], R29 ;  /* 0x00217c1d01007387 */ /* 0x000fe20000100800 */
[----:B------:R-:W-:Y:S02]  /*333a0*/  STL [R1+0x2178], R28 ;  /* 0x0021781c01007387 */ /* 0x000fe40000100800 */
[----:B------:R0:W-:Y:S02]  /*333b0*/  STL.64 [R1+0x210], R16 ;  /* 0x0002101001007387 */ /* 0x0001e40000100a00 */
[----:B------:R-:W3:Y:S01]  /*333c0*/  LDL.LU.64 R18, [R1+0x2340] ;  /* 0x0023400001127983 */ /* 0x000ee20000300a00 */
[----:B0-----:R-:W2:Y:S01]  /*333d0*/  LDL.LU.64 R16, [R1+0x2338] ;  /* 0x0023380001107983 */ /* 0x001ea20000300a00 */
[----:B------:R-:W-:Y:S02]  /*333e0*/  STL [R1+0x2184], R6 ;  /* 0x0021840601007387 */ /* 0x000fe40000100800 */
[----:B------:R-:W-:Y:S01]  /*333f0*/  STL [R1+0x2180], R7 ;  /* 0x0021800701007387 */ /* 0x000fe20000100800 */
[----:B--2---:R-:W-:Y:S01]  /*33400*/  HMMA.16816.F32.BF16 R24, R24, R16, R8 ;  /* 0x000000101818723c */ /* 0x004fe20000041808 */
[----:B------:R-:W2:Y:S01]  /*33410*/  LDL.LU.64 R10, [R1+0x2330] ;  /* 0x00233000010a7983 */ /* 0x000ea20000300a00 */
[----:B------:R-:W2:Y:S11]  /*33420*/  LDL.LU.64 R8, [R1+0x2328] ;  /* 0x0023280001087983 */ /* 0x000eb60000300a00 */
[----:B------:R-:W-:Y:S10]  /*33430*/  @!UPT UIADD3 URZ, URZ, URZ, URZ ;  /* 0x0000003f3f3ff290 */ /* 0x000ff4000fffe03f */
        /* <DEDUP_REMOVED lines=26> */
[----:B------:R-:W-:-:S02]  /*335e0*/  IMAD.MOV.U32 R29, RZ, RZ, R24 ;  /* 0x000000ffff1d7224 */ /* 0x000fc400078e0018 */
[----:B------:R-:W-:Y:S01]  /*335f0*/  IMAD.MOV.U32 R28, RZ, RZ, R25 ;  /* 0x000000ffff1c7224 */ /* 0x000fe200078e0019 */
[----:B--2---:R-:W-:Y:S11]  /*33600*/  HMMA.16816.F32.BF16 R20, R24, R12, R20 ;  /* 0x0000000c1814723c */ /* 0x004ff60000041814 */
[----:B------:R-:W-:Y:S11]  /*33610*/  @!UPT UIADD3 URZ, URZ, URZ, URZ ;  /* 0x0000003f3f3ff290 */ /* 0x000ff6000fffe03f */
[----:B------:R-:W-:Y:S01]  /*33620*/  @!UPT UIADD3 URZ, URZ, URZ, URZ ;  /* 0x0000003f3f3ff290 */ /* 0x000fe2000fffe03f */
[----:B------:R-:W-:Y:S01]  /*33630*/  STL.64 [R1+0x1d0], R20 ;  /* 0x0001d01401007387 */ /* 0x000fe20000100a00 */
[----:B------:R0:W-:Y:S03]  /*33640*/  STL.64 [R1+0x1d8], R22 ;  /* 0x0001d81601007387 */ /* 0x0001e60000100a00 */
[----:B0-----:R-:W2:Y:S01]  /*33650*/  LDL.LU.64 R22, [R1+0x22f0] ;  /* 0x0022f00001167983 */ /* 0x001ea20000300a00 */
[----:B------:R-:W2:Y:S02]  /*33660*/  LDL.LU.64 R20, [R1+0x22e8] ;  /* 0x0022e80001147983 */ /* 0x000ea40000300a00 */
[----:B------:R-:W2:Y:S02]  /*33670*/  LDL.LU.64 R26, [R1+0x22e0] ;  /* 0x0022e000011a7983 */ /* 0x000ea40000300a00 */
[----:B------:R-:W2:Y:S01]  /*33680*/  LDL.LU.64 R24, [R1+0x22d8] ;  /* 0x0022d80001187983 */ /* 0x000ea20000300a00 */
[----:B------:R0:W-:Y:S01]  /*33690*/  STL.64 [R1+0x22b0], R14 ;  /* 0x0022b00e01007387 */ /* 0x0001e20000100a00 */
[----:B------:R1:W-:Y:S02]  /*336a0*/  STL.64 [R1+0x22a8], R12 ;  /* 0x0022a80c01007387 */ /* 0x0003e40000100a00 */
[----:B0-----:R-:W-:-:S02]  /*336b0*/  IMAD.MOV.U32 R14, RZ, RZ, R7 ;  /* 0x000000ffff0e7224 */ /* 0x001fc400078e0007 */
[----:B-1----:R-:W-:Y:S02]  /*336c0*/  IMAD.MOV.U32 R12, RZ, RZ, R29 ;  /* 0x000000ffff0c7224 */ /* 0x002fe400078e001d */
[----:B------:R-:W-:Y:S02]  /*336d0*/  IMAD.MOV.U32 R13, RZ, RZ, R28 ;  /* 0x000000ffff0d7224 */ /* 0x000fe400078e001c */
[----:B------:R-:W-:-:S07]  /*336e0*/  IMAD.MOV.U32 R15, RZ, RZ, R6 ;  /* 0x000000ffff0f7224 */ /* 0x000fce00078e0006 */
[----:B--2---:R-:W-:Y:S01]  /*336f0*/  HMMA.16816.F32.BF16 R12, R12, R16, R24 ;  /* 0x000000100c0c723c */ /* 0x004fe20000041818 */
[----:B------:R-:W2:Y:S01]  /*33700*/  LDL.LU.64 R26, [R1+0x22d0] ;  /* 0x0022d000011a7983 */ /* 0x000ea20000300a00 */
[----:B------:R-:W2:Y:S11]  /*33710*/  LDL.LU.64 R24, [R1+0x22c8] ;  /* 0x0022c80001187983 */ /* 0x000eb60000300a00 */
[----:B------:R-:W-:Y:S10]  /*33720*/  @!UPT UIADD3 URZ, URZ, URZ, URZ ;  /* 0x0000003f3f3ff290 */ /* 0x000ff4000fffe03f */
[----:B------:R0:W-:Y:S01]  /*33730*/  STL.64 [R1+0x1c0], R12 ;  /* 0x0001c00c01007387 */ /* 0x0001e20000100a00 */
[----:B------:R1:W-:Y:S03]  /*33740*/  STL.64 [R1+0x1c8], R14 ;  /* 0x0001c80e01007387 */ /* 0x0003e60000100a00 */
[----:B0-----:R-:W4:Y:S01]  /*33750*/  LDL.LU R12, [R1+0x190] ;  /* 0x00019000010c7983 */ /* 0x001f220000300800 */
[----:B------:R-:W4:Y:S02]  /*33760*/  LDL.LU R13, [R1+0x194] ;  /* 0x00019400010d7983 */ /* 0x000f240000300800 */
[----:B-1----:R-:W4:Y:S02]  /*33770*/  LDL.LU R14, [R1+0x198] ;  /* 0x00019800010e7983 */ /* 0x002f240000300800 */
[----:B------:R-:W4:Y:S01]  /*33780*/  LDL.LU R15, [R1+0x19c] ;  /* 0x00019c00010f7983 */ /* 0x000f220000300800 */
[----:B---3--:R-:W-:Y:S01]  /*33790*/  STL.64 [R1+0x22a0], R18 ;  /* 0x0022a01201007387 */ /* 0x008fe20000100a00 */
[----:B------:R0:W-:Y:S03]  /*337a0*/  STL.64 [R1+0x2298], R16 ;  /* 0x0022981001007387 */ /* 0x0001e60000100a00 */
[----:B0-----:R-:W3:Y:S01]  /*337b0*/  LDL.LU R16, [R1+0x180] ;  /* 0x0001800001107983 */ /* 0x001ee20000300800 */
[----:B------:R-:W3:Y:S02]  /*337c0*/  LDL.LU R17, [R1+0x184] ;  /* 0x0001840001117983 */ /* 0x000ee40000300800 */
[----:B------:R-:W3:Y:S02]  /*337d0*/  LDL.LU R18, [R1+0x188] ;  /* 0x0001880001127983 */ /* 0x000ee40000300800 */
[----:B------:R-:W3:Y:S01]  /*337e0*/  LDL.LU R19, [R1+0x18c] ;  /* 0x00018c0001137983 */ /* 0x000ee20000300800 */
[----:B------:R0:W-:Y:S01]  /*337f0*/  STL.64 [R1+0x2290], R4 ;  /* 0x0022900401007387 */ /* 0x0001e20000100a00 */
[----:B--2---:R-:W-:Y:S03]  /*33800*/  HMMA.16816.F32.BF16 R20, R24, R4, R20 ;  /* 0x000000041814723c */ /* 0x004fe60000041814 */
[----:B0-----:R-:W2:Y:S11]  /*33810*/  LDL.LU R4, [R1+0x170] ;  /* 0x0001700001047983 */ /* 0x001eb60000300800 */
[----:B------:R-:W-:Y:S09]  /*33820*/  @!UPT UIADD3 URZ, URZ, URZ, URZ ;  /* 0x0000003f3f3ff290 */ /* 0x000ff2000fffe03f */
        /* <DEDUP_REMOVED lines=8> */
[----:B------:R-:W2:Y:S02]  /*338b0*/  LDL.LU R23, [R1+0xec] ;  /* 0x0000ec0001177983 */ /* 0x000ea40000300800 */
[----:B--2---:R-:W-:Y:S01]  /*338c0*/  STL.64 [R1+0x2258], R22 ;  /* 0x0022581601007387 */ /* 0x004fe20000100a00 */
[----:B------:R0:W-:Y:S03]  /*338d0*/  STL.64 [R1+0x2250], R20 ;  /* 0x0022501401007387 */ /* 0x0001e60000100a00 */
[----:B0-----:R-:W2:Y:S01]  /*338e0*/  LDL.LU R20, [R1+0x110] ;  /* 0x0001100001147983 */ /* 0x001ea20000300800 */
[----:B----4-:R-:W-:-:S02]  /*338f0*/  IMAD.MOV.U32 R22, RZ, RZ, R2 ;  /* 0x000000ffff167224 */ /* 0x010fc400078e0002 */
[----:B------:R-:W-:Y:S02]  /*33900*/  IMAD.MOV.U32 R23, RZ, RZ, R3 ;  /* 0x000000ffff177224 */ /* 0x000fe400078e0003 */
[----:B------:R-:W-:Y:S02]  /*33910*/  IMAD.MOV.U32 R21, RZ, RZ, R0 ;  /* 0x000000ffff157224 */ /* 0x000fe400078e0000 */
[----:B------:R-:W4:Y:S01]  /*33920*/  LDL.LU R0, [R1+0x22c0] ;  /* 0x0022c00001007983 */ /* 0x000f220000300800 */
[----:B------:R-:W3:Y:S02]  /*33930*/  LDL.LU R2, [R1+0x22bc] ;  /* 0x0022bc0001027983 */ /* 0x000ee40000300800 */
[----:B------:R-:W3:Y:S02]  /*33940*/  LDL.LU R3, [R1+0x22b8] ;  /* 0x0022b80001037983 */ /* 0x000ee40000300800 */
[----:B------:R-:W-:Y:S01]  /*33950*/  STL.64 [R1+0x2268], R22 ;  /* 0x0022681601007387 */ /* 0x000fe20000100a00 */
[C---:B------:R-:W-:Y:S01]  /*33960*/  HMMA.16816.F32.BF16 R12, R24.reuse, R8, R12 ;  /* 0x00000008180c723c */ /* 0x040fe2000004180c */
[----:B--2---:R0:W-:Y:S04]  /*33970*/  STL.64 [R1+0x2260], R20 ;  /* 0x0022601401007387 */ /* 0x0041e80000100a00 */
[----:B0-----:R-:W2:Y:S01]  /*33980*/  LDL.LU R20, [R1+0x120] ;  /* 0x0001200001147983 */ /* 0x001ea20000300800 */
[----:B------:R-:W2:Y:S02]  /*33990*/  LDL.LU R21, [R1+0x124] ;  /* 0x0001240001157983 */ /* 0x000ea40000300800 */
[----:B------:R-:W2:Y:S02]  /*339a0*/  LDL.LU R22, [R1+0x128] ;  /* 0x0001280001167983 */ /* 0x000ea40000300800 */
[----:B------:R-:W2:Y:S02]  /*339b0*/  LDL.LU R23, [R1+0x12c] ;  /* 0x00012c0001177983 */ /* 0x000ea40000300800 */
[----:B--2---:R-:W-:Y:S01]  /*339c0*/  STL.64 [R1+0x2278], R22 ;  /* 0x0022781601007387 */ /* 0x004fe20000100a00 */
[----:B------:R0:W-:Y:S03]  /*339d0*/  STL.64 [R1+0x2270], R20 ;  /* 0x0022701401007387 */ /* 0x0001e60000100a00 */
[----:B0-----:R-:W2:Y:S07]  /*339e0*/  LDL.LU R20, [R1+0x150] ;  /* 0x0001500001147983 */ /* 0x001eae0000300800 */
[----:B------:R-:W-:Y:S02]  /*339f0*/  STL.64 [R1+0x190], R12 ;  /* 0x0001900c01007387 */ /* 0x000fe40000100a00 */
[----:B------:R0:W-:Y:S02]  /*33a00*/  STL.64 [R1+0x198], R14 ;  /* 0x0001980e01007387 */ /* 0x0001e40000100a00 */
        /* <DEDUP_REMOVED lines=9> */
[----:B--2---:R-:W-:Y:S01]  /*33aa0*/  HMMA.16816.F32.BF16 R24, R24, R16, R4 ;  /* 0x000000101818723c */ /* 0x004fe20000041804 */
[----:B------:R-:W2:Y:S11]  /*33ab0*/  LDL.LU.64 R4, [R1+0x2290] ;  /* 0x0022900001047983 */ /* 0x000eb60000300a00 */
[----:B------:R-:W-:Y:S11]  /*33ac0*/  @!UPT UIADD3 URZ, URZ, URZ, URZ ;  /* 0x0000003f3f3ff290 */ /* 0x000ff6000fffe03f */
[----:B------:R-:W-:Y:S01]  /*33ad0*/  STL.64 [R1+0x170], R24 ;  /* 0x0001701801007387 */ /* 0x000fe20000100a00 */
[----:B------:R0:W-:Y:S03]  /*33ae0*/  STL.64 [R1+0x178], R26 ;  /* 0x0001781a01007387 */ /* 0x0001e60000100a00 */
[----:B0-----:R-:W2:Y:S01]  /*33af0*/  LDL.LU.64 R26, [R1+0x2288] ;  /* 0x00228800011a7983 */ /* 0x001ea20000300a00 */
[----:B------:R-:W2:Y:S02]  /*33b00*/  LDL.LU.64 R24, [R1+0x2280] ;  /* 0x0022800001187983 */ /* 0x000ea40000300a00 */
[----:B------:R-:W-:Y:S02]  /*33b10*/  IMAD.MOV.U32 R21, RZ, RZ, R3 ;  /* 0x000000ffff157224 */ /* 0x000fe400078e0003 */
[----:B------:R-:W-:Y:S02]  /*33b20*/  IMAD.MOV.U32 R22, RZ, RZ, R2 ;  /* 0x000000ffff167224 */ /* 0x000fe400078e0002 */
[----:B----4-:R-:W-:-:S07]  /*33b30*/  IMAD.MOV.U32 R23, RZ, RZ, R0 ;  /* 0x000000ffff177224 */ /* 0x010fce00078e0000 */
        /* <DEDUP_REMOVED lines=9> */
[----:B------:R-:W-:Y:S02]  /*33bd0*/  STL [R1+0x202c], R2 ;  /* 0x00202c0201007387 */ /* 0x000fe40000100800 */
        /* <DEDUP_REMOVED lines=11> */
[----:B0-----:R-:W4:Y:S01]  /*33c90*/  LDL.LU R8, [R1+0xd0] ;  /* 0x0000d00001087983 */ /* 0x001f220000300800 */
[----:B------:R-:W4:Y:S02]  /*33ca0*/  LDL.LU R9, [R1+0xd4] ;  /* 0x0000d40001097983 */ /* 0x000f240000300800 */
[----:B------:R-:W4:Y:S02]  /*33cb0*/  LDL.LU R10, [R1+0xd8] ;  /* 0x0000d800010a7983 */ /* 0x000f240000300800 */
[----:B------:R-:W4:Y:S01]  /*33cc0*/  LDL.LU R11, [R1+0xdc] ;  /* 0x0000dc00010b7983 */ /* 0x000f220000300800 */
        /* <DEDUP_REMOVED lines=9> */
[----:B------:R-:W-:Y:S02]  /*33d60*/  STL.64 [R1+0x2228], R14 ;  /* 0x0022280e01007387 */ /* 0x000fe40000100a00 */
[----:B------:R0:W-:Y:S02]  /*33d70*/  STL.64 [R1+0x2220], R12 ;  /* 0x0022200c01007387 */ /* 0x0001e40000100a00 */
[----:B0-----:R-:W3:Y:S01]  /*33d80*/  LDL.LU R12, [R1+0xc0] ;  /* 0x0000c000010c7983 */ /* 0x001ee20000300800 */
[----:B------:R-:W3:Y:S02]  /*33d90*/  LDL.LU R13, [R1+0xc4] ;  /* 0x0000c400010d7983 */ /* 0x000ee40000300800 */
[----:B------:R-:W3:Y:S02]  /*33da0*/  LDL.LU R14, [R1+0xc8] ;  /* 0x0000c800010e7983 */ /* 0x000ee40000300800 */
[----:B------:R-:W3:Y:S01]  /*33db0*/  LDL.LU R15, [R1+0xcc] ;  /* 0x0000cc00010f7983 */ /* 0x000ee20000300800 */
[----:B------:R-:W-:Y:S01]  /*33dc0*/  STL [R1+0x2038], R0 ;  /* 0x0020380001007387 */ /* 0x000fe20000100800 */
[----:B------:R-:W-:Y:S02]  /*33dd0*/  STL [R1+0x2034], R3 ;  /* 0x0020340301007387 */ /* 0x000fe40000100800 */
[----:B------:R-:W-:Y:S01]  /*33de0*/  STL [R1+0x2030], R2 ;  /* 0x0020300201007387 */ /* 0x000fe20000100800 */
[----:B--2---:R-:W-:Y:S01]  /*33df0*/  HMMA.16816.F32.BF16 R24, R24, R16, R20 ;  /* 0x000000101818723c */ /* 0x004fe20000041814 */
[----:B------:R-:W4:Y:S01]  /*33e00*/  LDL.LU.64 R22, [R1+0x2248] ;  /* 0x0022480001167983 */ /* 0x000f220000300a00 */
[----:B------:R-:W4:Y:S11]  /*33e10*/  LDL.LU.64 R20, [R1+0x2240] ;  /* 0x0022400001147983 */ /* 0x000f360000300a00 */
[----:B------:R-:W-:Y:S10]  /*33e20*/  @!UPT UIADD3 URZ, URZ, URZ, URZ ;  /* 0x0000003f3f3ff290 */ /* 0x000ff4000fffe03f */
[----:B------:R-:W-:Y:S01]  /*33e30*/  STL.64 [R1+0x130], R24 ;  /* 0x0001301801007387 */ /* 0x000fe20000100a00 */
[----:B------:R0:W-:Y:S03]  /*33e40*/  STL.64 [R1+0x138], R26 ;  /* 0x0001381a01007387 */ /* 0x0001e60000100a00 */
[----:B0-----:R-:W2:Y:S04]  /*33e50*/  LDL R26, [R1+0x354] ;  /* 0x00035400011a7983 */ /* 0x001ea80000100800 */
[----:B------:R-:W2:Y:S01]  /*33e60*/  LDL R27, [R1+0x1be0] ;  /* 0x001be000011b7983 */ /* 0x000ea20000100800 */
[C---:B----4-:R-:W-:Y:S11]  /*33e70*/  HMMA.16816.F32.BF16 R8, R20.reuse, R4, R8 ;  /* 0x000000041408723c */ /* 0x050ff60000041808 */
[----:B------:R-:W-:Y:S11]  /*33e80*/  @!UPT UIADD3 URZ, URZ, URZ, URZ ;  /* 0x0000003f3f3ff290 */ /* 0x000ff6000fffe03f */
[----:B------:R-:W-:Y:S01]  /*33e90*/  @!UPT UIADD3 URZ, URZ, URZ, URZ ;  /* 0x0000003f3f3ff290 */ /* 0x000fe2000fffe03f */
[----:B------:R0:W-:Y:S01]  /*33ea0*/  STL [R1+0x120], R8 ;  /* 0x0001200801007387 */ /* 0x0001e20000100800 */
[----:B------:R-:W-:Y:S02]  /*33eb0*/  IMAD.MOV.U32 R3, RZ, RZ, R10 ;  /* 0x000000ffff037224 */ /* 0x000fe400078e000a */
[----:B------:R-:W-:Y:S02]  /*33ec0*/  IMAD.MOV.U32 R2, RZ, RZ, R11 ;  /* 0x000000ffff027224 */ /* 0x000fe400078e000b */
[----:B------:R-:W-:Y:S01]  /*33ed0*/  IMAD.MOV.U32 R0, RZ, RZ, R9 ;  /* 0x000000ffff007224 */ /* 0x000fe200078e0009 */
[----:B------:R-:W4:Y:S04]  /*33ee0*/  LDL.LU.64 R10, [R1+0x2238] ;  /* 0x00223800010a7983 */ /* 0x000f280000300a00 */
[----:B0-----:R-:W3:Y:S01]  /*33ef0*/  LDL.LU.64 R8, [R1+0x2230] ;  /* 0x0022300001087983 */ /* 0x001ee20000300a00 */
[----:B------:R-:W-:Y:S02]  /*33f00*/  STL [R1+0x2044], R2 ;  /* 0x0020440201007387 */ /* 0x000fe40000100800 */
[----:B------:R-:W-:Y:S02]  /*33f10*/  STL [R1+0x2040], R3 ;  /* 0x0020400301007387 */ /* 0x000fe40000100800 */
[----:B------:R-:W-:Y:S01]  /*33f20*/  STL [R1+0x203c], R0 ;  /* 0x00203c0001007387 */ /* 0x000fe20000100800 */
[C---:B---3--:R-:W-:Y:S11]  /*33f30*/  HMMA.16816.F32.BF16 R12, R20.reuse, R8, R12 ;  /* 0x00000008140c723c */ /* 0x048ff6000004180c */
[----:B------:R-:W-:Y:S11]  /*33f40*/  @!UPT UIADD3 URZ, URZ, URZ, URZ ;  /* 0x0000003f3f3ff290 */ /* 0x000ff6000fffe03f */
[----:B------:R-:W-:Y:S01]  /*33f50*/  @!UPT UIADD3 URZ, URZ, URZ, URZ ;  /* 0x0000003f3f3ff290 */ /* 0x000fe2000fffe03f */
[----:B------:R-:W-:Y:S01]  /*33f60*/  STL.64 [R1+0x110], R12 ;  /* 0x0001100c01007387 */ /* 0x000fe20000100a00 */
[----:B------:R0:W-:Y:S03]  /*33f70*/  STL.64 [R1+0x118], R14 ;  /* 0x0001180e01007387 */ /* 0x0001e60000100a00 */
[----:B0-----:R-:W3:Y:S01]  /*33f80*/  LDL.LU.64 R14, [R1+0x2228] ;  /* 0x00222800010e7983 */ /* 0x001ee20000300a00 */
[----:B------:R-:W2:Y:S02]  /*33f90*/  LDL.LU.64 R12, [R1+0x2220] ;  /* 0x00222000010c7983 */ /* 0x000ea40000300a00 */
[----:B----4-:R-:W-:Y:S02]  /*33fa0*/  STL.64 [R1+0x2218], R10 ;  /* 0x0022180a01007387 */ /* 0x010fe40000100a00 */
[----:B------:R0:W-:Y:S02]  /*33fb0*/  STL.64 [R1+0x2210], R8 ;  /* 0x0022100801007387 */ /* 0x0001e40000100a00 */
[----:B0-----:R-:W2:Y:S01]  /*33fc0*/  LDL.LU R8, [R1+0xb0] ;  /* 0x0000b00001087983 */ /* 0x001ea20000300800 */
[----:B------:R-:W2:Y:S02]  /*33fd0*/  LDL.LU R9, [R1+0xb4] ;  /* 0x0000b40001097983 */ /* 0x000ea40000300800 */
[----:B------:R-:W2:Y:S02]  /*33fe0*/  LDL.LU R10, [R1+0xb8] ;  /* 0x0000b800010a7983 */ /* 0x000ea40000300800 */
[----:B------:R-:W2:Y:S02]  /*33ff0*/  LDL.LU R11, [R1+0xbc] ;  /* 0x0000bc00010b7983 */ /* 0x000ea40000300800 */
[C---:B--2---:R-:W-:Y:S11]  /*34000*/  HMMA.16816.F32.BF16 R8, R20.reuse, R12, R8 ;  /* 0x0000000c1408723c */ /* 0x044ff60000041808 */
[----:B------:R-:W-:Y:S11]  /*34010*/  @!UPT UIADD3 URZ, URZ, URZ, URZ ;  /* 0x0000003f3f3ff290 */ /* 0x000ff6000fffe03f */
[----:B------:R-:W-:Y:S01]  /*34020*/  @!UPT UIADD3 URZ, URZ, URZ, URZ ;  /* 0x0000003f3f3ff290 */ /* 0x000fe2000fffe03f */
[----:B------:R0:W-:Y:S01]  /*34030*/  STL [R1+0xf0], R8 ;  /* 0x0000f00801007387 */ /* 0x0001e20000100800 */
[----:B------:R-:W-:Y:S02]  /*34040*/  IMAD.MOV.U32 R2, RZ, RZ, R9 ;  /* 0x000000ffff027224 */ /* 0x000fe400078e0009 */
[----:B------:R-:W-:Y:S02]  /*34050*/  IMAD.MOV.U32 R3, RZ, RZ, R10 ;  /* 0x000000ffff037224 */ /* 0x000fe400078e000a */
[----:B------:R-:W-:Y:S01]  /*34060*/  IMAD.MOV.U32 R0, RZ, RZ, R11 ;  /* 0x000000ffff007224 */ /* 0x000fe200078e000b */
        /* <DEDUP_REMOVED lines=8> */
[----:B------:R-:W3:Y:S02]  /*340f0*/  LDL.LU R14, [R1+0xa8] ;  /* 0x0000a800010e7983 */ /* 0x000ee40000300800 */
[----:B------:R-:W3:Y:S01]  /*34100*/  LDL.LU R15, [R1+0xac] ;  /* 0x0000ac00010f7983 */ /* 0x000ee20000300800 */
[----:B------:R-:W-:Y:S01]  /*34110*/  STL [R1+0x2050], R2 ;  /* 0x0020500201007387 */ /* 0x000fe20000100800 */
[----:B------:R-:W-:Y:S02]  /*34120*/  STL [R1+0x204c], R3 ;  /* 0x00204c0301007387 */ /* 0x000fe40000100800 */
[----:B------:R-:W-:Y:S01]  /*34130*/  STL [R1+0x2048], R0 ;  /* 0x0020480001007387 */ /* 0x000fe20000100800 */
[----:B---3--:R-:W-:Y:S01]  /*34140*/  HMMA.16816.F32.BF16 R20, R20, R16, R12 ;  /* 0x000000101414723c */ /* 0x008fe2000004180c */
[----:B------:R-:W3:Y:S11]  /*34150*/  LDL.LU R12, [R1+0x1b0] ;  /* 0x0001b000010c7983 */ /* 0x000ef60000300800 */
[----:B------:R-:W-:Y:S11]  /*34160*/  @!UPT UIADD3 URZ, URZ, URZ, URZ ;  /* 0x0000003f3f3ff290 */ /* 0x000ff6000fffe03f */
[----:B------:R-:W-:Y:S01]  /*34170*/  STL.64 [R1+0xe0], R20 ;  /* 0x0000e01401007387 */ /* 0x000fe20000100a00 */
[----:B------:R-:W-:Y:S02]  /*34180*/  STL.64 [R1+0xe8], R22 ;  /* 0x0000e81601007387 */ /* 0x000fe40000100a00 */
[----:B------:R-:W0:Y:S04]  /*34190*/  LDSM.16.MT88.4 R20, [R27+0xc180] ;  /* 0x00c180001b14783b */ /* 0x000e280000004200 */
[----:B------:R-:W3:Y:S01]  /*341a0*/  LDL.LU R13, [R1+0x1b4] ;  /* 0x0001b400010d7983 */ /* 0x000ee20000300800 */
[----:B------:R-:W3:Y:S01]  /*341b0*/  LDL.LU R14, [R1+0x1b8] ;  /* 0x0001b800010e7983 */ /* 0x000ee20000300800 */
[----:B------:R-:W3:Y:S02]  /*341c0*/  LDL.LU R15, [R1+0x1bc] ;  /* 0x0001bc00010f7983 */ /* 0x000ee40000300800 */
[----:B------:R-:W-:Y:S02]  /*341d0*/  STL.64 [R1+0x21f8], R18 ;  /* 0x0021f81201007387 */ /* 0x000fe40000100a00 */
[----:B------:R-:W-:Y:S02]  /*341e0*/  STL.64 [R1+0x21f0], R16 ;  /* 0x0021f01001007387 */ /* 0x000fe40000100a00 */
[----:B------:R-:W1:Y:S04]  /*341f0*/  LDSM.16.MT88.4 R16, [R26+0xe000] ;  /* 0x00e000001a10783b */ /* 0x000e680000004200 */
[----:B0-----:R-:W-:Y:S01]  /*34200*/  STL.64 [R1+0x21d8], R22 ;  /* 0x0021d81601007387 */ /* 0x001fe20000100a00 */
[----:B------:R0:W-:Y:S03]  /*34210*/  STL.64 [R1+0x21d0], R20 ;  /* 0x0021d01401007387 */ /* 0x0001e60000100a00 */
[----:B0-----:R-:W2:Y:S01]  /*34220*/  LDL.LU R20, [R1+0x80] ;  /* 0x0000800001147983 */ /* 0x001ea20000300800 */
[----:B------:R-:W2:Y:S02]  /*34230*/  LDL.LU R21, [R1+0x84] ;  /* 0x0000840001157983 */ /* 0x000ea40000300800 */
[----:B------:R-:W2:Y:S02]  /*34240*/  LDL.LU R22, [R1+0x88] ;  /* 0x0000880001167983 */ /* 0x000ea40000300800 */
[----:B------:R-:W2:Y:S02]  /*34250*/  LDL.LU R23, [R1+0x8c] ;  /* 0x00008c0001177983 */ /* 0x000ea40000300800 */
[----:B-1----:R-:W-:-:S02]  /*34260*/  IMAD.MOV.U32 R7, RZ, RZ, R16 ;  /* 0x000000ffff077224 */ /* 0x002fc400078e0010 */
[----:B------:R-:W-:Y:S02]  /*34270*/  IMAD.MOV.U32 R29, RZ, RZ, R19 ;  /* 0x000000ffff1d7224 */ /* 0x000fe400078e0013 */
[----:B------:R-:W-:Y:S02]  /*34280*/  IMAD.MOV.U32 R6, RZ, RZ, R17 ;  /* 0x000000ffff067224 */ /* 0x000fe400078e0011 */
[----:B------:R-:W-:Y:S01]  /*34290*/  IMAD.MOV.U32 R28, RZ, RZ, R18 ;  /* 0x000000ffff1c7224 */ /* 0x000fe200078e0012 */
[----:B------:R-:W4:Y:S01]  /*342a0*/  LDL.LU R16, [R1+0x250] ;  /* 0x0002500001107983 */ /* 0x000f220000300800 */
[----:B------:R-:W4:Y:S02]  /*342b0*/  LDL.LU R17, [R1+0x254] ;  /* 0x0002540001117983 */ /* 0x000f240000300800 */
[----:B------:R-:W4:Y:S02]  /*342c0*/  LDL.LU R18, [R1+0x258] ;  /* 0x0002580001127983 */ /* 0x000f240000300800 */
[----:B------:R-:W4:Y:S01]  /*342d0*/  LDL.LU R19, [R1+0x25c] ;  /* 0x00025c0001137983 */ /* 0x000f220000300800 */
[----:B------:R-:W-:Y:S01]  /*342e0*/  STL [R1+0x21a4], R29 ;  /* 0x0021a41d01007387 */ /* 0x000fe20000100800 */
[----:B------:R-:W-:Y:S02]  /*342f0*/  STL [R1+0x21a0], R28 ;  /* 0x0021a01c01007387 */ /* 0x000fe40000100800 */
[----:B------:R-:W-:Y:S02]  /*34300*/  STL [R1+0x219c], R6 ;  /* 0x00219c0601007387 */ /* 0x000fe40000100800 */
[----:B------:R-:W-:Y:S01]  /*34310*/  STL [R1+0x2198], R7 ;  /* 0x0021980701007387 */ /* 0x000fe20000100800 */
        /* <DEDUP_REMOVED lines=9> */
[----:B------:R-:W-:Y:S02]  /*343b0*/  IMAD.MOV.U32 R7, RZ, RZ, R11 ;  /* 0x000000ffff077224 */ /* 0x000fe400078e000b */
[----:B------:R-:W0:Y:S04]  /*343c0*/  LDSM.16.MT88.4 R8, [R26+0xe100] ;  /* 0x00e100001a08783b */ /* 0x000e280000004200 */
[----:B------:R-:W-:Y:S01]  /*343d0*/  STL.64 [R1+0x21e8], R6 ;  /* 0x0021e80601007387 */ /* 0x000fe20000100a00 */
[----:B------:R1:W-:Y:S03]  /*343e0*/  STL.64 [R1+0x21e0], R4 ;  /* 0x0021e00401007387 */ /* 0x0003e60000100a00 */
[----:B-1----:R-:W2:Y:S01]  /*343f0*/  LDL.LU R4, [R1+0x2e0] ;  /* 0x0002e00001047983 */ /* 0x002ea20000300800 */
[----:B------:R-:W2:Y:S02]  /*34400*/  LDL.LU R5, [R1+0x2e4] ;  /* 0x0002e40001057983 */ /* 0x000ea40000300800 */
[----:B------:R-:W2:Y:S02]  /*34410*/  LDL.LU R6, [R1+0x2e8] ;  /* 0x0002e80001067983 */ /* 0x000ea40000300800 */
[----:B------:R-:W2:Y:S01]  /*34420*/  LDL.LU R7, [R1+0x2ec] ;  /* 0x0002ec0001077983 */ /* 0x000ea20000300800 */
[----:B0-----:R-:W-:Y:S01]  /*34430*/  STL.64 [R1+0x40], R8 ;  /* 0x0000400801007387 */ /* 0x001fe20000100a00 */
[----:B------:R0:W-:Y:S03]  /*34440*/  STL.64 [R1+0x48], R10 ;  /* 0x0000480a01007387 */ /* 0x0001e60000100a00 */
[----:B0-----:R-:W2:Y:S01]  /*34450*/  LDL.LU.64 R10, [R1+0x2218] ;  /* 0x00221800010a7983 */ /* 0x001ea20000300a00 */
[----:B------:R-:W3:Y:S02]  /*34460*/  LDL.LU.64 R8, [R1+0x2210] ;  /* 0x0022100001087983 */ /* 0x000ee40000300a00 */
[----:B---3--:R-:W-:Y:S11]  /*34470*/  HMMA.16816.F32.BF16 R12, R20, R8, R12 ;  /* 0x00000008140c723c */ /* 0x008ff6000004180c */
[----:B------:R-:W-:Y:S11]  /*34480*/  @!UPT UIADD3 URZ, URZ, URZ, URZ ;  /* 0x0000003f3f3ff290 */ /* 0x000ff6000fffe03f */
[----:B------:R-:W-:Y:S01]  /*34490*/  @!UPT UIADD3 URZ, URZ, URZ, URZ ;  /* 0x0000003f3f3ff290 */ /* 0x000fe2000fffe03f */
[----:B------:R-:W-:Y:S01]  /*344a0*/  STL.64 [R1+0xc0], R12 ;  /* 0x0000c00c01007387 */ /* 0x000fe20000100a00 */
[----:B------:R0:W-:Y:S03]  /*344b0*/  STL.64 [R1+0xc8], R14 ;  /* 0x0000c80e01007387 */ /* 0x0001e60000100a00 */
[----:B0-----:R-:W3:Y:S01]  /*344c0*/  LDL.LU.64 R14, [R1+0x2208] ;  /* 0x00220800010e7983 */ /* 0x001ee20000300a00 */
[----:B------:R-:W4:Y:S02]  /*344d0*/  LDL.LU.64 R12, [R1+0x2200] ;  /* 0x00220000010c7983 */ /* 0x000f240000300a00 */
[----:B--2---:R-:W-:Y:S02]  /*344e0*/  STL.64 [R1+0x21c8], R10 ;  /* 0x0021c80a01007387 */ /* 0x004fe40000100a00 */
[----:B------:R-:W-:Y:S02]  /*344f0*/  STL.64 [R1+0x21c0], R8 ;  /* 0x0021c00801007387 */ /* 0x000fe40000100a00 */
[----:B------:R-:W0:Y:S04]  /*34500*/  LDSM.16.MT88.4 R8, [R26+0xe180] ;  /* 0x00e180001a08783b */ /* 0x000e280000004200 */
[----:B0-----:R-:W-:Y:S01]  /*34510*/  STL.64 [R1+0x30], R8 ;  /* 0x0000300801007387 */ /* 0x001fe20000100a00 */
[----:B------:R-:W-:Y:S02]  /*34520*/  STL.64 [R1+0x38], R10 ;  /* 0x0000380a01007387 */ /* 0x000fe40000100a00 */
[----:B------:R-:W0:Y:S02]  /*34530*/  LDSM.16.MT88.4 R8, [R27+0xe000] ;  /* 0x00e000001b08783b */ /* 0x000e240000004200 */
[----:B0-----:R0:W-:Y:S02]  /*34540*/  STL [R1+0x20], R8 ;  /* 0x0000200801007387 */ /* 0x0011e40000100800 */
[----:B------:R-:W-:-:S02]  /*34550*/  IMAD.MOV.U32 R0, RZ, RZ, R11 ;  /* 0x000000ffff007224 */ /* 0x000fc400078e000b */
[----:B------:R-:W-:Y:S02]  /*34560*/  IMAD.MOV.U32 R2, RZ, RZ, R9 ;  /* 0x000000ffff027224 */ /* 0x000fe400078e0009 */
[----:B------:R-:W-:Y:S01]  /*34570*/  IMAD.MOV.U32 R3, RZ, RZ, R10 ;  /* 0x000000ffff037224 */ /* 0x000fe200078e000a */
[----:B0-----:R-:W2:Y:S01]  /*34580*/  LDL.LU R8, [R1+0x90] ;  /* 0x0000900001087983 */ /* 0x001ea20000300800 */
[----:B------:R-:W2:Y:S02]  /*34590*/  LDL.LU R9, [R1+0x94] ;  /* 0x0000940001097983 */ /* 0x000ea40000300800 */
[----:B------:R-:W2:Y:S02]  /*345a0*/  LDL.LU R10, [R1+0x98] ;  /* 0x00009800010a7983 */ /* 0x000ea40000300800 */
[----:B------:R-:W2:Y:S01]  /*345b0*/  LDL.LU R11, [R1+0x9c] ;  /* 0x00009c00010b7983 */ /* 0x000ea20000300800 */
[----:B------:R-:W-:Y:S01]  /*345c0*/  STL [R1+0x205c], R0 ;  /* 0x00205c0001007387 */ /* 0x000fe20000100800 */
[----:B------:R-:W-:Y:S02]  /*345d0*/  STL [R1+0x2058], R3 ;  /* 0x0020580301007387 */ /* 0x000fe40000100800 */
[----:B------:R-:W-:Y:S01]  /*345e0*/  STL [R1+0x2054], R2 ;  /* 0x0020540201007387 */ /* 0x000fe20000100800 */
[----:B----4-:R-:W-:Y:S11]  /*345f0*/  HMMA.16816.F32.BF16 R16, R20, R12, R16 ;  /* 0x0000000c1410723c */ /* 0x010ff60000041810 */
[----:B------:R-:W-:Y:S11]  /*34600*/  @!UPT UIADD3 URZ, URZ, URZ, URZ ;  /* 0x0000003f3f3ff290 */ /* 0x000ff6000fffe03f */
[----:B------:R-:W-:Y:S01]  /*34610*/  @!UPT UIADD3 URZ, URZ, URZ, URZ ;  /* 0x0000003f3f3ff290 */ /* 0x000fe2000fffe03f */
[----:B------:R-:W-:Y:S01]  /*34620*/  STL.64 [R1+0xb0], R16 ;  /* 0x0000b01001007387 */ /* 0x000fe20000100a00 */
[----:B------:R-:W-:Y:S02]  /*34630*/  STL.64 [R1+0xb8], R18 ;  /* 0x0000b81201007387 */ /* 0x000fe40000100a00 */
[----:B------:R-:W0:Y:S04]  /*34640*/  LDSM.16.MT88.4 R16, [R27+0xe080] ;  /* 0x00e080001b10783b */ /* 0x000e280000004200 */
[----:B0-----:R-:W-:Y:S02]  /*34650*/  IMAD.MOV.U32 R0, RZ, RZ, R17 ;  /* 0x000000ffff007224 */ /* 0x001fe400078e0011 */
[----:B------:R-:W-:Y:S01]  /*34660*/  IMAD.MOV.U32 R3, RZ, RZ, R18 ;  /* 0x000000ffff037224 */ /* 0x000fe200078e0012 */
[----:B------:R-:W-:Y:S01]  /*34670*/  STL [R1+0x10], R16 ;  /* 0x0000101001007387 */ /* 0x000fe20000100800 */
[----:B------:R-:W-:-:S02]  /*34680*/  IMAD.MOV.U32 R2, RZ, RZ, R19 ;  /* 0x000000ffff027224 */ /* 0x000fc400078e0013 */
[----:B------:R-:W0:Y:S04]  /*34690*/  LDSM.16.MT88.4 R16, [R27+0xe100] ;  /* 0x00e100001b10783b */ /* 0x000e280000004200 */
[----:B------:R-:W-:Y:S01]  /*346a0*/  STL [R1+0x2068], R0 ;  /* 0x0020680001007387 */ /* 0x000fe20000100800 */
[----:B------:R-:W-:Y:S01]  /*346b0*/  STL [R1+0x2064], R3 ;  /* 0x0020640301007387 */ /* 0x000fe20000100800 */
[----:B------:R-:W-:Y:S03]  /*346c0*/  STL [R1+0x2060], R2 ;  /* 0x0020600201007387 */ /* 0x000fe60000100800 */
[----:B------:R-:W1:Y:S04]  /*346d0*/  LDSM.16.MT88.4 R24, [R27+0xe180] ;  /* 0x00e180001b18783b */ /* 0x000e680000004200 */
[----:B0-----:R-:W-:Y:S01]  /*346e0*/  STL.64 [R1], R16 ;  /* 0x0000001001007387 */ /* 0x001fe20000100a00 */
[----:B------:R0:W-:Y:S03]  /*346f0*/  STL.64 [R1+0x8], R18 ;  /* 0x0000081201007387 */ /* 0x0001e60000100a00 */
[----:B0-----:R-:W4:Y:S01]  /*34700*/  LDL.LU.64 R18, [R1+0x21f8] ;  /* 0x0021f80001127983 */ /* 0x001f220000300a00 */
[----:B------:R-:W2:Y:S02]  /*34710*/  LDL.LU.64 R16, [R1+0x21f0] ;  /* 0x0021f00001107983 */ /* 0x000ea40000300a00 */
[----:B--2---:R-:W-:Y:S01]  /*34720*/  HMMA.16816.F32.BF16 R20, R20, R16, R4 ;  /* 0x000000101414723c */ /* 0x004fe20000041804 */
[----:B------:R-:W2:Y:S01]  /*34730*/  LDL.LU.64 R6, [R1+0x21e8] ;  /* 0x0021e80001067983 */ /* 0x000ea20000300a00 */
[----:B------:R-:W2:Y:S11]  /*34740*/  LDL.LU.64 R4, [R1+0x21e0] ;  /* 0x0021e00001047983 */ /* 0x000eb60000300a00 */
[----:B------:R-:W-:Y:S10]  /*34750*/  @!UPT UIADD3 URZ, URZ, URZ, URZ ;  /* 0x0000003f3f3ff290 */ /* 0x000ff4000fffe03f */
[----:B------:R0:W-:Y:S01]  /*34760*/  STL.64 [R1+0xa8], R22 ;  /* 0x0000a81601007387 */ /* 0x0001e20000100a00 */
[----:B------:R-:W-:Y:S02]  /*34770*/  IMAD.MOV.U32 R3, RZ, RZ, R20 ;  /* 0x000000ffff037224 */ /* 0x000fe400078e0014 */
[----:B------:R-:W-:Y:S01]  /*34780*/  IMAD.MOV.U32 R2, RZ, RZ, R21 ;  /* 0x000000ffff027224 */ /* 0x000fe200078e0015 */
[----:B0-----:R-:W2:Y:S01]  /*34790*/  LDL.LU.64 R22, [R1+0x21d8] ;  /* 0x0021d80001167983 */ /* 0x001ea20000300a00 */
[----:B------:R-:W2:Y:S02]  /*347a0*/  LDL.LU.64 R20, [R1+0x21d0] ;  /* 0x0021d00001147983 */ /* 0x000ea40000300a00 */
[----:B----4-:R-:W-:Y:S02]  /*347b0*/  STL.64 [R1+0x21b0], R18 ;  /* 0x0021b01201007387 */ /* 0x010fe40000100a00 */
[----:B------:R0:W-:Y:S02]  /*347c0*/  STL.64 [R1+0x21a8], R16 ;  /* 0x0021a81001007387 */ /* 0x0001e40000100a00 */
[----:B0-----:R-:W4:Y:S01]  /*347d0*/  LDL.LU R16, [R1+0x2c0] ;  /* 0x0002c00001107983 */ /* 0x001f220000300800 */
[----:B------:R-:W4:Y:S02]  /*347e0*/  LDL.LU R17, [R1+0x2c4] ;  /* 0x0002c40001117983 */ /* 0x000f240000300800 */
[----:B------:R-:W4:Y:S02]  /*347f0*/  LDL.LU R18, [R1+0x2c8] ;  /* 0x0002c80001127983 */ /* 0x000f240000300800 */
[----:B------:R-:W4:Y:S01]  /*34800*/  LDL.LU R19, [R1+0x2cc] ;  /* 0x0002cc0001137983 */ /* 0x000f220000300800 */
[----:B------:R-:W-:Y:S01]  /*34810*/  STL [R1+0x2070], R2 ;  /* 0x0020700201007387 */ /* 0x000fe20000100800 */
[----:B------:R-:W-:Y:S02]  /*34820*/  STL [R1+0x206c], R3 ;  /* 0x00206c0301007387 */ /* 0x000fe40000100800 */
[----:B-1----:R-:W-:Y:S02]  /*34830*/  STL.64 [R1+0x1f00], R26 ;  /* 0x001f001a01007387 */ /* 0x002fe40000100a00 */
        /* <DEDUP_REMOVED lines=9> */
[----:B------:R0:W-:Y:S02]  /*348d0*/  STL [R1+0x98], R10 ;  /* 0x0000980a01007387 */ /* 0x0001e40000100800 */
[----:B------:R-:W-:Y:S02]  /*348e0*/  IMAD.MOV.U32 R0, RZ, RZ, R11 ;  /* 0x000000ffff007224 */ /* 0x000fe400078e000b */
[----:B0-----:R-:W2:Y:S01]  /*348f0*/  LDL.LU.64 R10, [R1+0x21c8] ;  /* 0x0021c800010a7983 */ /* 0x001ea20000300a00 */
[----:B------:R-:W3:Y:S01]  /*34900*/  LDL.LU.64 R8, [R1+0x21c0] ;  /* 0x0021c00001087983 */ /* 0x000ee20000300a00 */
[C---:B----4-:R-:W-:Y:S08]  /*34910*/  HMMA.16816.F32.BF16 R16, R20.reuse, R12, R16 ;  /* 0x0000000c1410723c */ /* 0x050ff00000041810 */
[----:B---3--:R-:W-:Y:S07]  /*34920*/  HMMA.16816.F32.BF16 R24, R20, R8, R24 ;  /* 0x000000081418723c */ /* 0x008fee0000041818 */
[----:B------:R-:W-:-:S02]  /*34930*/  IMAD.MOV.U32 R8, RZ, RZ, R14 ;  /* 0x000000ffff087224 */ /* 0x000fc400078e000e */
[----:B------:R-:W-:Y:S11]  /*34940*/  IMAD.MOV.U32 R9, RZ, RZ, R15 ;  /* 0x000000ffff097224 */ /* 0x000ff600078e000f */
[----:B------:R-:W-:Y:S03]  /*34950*/  @!UPT UIADD3 URZ, URZ, URZ, URZ ;  /* 0x0000003f3f3ff290 */ /* 0x000fe6000fffe03f */
[----:B------:R0:W-:Y:S01]  /*34960*/  STL.64 [R1+0x80], R24 ;  /* 0x0000801801007387 */ /* 0x0001e20000100a00 */
[----:B--2---:R1:W-:Y:S02]  /*34970*/  STL.64 [R1+0x2158], R10 ;  /* 0x0021580a01007387 */ /* 0x0043e40000100a00 */
[----:B------:R-:W2:Y:S02]  /*34980*/  LDL.LU R14, [R1+0x21bc] ;  /* 0x0021bc00010e7983 */ /* 0x000ea40000300800 */
[----:B------:R-:W2:Y:S02]  /*34990*/  LDL.LU R15, [R1+0x21b8] ;  /* 0x0021b800010f7983 */ /* 0x000ea40000300800 */
[----:B------:R-:W-:Y:S02]  /*349a0*/  IMAD.MOV.U32 R2, RZ, RZ, R26 ;  /* 0x000000ffff027224 */ /* 0x000fe400078e001a */
[----:B------:R-:W-:Y:S02]  /*349b0*/  IMAD.MOV.U32 R3, RZ, RZ, R27 ;  /* 0x000000ffff037224 */ /* 0x000fe400078e001b */
[----:B------:R-:W-:-:S02]  /*349c0*/  IMAD.MOV.U32 R27, RZ, RZ, R16 ;  /* 0x000000ffff1b7224 */ /* 0x000fc400078e0010 */
[----:B------:R-:W-:Y:S02]  /*349d0*/  IMAD.MOV.U32 R26, RZ, RZ, R17 ;  /* 0x000000ffff1a7224 */ /* 0x000fe400078e0011 */
[----:B0-----:R-:W-:Y:S01]  /*349e0*/  IMAD.MOV.U32 R25, RZ, RZ, R18 ;  /* 0x000000ffff197224 */ /* 0x001fe200078e0012 */
[----:B-1----:R-:W3:Y:S01]  /*349f0*/  LDL.LU R10, [R1+0x298] ;  /* 0x00029800010a7983 */ /* 0x002ee20000300800 */
[----:B------:R-:W3:Y:S02]  /*34a00*/  LDL.LU R11, [R1+0x29c] ;  /* 0x00029c00010b7983 */ /* 0x000ee40000300800 */
[----:B------:R-:W-:Y:S02]  /*34a10*/  IMAD.MOV.U32 R24, RZ, RZ, R19 ;  /* 0x000000ffff187224 */ /* 0x000fe400078e0013 */
[----:B------:R-:W4:Y:S01]  /*34a20*/  LDL.LU.64 R18, [R1+0x21b0] ;  /* 0x0021b00001127983 */ /* 0x000f220000300a00 */
[----:B------:R-:W3:Y:S03]  /*34a30*/  LDL.LU.64 R16, [R1+0x21a8] ;  /* 0x0021a80001107983 */ /* 0x000ee60000300a00 */
[----:B--2---:R-:W-:Y:S01]  /*34a40*/  STL.64 [R1+0x2150], R14 ;  /* 0x0021500e01007387 */ /* 0x004fe20000100a00 */
[----:B------:R-:W-:Y:S02]  /*34a50*/  STL.64 [R1+0x2080], R26 ;  /* 0x0020801a01007387 */ /* 0x000fe40000100a00 */
[----:B------:R0:W-:Y:S02]  /*34a60*/  STL.64 [R1+0x2078], R24 ;  /* 0x0020781801007387 */ /* 0x0001e40000100a00 */
[----:B0-----:R-:W2:Y:S01]  /*34a70*/  LDL.LU.64 R24, [R1+0x30] ;  /* 0x0000300001187983 */ /* 0x001ea20000300a00 */
[----:B------:R-:W2:Y:S01]  /*34a80*/  LDL.LU.64 R26, [R1+0x38] ;  /* 0x00003800011a7983 */ /* 0x000ea20000300a00 */
[----:B---3--:R-:W-:Y:S02]  /*34a90*/  HMMA.16816.F32.BF16 R20, R20, R16, R8 ;  /* 0x000000101414723c */ /* 0x008fe40000041808 */
[----:B--2---:R-:W-:Y:S01]  /*34aa0*/  STL.64 [R1+0x2090], R26 ;  /* 0x0020901a01007387 */ /* 0x004fe20000100a00 */
[----:B------:R0:W-:Y:S03]  /*34ab0*/  STL.64 [R1+0x2088], R24 ;  /* 0x0020881801007387 */ /* 0x0001e60000100a00 */
[----:B0-----:R-:W2:Y:S01]  /*34ac0*/  LDL.LU R24, [R1+0x40] ;  /* 0x0000400001187983 */ /* 0x001ea20000300800 */
[----:B------:R-:W2:Y:S02]  /*34ad0*/  LDL.LU R25, [R1+0x44] ;  /* 0x0000440001197983 */ /* 0x000ea40000300800 */
[----:B------:R-:W3:Y:S02]  /*34ae0*/  LDL.LU R26, [R1+0x48] ;  /* 0x00004800011a7983 */ /* 0x000ee40000300800 */
[----:B------:R-:W3:Y:S02]  /*34af0*/  LDL.LU R27, [R1+0x4c] ;  /* 0x00004c00011b7983 */ /* 0x000ee40000300800 */
[----:B---3--:R-:W-:Y:S01]  /*34b00*/  STL.64 [R1+0x20e0], R26 ;  /* 0x0020e01a01007387 */ /* 0x008fe20000100a00 */
[----:B--2---:R-:W-:Y:S02]  /*34b10*/  STL.64 [R1+0x20d8], R24 ;  /* 0x0020d81801007387 */ /* 0x004fe40000100a00 */
[----:B----4-:R-:W-:Y:S07]  /*34b20*/  STL.64 [R1+0x2148], R18 ;  /* 0x0021481201007387 */ /* 0x010fee0000100a00 */
[----:B------:R-:W-:Y:S01]  /*34b30*/  STL.64 [R1+0x1ed0], R22 ;  /* 0x001ed01601007387 */ /* 0x000fe20000100a00 */
[----:B------:R0:W-:Y:S04]  /*34b40*/  STL.64 [R1+0x1ec8], R20 ;  /* 0x001ec81401007387 */ /* 0x0001e80000100a00 */
[----:B0-----:R-:W2:Y:S01]  /*34b50*/  LDL.LU R20, [R1+0x1a0] ;  /* 0x0001a00001147983 */ /* 0x001ea20000300800 */
[----:B------:R-:W2:Y:S02]  /*34b60*/  LDL.LU R21, [R1+0x1a4] ;  /* 0x0001a40001157983 */ /* 0x000ea40000300800 */
[----:B------:R-:W3:Y:S02]  /*34b70*/  LDL.LU R22, [R1+0x1a8] ;  /* 0x0001a80001167983 */ /* 0x000ee40000300800 */
[----:B------:R-:W3:Y:S02]  /*34b80*/  LDL.LU R23, [R1+0x1ac] ;  /* 0x0001ac0001177983 */ /* 0x000ee40000300800 */
[----:B------:R-:W-:-:S02]  /*34b90*/  IMAD.MOV.U32 R24, RZ, RZ, R29 ;  /* 0x000000ffff187224 */ /* 0x000fc400078e001d */
[----:B------:R-:W-:Y:S02]  /*34ba0*/  IMAD.MOV.U32 R26, RZ, RZ, R6 ;  /* 0x000000ffff1a7224 */ /* 0x000fe400078e0006 */
[----:B------:R-:W-:Y:S01]  /*34bb0*/  IMAD.MOV.U32 R27, RZ, RZ, R7 ;  /* 0x000000ffff1b7224 */ /* 0x000fe200078e0007 */
[----:B------:R-:W4:Y:S01]  /*34bc0*/  LDL.LU R29, [R1+0x21a4] ;  /* 0x0021a400011d7983 */ /* 0x000f220000300800 */
[----:B------:R-:W-:Y:S02]  /*34bd0*/  IMAD.MOV.U32 R25, RZ, RZ, R28 ;  /* 0x000000ffff197224 */ /* 0x000fe400078e001c */
[----:B------:R-:W4:Y:S02]  /*34be0*/  LDL.LU R28, [R1+0x21a0] ;  /* 0x0021a000011c7983 */ /* 0x000f240000300800 */
[----:B------:R-:W4:Y:S01]  /*34bf0*/  LDL.LU R6, [R1+0x219c] ;  /* 0x00219c0001067983 */ /* 0x000f220000300800 */
[----:B------:R-:W4:Y:S01]  /*34c00*/  LDL.LU R7, [R1+0x2198] ;  /* 0x0021980001077983 */ /* 0x000f220000300800 */
[----:B------:R-:W-:Y:S02]  /*34c10*/  STL.64 [R1+0x2130], R26 ;  /* 0x0021301a01007387 */ /* 0x000fe40000100a00 */
[----:B------:R-:W-:Y:S01]  /*34c20*/  STL.64 [R1+0x2128], R24 ;  /* 0x0021281801007387 */ /* 0x000fe20000100a00 */
        /* <DEDUP_REMOVED lines=18> */
[----:B----4-:R-:W-:-:S02]  /*34d50*/  IMAD.MOV.U32 R24, RZ, RZ, R7 ;  /* 0x000000ffff187224 */ /* 0x010fc400078e0007 */
[----:B------:R-:W-:Y:S01]  /*34d60*/  IMAD.MOV.U32 R25, RZ, RZ, R6 ;  /* 0x000000ffff197224 */ /* 0x000fe200078e0006 */
[----:B------:R-:W4:Y:S01]  /*34d70*/  LDL.LU R7, [R1+0x2194] ;  /* 0x0021940001077983 */ /* 0x000f220000300800 */
[----:B------:R-:W4:Y:S02]  /*34d80*/  LDL.LU R6, [R1+0x2190] ;  /* 0x0021900001067983 */ /* 0x000f240000300800 */
[----:B------:R-:W-:Y:S02]  /*34d90*/  IMAD.MOV.U32 R26, RZ, RZ, R28 ;  /* 0x000000ffff1a7224 */ /* 0x000fe400078e001c */
[----:B------:R-:W-:Y:S01]  /*34da0*/  IMAD.MOV.U32 R27, RZ, RZ, R29 ;  /* 0x000000ffff1b7224 */ /* 0x000fe200078e001d */
[----:B------:R-:W4:Y:S01]  /*34db0*/  LDL.LU R28, [R1+0x218c] ;  /* 0x00218c00011c7983 */ /* 0x000f220000300800 */
[----:B------:R-:W4:Y:S03]  /*34dc0*/  LDL.LU R29, [R1+0x2188] ;  /* 0x00218800011d7983 */ /* 0x000f260000300800 */
[----:B---3--:R-:W-:Y:S01]  /*34dd0*/  STL.64 [R1+0x20d0], R22 ;  /* 0x0020d01601007387 */ /* 0x008fe20000100a00 */
[----:B--2---:R0:W-:Y:S03]  /*34de0*/  STL.64 [R1+0x20c8], R20 ;  /* 0x0020c81401007387 */ /* 0x0041e60000100a00 */
[----:B0-----:R-:W2:Y:S01]  /*34df0*/  LDL.LU R20, [R1+0x1f0] ;  /* 0x0001f00001147983 */ /* 0x001ea20000300800 */
[----:B------:R-:W2:Y:S02]  /*34e00*/  LDL.LU R21, [R1+0x1f4] ;  /* 0x0001f40001157983 */ /* 0x000ea40000300800 */
[----:B----4-:R-:W-:-:S02]  /*34e10*/  IMAD.MOV.U32 R22, RZ, RZ, R6 ;  /* 0x000000ffff167224 */ /* 0x010fc400078e0006 */
[----:B------:R-:W-:Y:S01]  /*34e20*/  IMAD.MOV.U32 R23, RZ, RZ, R7 ;  /* 0x000000ffff177224 */ /* 0x000fe200078e0007 */
[----:B------:R-:W3:Y:S01]  /*34e30*/  LDL.LU R6, [R1+0x2184] ;  /* 0x0021840001067983 */ /* 0x000ee20000300800 */
[----:B------:R-:W4:Y:S03]  /*34e40*/  LDL.LU R7, [R1+0x2180] ;  /* 0x0021800001077983 */ /* 0x000f260000300800 */
[----:B------:R-:W-:Y:S04]  /*34e50*/  STL.64 [R1+0x20f0], R22 ;  /* 0x0020f01601007387 */ /* 0x000fe80000100a00 */
[----:B--2---:R0:W-:Y:S04]  /*34e60*/  STL.64 [R1+0x20e8], R20 ;  /* 0x0020e81401007387 */ /* 0x0041e80000100a00 */
[----:B0-----:R-:W2:Y:S01]  /*34e70*/  LDL.LU R20, [R1+0x200] ;  /* 0x0002000001147983 */ /* 0x001ea20000300800 */
[----:B------:R-:W2:Y:S02]  /*34e80*/  LDL.LU R21, [R1+0x204] ;  /* 0x0002040001157983 */ /* 0x000ea40000300800 */
[----:B------:R-:W-:-:S02]  /*34e90*/  IMAD.MOV.U32 R22, RZ, RZ, R29 ;  /* 0x000000ffff167224 */ /* 0x000fc400078e001d */
[----:B------:R-:W-:Y:S01]  /*34ea0*/  IMAD.MOV.U32 R23, RZ, RZ, R28 ;  /* 0x000000ffff177224 */ /* 0x000fe200078e001c */
        /* <DEDUP_REMOVED lines=14> */
[----:B------:R-:W-:Y:S01]  /*34f90*/  STL.64 [R1+0x2100], R22 ;  /* 0x0021001601007387 */ /* 0x000fe20000100a00 */
[----:B--2---:R0:W-:Y:S04]  /*34fa0*/  STL.64 [R1+0x20f8], R20 ;  /* 0x0020f81401007387 */ /* 0x0041e80000100a00 */
[----:B0-----:R-:W2:Y:S01]  /*34fb0*/  LDL.LU R20, [R1+0x210] ;  /* 0x0002100001147983 */ /* 0x001ea20000300800 */
[----:B------:R-:W2:Y:S02]  /*34fc0*/  LDL.LU R21, [R1+0x214] ;  /* 0x0002140001157983 */ /* 0x000ea40000300800 */
[----:B----4-:R-:W-:-:S02]  /*34fd0*/  IMAD.MOV.U32 R22, RZ, RZ, R7 ;  /* 0x000000ffff167224 */ /* 0x010fc400078e0007 */
[----:B---3--:R-:W-:Y:S01]  /*34fe0*/  IMAD.MOV.U32 R23, RZ, RZ, R6 ;  /* 0x000000ffff177224 */ /* 0x008fe200078e0006 */
        /* <DEDUP_REMOVED lines=8> */
[----:B------:R-:W4:Y:S01]  /*35070*/  LDL.LU R28, [R1+0x216c] ;  /* 0x00216c00011c7983 */ /* 0x000f220000300800 */
[----:B------:R-:W4:Y:S03]  /*35080*/  LDL.LU R29, [R1+0x2168] ;  /* 0x00216800011d7983 */ /* 0x000f260000300800 */
[----:B------:R3:W-:Y:S02]  /*35090*/  STL.64 [R1+0x2120], R22 ;  /* 0x0021201601007387 */ /* 0x0007e40000100a00 */
[----:B---3--:R-:W-:Y:S02]  /*350a0*/  IMAD.MOV.U32 R22, RZ, RZ, R7 ;  /* 0x000000ffff167224 */ /* 0x008fe400078e0007 */
[----:B--2---:R0:W-:Y:S04]  /*350b0*/  STL.64 [R1+0x2118], R20 ;  /* 0x0021181401007387 */ /* 0x0041e80000100a00 */
[----:B0-----:R-:W2:Y:S01]  /*350c0*/  LDL.LU R20, [R1+0x230] ;  /* 0x0002300001147983 */ /* 0x001ea20000300800 */
[----:B----4-:R-:W-:-:S02]  /*350d0*/  IMAD.MOV.U32 R21, RZ, RZ, R6 ;  /* 0x000000ffff157224 */ /* 0x010fc400078e0006 */
[----:B------:R-:W3:Y:S02]  /*350e0*/  LDL.LU R6, [R1+0x2164] ;  /* 0x0021640001067983 */ /* 0x000ee40000300800 */
[----:B------:R-:W3:Y:S01]  /*350f0*/  LDL.LU R7, [R1+0x2160] ;  /* 0x0021600001077983 */ /* 0x000ee20000300800 */
[----:B------:R-:W4:Y:S01]  /*35100*/  LDL.LU R23, [R1+0x23c] ;  /* 0x00023c0001177983 */ /* 0x000f220000300800 */
[----:B---3--:R-:W-:Y:S03]  /*35110*/  HMMA.16816.F32.BF16 R8, R24, R6, R8 ;  /* 0x000000061808723c */ /* 0x008fe60000041808 */
[----:B----4-:R-:W-:Y:S01]  /*35120*/  STL.64 [R1+0x2140], R22 ;  /* 0x0021401601007387 */ /* 0x010fe20000100a00 */
[----:B--2---:R0:W-:Y:S03]  /*35130*/  STL.64 [R1+0x2138], R20 ;  /* 0x0021381401007387 */ /* 0x0041e60000100a00 */
[----:B0-----:R-:W2:Y:S01]  /*35140*/  LDL.LU R20, [R1+0x240] ;  /* 0x0002400001147983 */ /* 0x001ea20000300800 */
[----:B------:R-:W2:Y:S11]  /*35150*/  LDL.LU R21, [R1+0x244] ;  /* 0x0002440001157983 */ /* 0x000eb60000300800 */
[----:B------:R-:W-:Y:S04]  /*35160*/  @!UPT UIADD3 URZ, URZ, URZ, URZ ;  /* 0x0000003f3f3ff290 */ /* 0x000fe8000fffe03f */
[----:B------:R-:W-:Y:S01]  /*35170*/  STL.64 [R1+0x420], R8 ;  /* 0x0004200801007387 */ /* 0x000fe20000100a00 */
[----:B------:R0:W-:Y:S03]  /*35180*/  STL.64 [R1+0x428], R10 ;  /* 0x0004280a01007387 */ /* 0x0001e60000100a00 */
[----:B0-----:R-:W3:Y:S01]  /*35190*/  LDL.LU.64 R10, [R1+0x2158] ;  /* 0x00215800010a7983 */ /* 0x001ee20000300a00 */
[----:B------:R-:W-:Y:S02]  /*351a0*/  IMAD.MOV.U32 R23, RZ, RZ, R28 ;  /* 0x000000ffff177224 */ /* 0x000fe400078e001c */
[----:B------:R-:W-:Y:S02]  /*351b0*/  IMAD.MOV.U32 R22, RZ, RZ, R29 ;  /* 0x000000ffff167224 */ /* 0x000fe400078e001d */
[----:B------:R-:W-:Y:S02]  /*351c0*/  IMAD.MOV.U32 R28, RZ, RZ, R8 ;  /* 0x000000ffff1c7224 */ /* 0x000fe400078e0008 */
[----:B------:R-:W-:-:S03]  /*351d0*/  IMAD.MOV.U32 R29, RZ, RZ, R9 ;  /* 0x000000ffff1d7224 */ /* 0x000fc600078e0009 */
[----:B------:R-:W-:Y:S02]  /*351e0*/  STL [R1+0x1c6c], R28 ;  /* 0x001c6c1c01007387 */ /* 0x000fe40000100800 */
[----:B------:R-:W-:Y:S01]  /*351f0*/  STL [R1+0x1c68], R29 ;  /* 0x001c681d01007387 */ /* 0x000fe20000100800 */
[C---:B---3--:R-:W-:Y:S11]  /*35200*/  HMMA.16816.F32.BF16 R12, R24.reuse, R10, R12 ;  /* 0x0000000a180c723c */ /* 0x048ff6000004180c */
[----:B------:R-:W-:Y:S11]  /*35210*/  @!UPT UIADD3 URZ, URZ, URZ, URZ ;  /* 0x0000003f3f3ff290 */ /* 0x000ff6000fffe03f */
[----:B------:R-:W-:Y:S01]  /*35220*/  @!UPT UIADD3 URZ, URZ, URZ, URZ ;  /* 0x0000003f3f3ff290 */ /* 0x000fe2000fffe03f */
[----:B------:R-:W-:Y:S01]  /*35230*/  STL.64 [R1+0x410], R12 ;  /* 0x0004100c01007387 */ /* 0x000fe20000100a00 */
[----:B------:R0:W-:Y:S03]  /*35240*/  STL.64 [R1+0x418], R14 ;  /* 0x0004180e01007387 */ /* 0x0001e60000100a00 */
[----:B0-----:R-:W3:Y:S02]  /*35250*/  LDL.LU.64 R14, [R1+0x2150] ;  /* 0x00215000010e7983 */ /* 0x001ee40000300a00 */
[C---:B---3--:R-:W-:Y:S11]  /*35260*/  HMMA.16816.F32.BF16 R16, R24.reuse, R14, R16 ;  /* 0x0000000e1810723c */ /* 0x048ff60000041810 */
[----:B------:R-:W-:Y:S11]  /*35270*/  @!UPT UIADD3 URZ, URZ, URZ, URZ ;  /* 0x0000003f3f3ff290 */ /* 0x000ff6000fffe03f */
[----:B------:R-:W-:Y:S01]  /*35280*/  @!UPT UIADD3 URZ, URZ, URZ, URZ ;  /* 0x0000003f3f3ff290 */ /* 0x000fe2000fffe03f */
[----:B------:R-:W-:Y:S01]  /*35290*/  STL.64 [R1+0x400], R16 ;  /* 0x0004001001007387 */ /* 0x000fe20000100a00 */
[----:B------:R0:W-:Y:S03]  /*352a0*/  STL.64 [R1+0x408], R18 ;  /* 0x0004081201007387 */ /* 0x0001e60000100a00 */
[----:B0-----:R-:W2:Y:S02]  /*352b0*/  LDL.LU.64 R18, [R1+0x2148] ;  /* 0x0021480001127983 */ /* 0x001ea40000300a00 */
        /* <DEDUP_REMOVED lines=64> */
[----:B0-----:R-:W3:Y:S01]  /*356c0*/  LDL.LU.64 R26, [R1+0x2090] ;  /* 0x00209000011a7983 */ /* 0x001ee20000300a00 */
[----:B------:R-:W2:Y:S02]  /*356d0*/  LDL.LU.64 R24, [R1+0x2088] ;  /* 0x0020880001187983 */ /* 0x000ea40000300a00 */
[----:B------:R-:W4:Y:S02]  /*356e0*/  LDL.LU.64 R8, [R1+0x368] ;  /* 0x0003680001087983 */ /* 0x000f240000300a00 */
[----:B---3--:R-:W-:Y:S01]  /*356f0*/  IMAD.MOV.U32 R17, RZ, RZ, R26 ;  /* 0x000000ffff117224 */ /* 0x008fe200078e001a */
[----:B--2---:R-:W-:Y:S01]  /*35700*/  HMMA.16816.F32.BF16 R20, R24, R6, R20 ;  /* 0x000000061814723c */ /* 0x004fe20000041814 */
[----:B------:R-:W-:-:S02]  /*35710*/  IMAD.MOV.U32 R13, RZ, RZ, R27 ;  /* 0x000000ffff0d7224 */ /* 0x000fc400078e001b */
[----:B------:R-:W-:Y:S02]  /*35720*/  IMAD.MOV.U32 R4, RZ, RZ, R24 ;  /* 0x000000ffff047224 */ /* 0x000fe400078e0018 */
[----:B------:R-:W-:Y:S01]  /*35730*/  IMAD.MOV.U32 R5, RZ, RZ, R25 ;  /* 0x000000ffff057224 */ /* 0x000fe200078e0019 */
[----:B------:R-:W2:Y:S01]  /*35740*/  LDL.LU.64 R26, [R1+0x2080] ;  /* 0x00208000011a7983 */ /* 0x000ea20000300a00 */
[----:B------:R-:W3:Y:S11]  /*35750*/  LDL.LU.64 R24, [R1+0x2078] ;  /* 0x0020780001187983 */ /* 0x000ef60000300a00 */
[----:B------:R-:W-:Y:S05]  /*35760*/  @!UPT UIADD3 URZ, URZ, URZ, URZ ;  /* 0x0000003f3f3ff290 */ /* 0x000fea000fffe03f */
[----:B------:R-:W-:Y:S01]  /*35770*/  STL.64 [R1+0x280], R20 ;  /* 0x0002801401007387 */ /* 0x000fe20000100a00 */
[----:B------:R3:W-:Y:S02]  /*35780*/  STL.64 [R1+0x288], R22 ;  /* 0x0002881601007387 */ /* 0x0007e40000100a00 */
[----:B------:R-:W-:Y:S02]  /*35790*/  IMAD.MOV.U32 R16, RZ, RZ, R22 ;  /* 0x000000ffff107224 */ /* 0x000fe400078e0016 */
[----:B------:R-:W-:Y:S02]  /*357a0*/  STL.64 [R1+0x1fe8], R6 ;  /* 0x001fe80601007387 */ /* 0x000fe40000100a00 */
[----:B------:R-:W-:Y:S02]  /*357b0*/  IMAD.MOV.U32 R12, RZ, RZ, R20 ;  /* 0x000000ffff0c7224 */ /* 0x000fe400078e0014 */
[----:B---3--:R-:W-:Y:S02]  /*357c0*/  IMAD.MOV.U32 R23, RZ, RZ, R24 ;  /* 0x000000ffff177224 */ /* 0x008fe400078e0018 */
[----:B------:R-:W-:Y:S01]  /*357d0*/  IMAD.MOV.U32 R22, RZ, RZ, R25 ;  /* 0x000000ffff167224 */ /* 0x000fe200078e0019 */
[----:B------:R-:W3:Y:S01]  /*357e0*/  LDL.LU R24, [R1] ;  /* 0x0000000001187983 */ /* 0x000ee20000300800 */
[----:B--2---:R-:W-:-:S02]  /*357f0*/  IMAD.MOV.U32 R21, RZ, RZ, R26 ;  /* 0x000000ffff157224 */ /* 0x004fc400078e001a */
[----:B------:R-:W3:Y:S02]  /*35800*/  LDL.LU R25, [R1+0x4] ;  /* 0x0000040001197983 */ /* 0x000ee40000300800 */
[----:B------:R-:W-:Y:S01]  /*35810*/  IMAD.MOV.U32 R20, RZ, RZ, R27 ;  /* 0x000000ffff147224 */ /* 0x000fe200078e001b */
[----:B------:R-:W2:Y:S01]  /*35820*/  LDL.LU R26, [R1+0x8] ;  /* 0x00000800011a7983 */ /* 0x000ea20000300800 */
[----:B------:R-:W2:Y:S03]  /*35830*/  LDL.LU R27, [R1+0xc] ;  /* 0x00000c00011b7983 */ /* 0x000ea60000300800 */
[----:B--2---:R-:W-:Y:S01]  /*35840*/  STL.64 [R1+0x1f50], R26 ;  /* 0x001f501a01007387 */ /* 0x004fe20000100a00 */
[----:B---3--:R-:W-:Y:S02]  /*35850*/  STL.64 [R1+0x1f48], R24 ;  /* 0x001f481801007387 */ /* 0x008fe40000100a00 */
[----:B------:R-:W-:Y:S02]  /*35860*/  STL.64 [R1+0x1ee0], R22 ;  /* 0x001ee01601007387 */ /* 0x000fe40000100a00 */
[----:B------:R0:W-:Y:S02]  /*35870*/  STL.64 [R1+0x1ed8], R20 ;  /* 0x001ed81401007387 */ /* 0x0001e40000100a00 */
[----:B0-----:R-:W2:Y:S01]  /*35880*/  LDL.LU R20, [R1+0x80] ;  /* 0x0000800001147983 */ /* 0x001ea20000300800 */
[----:B------:R-:W2:Y:S02]  /*35890*/  LDL.LU R21, [R1+0x84] ;  /* 0x0000840001157983 */ /* 0x000ea40000300800 */
[----:B------:R-:W-:-:S02]  /*358a0*/  IMAD.MOV.U32 R22, RZ, RZ, R2 ;  /* 0x000000ffff167224 */ /* 0x000fc400078e0002 */
[----:B------:R-:W-:Y:S01]  /*358b0*/  IMAD.MOV.U32 R23, RZ, RZ, R3 ;  /* 0x000000ffff177224 */ /* 0x000fe200078e0003 */
[----:B------:R-:W3:Y:S01]  /*358c0*/  LDL.LU R2, [R1+0x2070] ;  /* 0x0020700001027983 */ /* 0x000ee20000300800 */
[----:B------:R-:W3:Y:S03]  /*358d0*/  LDL.LU R3, [R1+0x206c] ;  /* 0x00206c0001037983 */ /* 0x000ee60000300800 */
[----:B------:R-:W-:Y:S04]  /*358e0*/  STL.64 [R1+0x1ef0], R22 ;  /* 0x001ef01601007387 */ /* 0x000fe80000100a00 */
[----:B--2---:R0:W-:Y:S04]  /*358f0*/  STL.64 [R1+0x1ee8], R20 ;  /* 0x001ee81401007387 */ /* 0x0041e80000100a00 */
[----:B0-----:R-:W2:Y:S01]  /*35900*/  LDL.LU R20, [R1+0x90] ;  /* 0x0000900001147983 */ /* 0x001ea20000300800 */
[----:B------:R-:W2:Y:S02]  /*35910*/  LDL.LU R21, [R1+0x94] ;  /* 0x0000940001157983 */ /* 0x000ea40000300800 */
[----:B------:R-:W2:Y:S02]  /*35920*/  LDL.LU R22, [R1+0x98] ;  /* 0x0000980001167983 */ /* 0x000ea40000300800 */
[----:B------:R-:W-:-:S02]  /*35930*/  IMAD.MOV.U32 R23, RZ, RZ, R0 ;  /* 0x000000ffff177224 */ /* 0x000fc400078e0000 */
[----:B------:R-:W3:Y:S04]  /*35940*/  LDL.LU R0, [R1+0x2068] ;  /* 0x0020680001007983 */ /* 0x000ee80000300800 */
[----:B--2---:R-:W-:Y:S01]  /*35950*/  STL.64 [R1+0x1f10], R22 ;  /* 0x001f101601007387 */ /* 0x004fe20000100a00 */
[----:B------:R3:W-:Y:S02]  /*35960*/  STL.64 [R1+0x1f08], R20 ;  /* 0x001f081401007387 */ /* 0x0007e40000100a00 */
[----:B---3--:R-:W-:Y:S02]  /*35970*/  IMAD.MOV.U32 R20, RZ, RZ, R3 ;  /* 0x000000ffff147224 */ /* 0x008fe400078e0003 */
[----:B------:R-:W-:Y:S01]  /*35980*/  IMAD.MOV.U32 R21, RZ, RZ, R2 ;  /* 0x000000ffff157224 */ /* 0x000fe200078e0002 */
[----:B------:R-:W2:Y:S01]  /*35990*/  LDL.LU R3, [R1+0x2064] ;  /* 0x0020640001037983 */ /* 0x000ea20000300800 */
[----:B------:R-:W3:Y:S02]  /*359a0*/  LDL.LU R2, [R1+0x2060] ;  /* 0x0020600001027983 */ /* 0x000ee40000300800 */
[----:B------:R-:W4:Y:S02]  /*359b0*/  LDL.LU R22, [R1+0xa8] ;  /* 0x0000a80001167983 */ /* 0x000f240000300800 */
[----:B------:R-:W4:Y:S01]  /*359c0*/  LDL.LU R23, [R1+0xac] ;  /* 0x0000ac0001177983 */ /* 0x000f220000300800 */
[----:B------:R-:W4:Y:S01]  /*359d0*/  LDL.LU R24, [R1+0x10] ;  /* 0x0000100001187983 */ /* 0x000f220000300800 */
[----:B------:R-:W-:-:S02]  /*359e0*/  IMAD.MOV.U32 R25, RZ, RZ, R0 ;  /* 0x000000ffff197224 */ /* 0x000fc400078e0000 */
[----:B------:R-:W4:Y:S02]  /*359f0*/  LDL.LU R0, [R1+0x205c] ;  /* 0x00205c0001007983 */ /* 0x000f240000300800 */
[----:B--2---:R-:W-:Y:S02]  /*35a00*/  IMAD.MOV.U32 R26, RZ, RZ, R3 ;  /* 0x000000ffff1a7224 */ /* 0x004fe400078e0003 */
[----:B---3--:R-:W-:Y:S01]  /*35a10*/  IMAD.MOV.U32 R27, RZ, RZ, R2 ;  /* 0x000000ffff1b7224 */ /* 0x008fe200078e0002 */
[----:B------:R-:W2:Y:S01]  /*35a20*/  LDL.LU R3, [R1+0x2058] ;  /* 0x0020580001037983 */ /* 0x000ea20000300800 */
[----:B------:R-:W3:Y:S03]  /*35a30*/  LDL.LU R2, [R1+0x2054] ;  /* 0x0020540001027983 */ /* 0x000ee60000300800 */
[----:B------:R-:W-:Y:S01]  /*35a40*/  STL.64 [R1+0x1fa0], R26 ;  /* 0x001fa01a01007387 */ /* 0x000fe20000100a00 */
[----:B----4-:R-:W-:Y:S02]  /*35a50*/  STL.64 [R1+0x1f98], R24 ;  /* 0x001f981801007387 */ /* 0x010fe40000100a00 */
[----:B------:R-:W-:Y:S02]  /*35a60*/  STL.64 [R1+0x1f20], R22 ;  /* 0x001f201601007387 */ /* 0x000fe40000100a00 */
[----:B------:R0:W-:Y:S02]  /*35a70*/  STL.64 [R1+0x1f18], R20 ;  /* 0x001f181401007387 */ /* 0x0001e40000100a00 */
        /* <DEDUP_REMOVED lines=23> */
[----:B---3--:R-:W-:-:S02]  /*35bf0*/  IMAD.MOV.U32 R25, RZ, RZ, R2 ;  /* 0x000000ffff197224 */ /* 0x008fc400078e0002 */
[----:B------:R-:W-:Y:S02]  /*35c00*/  IMAD.MOV.U32 R26, RZ, RZ, R3 ;  /* 0x000000ffff1a7224 */ /* 0x000fe400078e0003 */
[----:B------:R-:W-:Y:S01]  /*35c10*/  IMAD.MOV.U32 R27, RZ, RZ, R0 ;  /* 0x000000ffff1b7224 */ /* 0x000fe200078e0000 */
[----:B------:R-:W3:Y:S01]  /*35c20*/  LDL.LU R2, [R1+0x2050] ;  /* 0x0020500001027983 */ /* 0x000ee20000300800 */
[----:B------:R-:W3:Y:S02]  /*35c30*/  LDL.LU R3, [R1+0x204c] ;  /* 0x00204c0001037983 */ /* 0x000ee40000300800 */
[----:B------:R-:W3:Y:S01]  /*35c40*/  LDL.LU R0, [R1+0x2048] ;  /* 0x0020480001007983 */ /* 0x000ee20000300800 */
[----:B------:R-:W-:Y:S04]  /*35c50*/  STL.64 [R1+0x1ff8], R26 ;  /* 0x001ff81a01007387 */ /* 0x000fe80000100a00 */
[----:B--2---:R-:W-:Y:S01]  /*35c60*/  STL.64 [R1+0x1ff0], R24 ;  /* 0x001ff01801007387 */ /* 0x004fe20000100a00 */
[----:B----4-:R-:W-:Y:S02]  /*35c70*/  STL.64 [R1+0x1f70], R22 ;  /* 0x001f701601007387 */ /* 0x010fe40000100a00 */
[----:B------:R0:W-:Y:S02]  /*35c80*/  STL.64 [R1+0x1f68], R20 ;  /* 0x001f681401007387 */ /* 0x0001e40000100a00 */
[----:B0-----:R-:W2:Y:S01]  /*35c90*/  LDL.LU R20, [R1+0xf0] ;  /* 0x0000f00001147983 */ /* 0x001ea20000300800 */
[----:B---3--:R-:W-:-:S02]  /*35ca0*/  IMAD.MOV.U32 R22, RZ, RZ, R3 ;  /* 0x000000ffff167224 */ /* 0x008fc400078e0003 */
[----:B------:R-:W-:Y:S02]  /*35cb0*/  IMAD.MOV.U32 R23, RZ, RZ, R0 ;  /* 0x000000ffff177224 */ /* 0x000fe400078e0000 */
        /* <DEDUP_REMOVED lines=17> */
[----:B------:R-:W-:Y:S02]  /*35dd0*/  IMAD.MOV.U32 R23, RZ, RZ, R2 ;  /* 0x000000ffff177224 */ /* 0x000fe400078e0002 */
[----:B------:R-:W2:Y:S01]  /*35de0*/  LDL.LU R2, [R1+0x2030] ;  /* 0x0020300001027983 */ /* 0x000ea20000300800 */
[----:B------:R-:W2:Y:S02]  /*35df0*/  LDL.LU R24, [R1+0x170] ;  /* 0x0001700001187983 */ /* 0x000ea40000300800 */
[----:B------:R-:W2:Y:S02]  /*35e00*/  LDL.LU R25, [R1+0x174] ;  /* 0x0001740001197983 */ /* 0x000ea40000300800 */
[----:B------:R-:W2:Y:S01]  /*35e10*/  LDL.LU R26, [R1+0x178] ;  /* 0x00017800011a7983 */ /* 0x000ea20000300800 */
[----:B------:R-:W2:Y:S04]  /*35e20*/  LDL.LU R27, [R1+0x17c] ;  /* 0x00017c00011b7983 */ /* 0x000ea80000300800 */
        /* <DEDUP_REMOVED lines=27> */
[----:B------:R-:W-:Y:S02]  /*35fe0*/  STL.64 [R1+0x1fd0], R22 ;  /* 0x001fd01601007387 */ /* 0x000fe40000100a00 */
[----:B------:R-:W-:-:S02]  /*35ff0*/  IMAD.MOV.U32 R6, RZ, RZ, R17 ;  /* 0x000000ffff067224 */ /* 0x000fc400078e0011 */
[----:B------:R-:W-:Y:S01]  /*36000*/  IMAD.MOV.U32 R7, RZ, RZ, R13 ;  /* 0x000000ffff077224 */ /* 0x000fe200078e000d */
[----:B--2---:R0:W-:Y:S04]  /*36010*/  STL.64 [R1+0x1fc8], R20 ;  /* 0x001fc81401007387 */ /* 0x0041e80000100a00 */
[----:B0-----:R-:W2:Y:S01]  /*36020*/  LDL.LU R20, [R1+0x150] ;  /* 0x0001500001147983 */ /* 0x001ea20000300800 */
[----:B------:R-:W2:Y:S02]  /*36030*/  LDL.LU R21, [R1+0x154] ;  /* 0x0001540001157983 */ /* 0x000ea40000300800 */
[----:B------:R-:W2:Y:S02]  /*36040*/  LDL.LU R22, [R1+0x158] ;  /* 0x0001580001167983 */ /* 0x000ea40000300800 */
[----:B------:R-:W2:Y:S01]  /*36050*/  LDL.LU R23, [R1+0x15c] ;  /* 0x00015c0001177983 */ /* 0x000ea20000300800 */
[C---:B------:R-:W-:Y:S11]  /*36060*/  HMMA.16816.F32.BF16 R24, R4.reuse, R10, R24 ;  /* 0x0000000a0418723c */ /* 0x040ff60000041818 */
[----:B------:R-:W-:Y:S11]  /*36070*/  @!UPT UIADD3 URZ, URZ, URZ, URZ ;  /* 0x0000003f3f3ff290 */ /* 0x000ff6000fffe03f */
[----:B------:R-:W-:Y:S02]  /*36080*/  @!UPT UIADD3 URZ, URZ, URZ, URZ ;  /* 0x0000003f3f3ff290 */ /* 0x000fe4000fffe03f */
[----:B------:R-:W-:Y:S02]  /*36090*/  IMAD.MOV.U32 R17, RZ, RZ, R26 ;  /* 0x000000ffff117224 */ /* 0x000fe400078e001a */
[----:B------:R-:W-:Y:S01]  /*360a0*/  IMAD.MOV.U32 R13, RZ, RZ, R24 ;  /* 0x000000ffff0d7224 */ /* 0x000fe200078e0018 */
[----:B--2---:R-:W-:Y:S01]  /*360b0*/  STL.64 [R1+0x1fe0], R22 ;  /* 0x001fe01601007387 */ /* 0x004fe20000100a00 */
[----:B------:R0:W-:Y:S03]  /*360c0*/  STL.64 [R1+0x1fd8], R20 ;  /* 0x001fd81401007387 */ /* 0x0001e60000100a00 */
[----:B0-----:R-:W2:Y:S01]  /*360d0*/  LDL.LU R20, [R1+0x160] ;  /* 0x0001600001147983 */ /* 0x001ea20000300800 */
[----:B---3--:R-:W-:Y:S02]  /*360e0*/  IMAD.MOV.U32 R21, RZ, RZ, R0 ;  /* 0x000000ffff157224 */ /* 0x008fe400078e0000 */
[----:B------:R-:W3:Y:S02]  /*360f0*/  LDL.LU R0, [R1+0x2020] ;  /* 0x0020200001007983 */ /* 0x000ee40000300800 */
[----:B------:R-:W-:Y:S01]  /*36100*/  IMAD.MOV.U32 R23, RZ, RZ, R2 ;  /* 0x000000ffff177224 */ /* 0x000fe200078e0002 */
[----:B------:R-:W2:Y:S01]  /*36110*/  LDL.LU.64 R28, [R1+0x358] ;  /* 0x00035800011c7983 */ /* 0x000ea20000300a00 */
[----:B------:R-:W2:Y:S02]  /*36120*/  LDL.LU R2, [R1+0x9cc] ;  /* 0x0009cc0001027983 */ /* 0x000ea40000300800 */
[----:B------:R-:W-:Y:S02]  /*36130*/  STL [R1+0x1c74], R12 ;  /* 0x001c740c01007387 */ /* 0x000fe40000100800 */
[----:B------:R-:W-:Y:S01]  /*36140*/  STL [R1+0x1c70], R16 ;  /* 0x001c701001007387 */ /* 0x000fe20000100800 */
[----:B------:R-:W-:Y:S01]  /*36150*/  STL.64 [R1+0x260], R24 ;  /* 0x0002601801007387 */ /* 0x000fe20000100a00 */
[----:B------:R0:W-:Y:S03]  /*36160*/  STL.64 [R1+0x268], R26 ;  /* 0x0002681a01007387 */ /* 0x0001e60000100a00 */
[----:B0-----:R-:W2:Y:S01]  /*36170*/  LDL.LU.64 R26, [R1+0x2018] ;  /* 0x00201800011a7983 */ /* 0x001ea20000300a00 */
[----:B------:R-:W2:Y:S02]  /*36180*/  LDL.LU.64 R24, [R1+0x2010] ;  /* 0x0020100001187983 */ /* 0x000ea40000300a00 */
[----:B------:R0:W-:Y:S02]  /*36190*/  STL [R1+0x1c7c], R13 ;  /* 0x001c7c0d01007387 */ /* 0x0001e40000100800 */
[----:B0-----:R-:W3:Y:S01]  /*361a0*/  LDL.LU.64 R12, [R1+0x360] ;  /* 0x00036000010c7983 */ /* 0x001ee20000300a00 */
        /* <DEDUP_REMOVED lines=15> */
[----:B----4-:R-:W-:-:S07]  /*362a0*/  IMAD.MOV.U32 R22, RZ, RZ, R3 ;  /* 0x000000ffff167224 */ /* 0x010fce00078e0003 */
        /* <DEDUP_REMOVED lines=105> */
[----:B------:R0:W-:Y:S03]  /*36940*/  STL.64 [R1+0x248], R22 ;  /* 0x0002481601007387 */ /* 0x0001e60000100a00 */
[----:B0-----:R-:W2:Y:S01]  /*36950*/  LDL.LU.64 R22, [R1+0x1ed0] ;  /* 0x001ed00001167983 */ /* 0x001ea20000300a00 */
[----:B------:R-:W2:Y:S02]  /*36960*/  LDL.LU.64 R20, [R1+0x1ec8] ;  /* 0x001ec80001147983 */ /* 0x000ea40000300a00 */
[----:B------:R-:W-:-:S04]  /*36970*/  IMAD.MOV.U32 R16, RZ, RZ, c[0x0][0x188] ;  /* 0x00006200ff107624 */ /* 0x000fc800078e00ff */
[----:B------:R-:W-:-:S04]  /*36980*/  IMAD.SHL.U32 R16, R16, 0x80, RZ ;  /* 0x0000008010107824 */ /* 0x000fc800078e00ff */
[----:B------:R-:W-:-:S05]  /*36990*/  IMAD.SHL.U32 R16, R16, 0x2, RZ ;  /* 0x0000000210107824 */ /* 0x000fca00078e00ff */
[-C--:B----4-:R-:W-:Y:S02]  /*369a0*/  IADD3 R3, P0, R6, R16.reuse, RZ ;  /* 0x0000001006037210 */ /* 0x090fe40007f1e0ff */
[----:B------:R-:W-:-:S03]  /*369b0*/  IADD3 R4, P1, R8, R16, RZ ;  /* 0x0000001008047210 */ /* 0x000fc60007f3e0ff */
[--C-:B---3--:R-:W-:Y:S01]  /*369c0*/  IMAD.X R7, R7, 0x1, R0.reuse, P0 ;  /* 0x0000000107077824 */ /* 0x108fe200000e0600 */
[----:B------:R-:W-:Y:S01]  /*369d0*/  IADD3 R5, P0, R12, R16, RZ ;  /* 0x000000100c057210 */ /* 0x000fe20007f1e0ff */
[----:B------:R-:W-:-:S04]  /*369e0*/  IMAD.X R8, R9, 0x1, R0, P1 ;  /* 0x0000000109087824 */ /* 0x000fc800008e0600 */
[--C-:B------:R-:W-:Y:S01]  /*369f0*/  IMAD.X R9, R13, 0x1, R0.reuse, P0 ;  /* 0x000000010d097824 */ /* 0x100fe200000e0600 */
[----:B------:R-:W-:Y:S02]  /*36a00*/  IADD3 R6, P2, R28, R16, RZ ;  /* 0x000000101c067210 */ /* 0x000fe40007f5e0ff */
[----:B------:R-:W-:Y:S01]  /*36a10*/  IADD3 R2, R2, 0x1, RZ ;  /* 0x0000000102027810 */ /* 0x000fe20007ffe0ff */
[----:B------:R0:W-:Y:S02]  /*36a20*/  STL [R1+0x1c80], R5 ;  /* 0x001c800501007387 */ /* 0x0001e40000100800 */
[----:B------:R-:W-:Y:S02]  /*36a30*/  IMAD.X R10, R29, 0x1, R0, P2 ;  /* 0x000000011d0a7824 */ /* 0x000fe400010e0600 */
[----:B0-----:R-:W3:Y:S01]  /*36a40*/  LDL R5, [R1+0x1be4] ;  /* 0x001be40001057983 */ /* 0x001ee20000100800 */
[----:B------:R-:W-:Y:S02]  /*36a50*/  STL [R1+0x1c84], R6 ;  /* 0x001c840601007387 */ /* 0x000fe40000100800 */
[----:B------:R-:W-:Y:S02]  /*36a60*/  STL [R1+0x1c88], R9 ;  /* 0x001c880901007387 */ /* 0x000fe40000100800 */
[----:B------:R-:W-:Y:S01]  /*36a70*/  STL [R1+0x9cc], R2 ;  /* 0x0009cc0201007387 */ /* 0x000fe20000100800 */
[----:B------:R0:W-:Y:S01]  /*36a80*/  STL [R1+0x1eb8], R0 ;  /* 0x001eb80001007387 */ /* 0x0001e20000100800 */
[----:B------:R-:W-:Y:S01]  /*36a90*/  STL [R1+0x1c8c], R10 ;  /* 0x001c8c0a01007387 */ /* 0x000fe20000100800 */
[----:B--2---:R-:W-:Y:S11]  /*36aa0*/  HMMA.16816.F32.BF16 R12, R24, R18, R20 ;  /* 0x00000012180c723c */ /* 0x004ff60000041814 */
[----:B------:R-:W-:Y:S11]  /*36ab0*/  @!UPT UIADD3 URZ, URZ, URZ, URZ ;  /* 0x0000003f3f3ff290 */ /* 0x000ff6000fffe03f */
[----:B------:R-:W-:Y:S02]  /*36ac0*/  @!UPT UIADD3 URZ, URZ, URZ, URZ ;  /* 0x0000003f3f3ff290 */ /* 0x000fe4000fffe03f */
[----:B------:R-:W-:Y:S02]  /*36ad0*/  IMAD.MOV.U32 R23, RZ, RZ, R12 ;  /* 0x000000ffff177224 */ /* 0x000fe400078e000c */
[----:B------:R-:W-:Y:S01]  /*36ae0*/  IMAD.MOV.U32 R27, RZ, RZ, R14 ;  /* 0x000000ffff1b7224 */ /* 0x000fe200078e000e */
[----:B------:R-:W-:Y:S01]  /*36af0*/  STL.64 [R1+0x230], R12 ;  /* 0x0002300c01007387 */ /* 0x000fe20000100a00 */
[----:B------:R-:W-:Y:S02]  /*36b00*/  STL.64 [R1+0x238], R14 ;  /* 0x0002380e01007387 */ /* 0x000fe40000100a00 */
[----:B------:R-:W-:Y:S01]  /*36b10*/  STL [R1+0x1c94], R23 ;  /* 0x001c941701007387 */ /* 0x000fe20000100800 */
[----:B------:R-:W-:Y:S01]  /*36b20*/  STL [R1+0x1c90], R27 ;  /* 0x001c901b01007387 */ /* 0x000fe20000100800 */
[----:B0-----:R-:W2:Y:S03]  /*36b30*/  LDL.LU R0, [R1+0x17a4] ;  /* 0x0017a40001007983 */ /* 0x001ea60000300800 */
[----:B--2---:R0:W-:Y:S04]  /*36b40*/  STL [R1+0x1ebc], R0 ;  /* 0x001ebc0001007387 */ /* 0x0041e80000100800 */
[----:B0-----:R-:W2:Y:S01]  /*36b50*/  LDL.LU R0, [R1+0x17ac] ;  /* 0x0017ac0001007983 */ /* 0x001ea20000300800 */
[----:B------:R-:W4:Y:S02]  /*36b60*/  LDL.LU R27, [R1+0x17a8] ;  /* 0x0017a800011b7983 */ /* 0x000f240000300800 */
[----:B------:R-:W2:Y:S02]  /*36b70*/  LDL.LU R23, [R1+0x177c] ;  /* 0x00177c0001177983 */ /* 0x000ea40000300800 */
[----:B------:R-:W2:Y:S01]  /*36b80*/  LDL.LU R24, [R1+0x17a0] ;  /* 0x0017a00001187983 */ /* 0x000ea20000300800 */
[----:B------:R-:W2:Y:S01]  /*36b90*/  LDL.LU R25, [R1+0x1774] ;  /* 0x0017740001197983 */ /* 0x000ea20000300800 */
[----:B---3--:R-:W-:Y:S01]  /*36ba0*/  ISETP.NE.U32.AND P0, PT, R2, R5, PT ;  /* 0x000000050200720c */ /* 0x008fe20003f05070 */
[----:B------:R-:W-:-:S04]  /*36bb0*/  IMAD.MOV.U32 R9, RZ, RZ, c[0x0][0x188] ;  /* 0x00006200ff097624 */ /* 0x000fc800078e00ff */
[----:B------:R-:W-:-:S04]  /*36bc0*/  IMAD.SHL.U32 R9, R9, 0x80, RZ ;  /* 0x0000008009097824 */ /* 0x000fc800078e00ff */
[----:B------:R-:W-:Y:S01]  /*36bd0*/  IMAD.SHL.U32 R9, R9, 0x2, RZ ;  /* 0x0000000209097824 */ /* 0x000fe200078e00ff */
[----:B--2---:R0:W-:Y:S01]  /*36be0*/  STL.64 [R1+0x1ec0], R24 ;  /* 0x001ec01801007387 */ /* 0x0041e20000100a00 */
[----:B------:R-:W2:Y:S02]  /*36bf0*/  LDL.LU R26, [R1+0x1798] ;  /* 0x00179800011a7983 */ /* 0x000ea40000300800 */
[----:B------:R-:W3:Y:S02]  /*36c00*/  LDL.LU R18, [R1+0x176c] ;  /* 0x00176c0001127983 */ /* 0x000ee40000300800 */
        /* <DEDUP_REMOVED lines=15> */
[----:B0-----:R-:W-:-:S02]  /*36d00*/  IMAD.MOV.U32 R24, RZ, RZ, R3 ;  /* 0x000000ffff187224 */ /* 0x001fc400078e0003 */
[----:B------:R-:W-:Y:S01]  /*36d10*/  IMAD.MOV.U32 R25, RZ, RZ, R7 ;  /* 0x000000ffff197224 */ /* 0x000fe200078e0007 */
[----:B------:R-:W2:Y:S01]  /*36d20*/  LDL.LU R28, [R1+0x172c] ;  /* 0x00172c00011c7983 */ /* 0x000ea20000300800 */
[----:B------:R-:W2:Y:S02]  /*36d30*/  LDL.LU R2, [R1+0x1750] ;  /* 0x0017500001027983 */ /* 0x000ea40000300800 */
[----:B------:R-:W2:Y:S02]  /*36d40*/  LDL.LU R3, [R1+0x178c] ;  /* 0x00178c0001037983 */ /* 0x000ea40000300800 */
[----:B------:R-:W2:Y:S01]  /*36d50*/  LDL.LU R7, [R1+0x1784] ;  /* 0x0017840001077983 */ /* 0x000ea20000300800 */
[----:B------:R0:W-:Y:S01]  /*36d60*/  STL.64 [R1+0x370], R24 ;  /* 0x0003701801007387 */ /* 0x0001e20000100a00 */
[----:B------:R-:W-:Y:S01]  /*36d70*/  IADD3 R0, P6, R0, R9, RZ ;  /* 0x0000000900007210 */ /* 0x000fe20007fde0ff */
[----:B0-----:R-:W-:Y:S02]  /*36d80*/  IMAD.MOV.U32 R24, RZ, RZ, R4 ;  /* 0x000000ffff187224 */ /* 0x001fe400078e0004 */
[----:B------:R-:W-:-:S05]  /*36d90*/  IMAD.MOV.U32 R25, RZ, RZ, R8 ;  /* 0x000000ffff197224 */ /* 0x000fca00078e0008 */
[----:B------:R0:W-:Y:S04]  /*36da0*/  STL.64 [R1+0x368], R24 ;  /* 0x0003681801007387 */ /* 0x0001e80000100a00 */
[----:B0-----:R-:W2:Y:S01]  /*36db0*/  LDL.LU.64 R24, [R1+0x1ec0] ;  /* 0x001ec00001187983 */ /* 0x001ea20000300a00 */
[----:B------:R-:W2:Y:S02]  /*36dc0*/  LDL.LU R4, [R1+0x179c] ;  /* 0x00179c0001047983 */ /* 0x000ea40000300800 */
[----:B------:R-:W2:Y:S02]  /*36dd0*/  LDL.LU R8, [R1+0x1794] ;  /* 0x0017940001087983 */ /* 0x000ea40000300800 */
[----:B------:R0:W-:Y:S02]  /*36de0*/  STL [R1+0x17ac], R0 ;  /* 0x0017ac0001007387 */ /* 0x0001e40000100800 */
[----:B0-----:R-:W2:Y:S02]  /*36df0*/  LDL.LU R0, [R1+0x1ebc] ;  /* 0x001ebc0001007983 */ /* 0x001ea40000300800 */
[----:B--2---:R-:W-:-:S05]  /*36e00*/  IADD3 R0, P1, R0, R9, RZ ;  /* 0x0000000900007210 */ /* 0x004fca0007f3e0ff */
[----:B------:R0:W-:Y:S04]  /*36e10*/  STL [R1+0x17a4], R0 ;  /* 0x0017a40001007387 */ /* 0x0001e80000100800 */
[----:B0-----:R-:W4:Y:S01]  /*36e20*/  LDL.LU R0, [R1+0x1eb8] ;  /* 0x001eb80001007983 */ /* 0x001f220000300800 */
[-C--:B------:R-:W-:Y:S02]  /*36e30*/  IADD3 R4, P2, R4, R9.reuse, RZ ;  /* 0x0000000904047210 */ /* 0x080fe40007f5e0ff */
[-C--:B------:R-:W-:Y:S02]  /*36e40*/  IADD3 R8, P3, R8, R9.reuse, RZ ;  /* 0x0000000908087210 */ /* 0x080fe40007f7e0ff */
[-C--:B------:R-:W-:Y:S02]  /*36e50*/  IADD3 R3, P4, R3, R9.reuse, RZ ;  /* 0x0000000903037210 */ /* 0x080fe40007f9e0ff */
[-C--:B------:R-:W-:Y:S01]  /*36e60*/  IADD3 R7, P5, R7, R9.reuse, RZ ;  /* 0x0000000907077210 */ /* 0x080fe20007fbe0ff */
[----:B------:R-:W-:Y:S01]  /*36e70*/  STL [R1+0x179c], R4 ;  /* 0x00179c0401007387 */ /* 0x000fe20000100800 */
[----:B------:R-:W-:Y:S02]  /*36e80*/  STL [R1+0x1794], R8 ;  /* 0x0017940801007387 */ /* 0x000fe40000100800 */
[----:B------:R-:W-:Y:S02]  /*36e90*/  STL [R1+0x178c], R3 ;  /* 0x00178c0301007387 */ /* 0x000fe40000100800 */
[----:B------:R-:W-:Y:S02]  /*36ea0*/  STL [R1+0x1784], R7 ;  /* 0x0017840701007387 */ /* 0x000fe40000100800 */
[--C-:B----4-:R-:W-:Y:S01]  /*36eb0*/  IMAD.X R27, R27, 0x1, R0.reuse, P6 ;  /* 0x000000011b1b7824 */ /* 0x110fe200030e0600 */
[-C--:B------:R-:W-:Y:S01]  /*36ec0*/  IADD3 R23, P6, R23, R9.reuse, RZ ;  /* 0x0000000917177210 */ /* 0x080fe20007fde0ff */
[--C-:B------:R-:W-:Y:S01]  /*36ed0*/  IMAD.X R24, R24, 0x1, R0.reuse, P1 ;  /* 0x0000000118187824 */ /* 0x100fe200008e0600 */
[-C--:B------:R-:W-:Y:S01]  /*36ee0*/  IADD3 R25, P1, R25, R9.reuse, RZ ;  /* 0x0000000919197210 */ /* 0x080fe20007f3e0ff */
[--C-:B------:R-:W-:Y:S01]  /*36ef0*/  IMAD.X R26, R26, 0x1, R0.reuse, P2 ;  /* 0x000000011a1a7824 */ /* 0x100fe200010e0600 */
[----:B------:R-:W-:Y:S01]  /*36f00*/  STL [R1+0x17a8], R27 ;  /* 0x0017a81b01007387 */ /* 0x000fe20000100800 */
[-C--:B---3--:R-:W-:Y:S01]  /*36f10*/  IADD3 R18, P2, R18, R9.reuse, RZ ;  /* 0x0000000912127210 */ /* 0x088fe20007f5e0ff */
[----:B------:R-:W-:Y:S02]  /*36f20*/  STL [R1+0x177c], R23 ;  /* 0x00177c1701007387 */ /* 0x000fe40000100800 */
[--C-:B------:R-:W-:Y:S01]  /*36f30*/  IMAD.X R19, R19, 0x1, R0.reuse, P3 ;  /* 0x0000000113137824 */ /* 0x100fe200018e0600 */
[----:B------:R-:W-:Y:S01]  /*36f40*/  STL [R1+0x17a0], R24 ;  /* 0x0017a01801007387 */ /* 0x000fe20000100800 */
[-C--:B------:R-:W-:Y:S01]  /*36f50*/  IADD3 R20, P3, R20, R9.reuse, RZ ;  /* 0x0000000914147210 */ /* 0x080fe20007f7e0ff */
        /* <DEDUP_REMOVED lines=25> */
[----:B------:R-:W-:Y:S02]  /*370f0*/  STL [R1+0x1768], R17 ;  /* 0x0017681101007387 */ /* 0x000fe40000100800 */
[--C-:B------:R-:W-:Y:S01]  /*37100*/  IMAD.X R29, R29, 0x1, R0.reuse, P4 ;  /* 0x000000011d1d7824 */ /* 0x100fe200020e0600 */
[----:B------:R-:W-:Y:S01]  /*37110*/  STL [R1+0x173c], R13 ;  /* 0x00173c0d01007387 */ /* 0x000fe20000100800 */
[----:B------:R-:W-:Y:S01]  /*37120*/  IADD3 R28, P4, R28, R9, RZ ;  /* 0x000000091c1c7210 */ /* 0x000fe20007f9e0ff */
[----:B------:R-:W-:Y:S02]  /*37130*/  STL [R1+0x1760], R16 ;  /* 0x0017601001007387 */ /* 0x000fe40000100800 */
[----:B------:R-:W-:Y:S01]  /*37140*/  STL [R1+0x1734], R12 ;  /* 0x0017340c01007387 */ /* 0x000fe20000100800 */
[----:B------:R0:W-:Y:S01]  /*37150*/  STL [R1+0x1eb4], R0 ;  /* 0x001eb40001007387 */ /* 0x0001e20000100800 */
[----:B------:R-:W-:-:S02]  /*37160*/  IMAD.X R2, R2, 0x1, R0, P5 ;  /* 0x0000000102027824 */ /* 0x000fc400028e0600 */
[----:B------:R-:W-:Y:S01]  /*37170*/  STL [R1+0x1758], R29 ;  /* 0x0017581d01007387 */ /* 0x000fe20000100800 */
[----:B0-----:R-:W2:Y:S01]  /*37180*/  LDL.LU R0, [R1+0x1724] ;  /* 0x0017240001007983 */ /* 0x001ea20000300800 */
[----:B------:R-:W-:Y:S02]  /*37190*/  STL [R1+0x172c], R28 ;  /* 0x00172c1c01007387 */ /* 0x000fe40000100800 */
[----:B------:R-:W3:Y:S02]  /*371a0*/  LDL.LU R4, [R1+0x1714] ;  /* 0x0017140001047983 */ /* 0x000ee40000300800 */
[----:B------:R-:W-:Y:S01]  /*371b0*/  STL [R1+0x1750], R2 ;  /* 0x0017500201007387 */ /* 0x000fe20000100800 */
[----:B---3--:R0:W-:Y:S04]  /*371c0*/  STL [R1+0x1ea8], R4 ;  /* 0x001ea80401007387 */ /* 0x0081e80000100800 */
[----:B0-----:R-:W3:Y:S04]  /*371d0*/  LDL.LU R4, [R1+0x1740] ;  /* 0x0017400001047983 */ /* 0x001ee80000300800 */
[----:B---3--:R0:W-:Y:S04]  /*371e0*/  STL [R1+0x1eac], R4 ;  /* 0x001eac0401007387 */ /* 0x0081e80000100800 */
[----:B0-----:R-:W3:Y:S01]  /*371f0*/  LDL.LU R4, [R1+0x171c] ;  /* 0x00171c0001047983 */ /* 0x001ee20000300800 */
[----:B--2---:R-:W-:-:S03]  /*37200*/  IADD3 R0, P5, R0, R9, RZ ;  /* 0x0000000900007210 */ /* 0x004fc60007fbe0ff */
[----:B---3--:R0:W-:Y:S04]  /*37210*/  STL [R1+0x1eb0], R4 ;  /* 0x001eb00401007387 */ /* 0x0081e80000100800 */
[----:B0-----:R-:W2:Y:S01]  /*37220*/  LDL.LU R4, [R1+0x1748] ;  /* 0x0017480001047983 */ /* 0x001ea20000300800 */
[----:B------:R-:W3:Y:S02]  /*37230*/  LDL.LU R8, [R1+0x1738] ;  /* 0x0017380001087983 */ /* 0x000ee40000300800 */
[----:B------:R-:W4:Y:S02]  /*37240*/  LDL.LU R3, [R1+0x170c] ;  /* 0x00170c0001037983 */ /* 0x000f240000300800 */
        /* <DEDUP_REMOVED lines=24> */
[----:B------:R0:W-:Y:S02]  /*373d0*/  STL [R1+0x1724], R0 ;  /* 0x0017240001007387 */ /* 0x0001e40000100800 */
[----:B0-----:R-:W2:Y:S02]  /*373e0*/  LDL.LU R0, [R1+0x1eb4] ;  /* 0x001eb40001007983 */ /* 0x001ea40000300800 */
[----:B--2---:R-:W-:-:S05]  /*373f0*/  IMAD.X R4, R4, 0x1, R0, P6 ;  /* 0x0000000104047824 */ /* 0x004fca00030e0600 */
[----:B------:R0:W-:Y:S04]  /*37400*/  STL [R1+0x1748], R4 ;  /* 0x0017480401007387 */ /* 0x0001e80000100800 */
[----:B0-----:R-:W2:Y:S02]  /*37410*/  LDL.LU R4, [R1+0x1eb0] ;  /* 0x001eb00001047983 */ /* 0x001ea40000300800 */
[----:B--2---:R-:W-:-:S05]  /*37420*/  IADD3 R4, P6, R4, R9, RZ ;  /* 0x0000000904047210 */ /* 0x004fca0007fde0ff */
[----:B------:R0:W-:Y:S04]  /*37430*/  STL [R1+0x171c], R4 ;  /* 0x00171c0401007387 */ /* 0x0001e80000100800 */
[----:B0-----:R-:W2:Y:S02]  /*37440*/  LDL.LU R4, [R1+0x1eac] ;  /* 0x001eac0001047983 */ /* 0x001ea40000300800 */
[----:B--2---:R-:W-:-:S05]  /*37450*/  IMAD.X R4, R4, 0x1, R0, P1 ;  /* 0x0000000104047824 */ /* 0x004fca00008e0600 */
[----:B------:R0:W-:Y:S04]  /*37460*/  STL [R1+0x1740], R4 ;  /* 0x0017400401007387 */ /* 0x0001e80000100800 */
[----:B0-----:R-:W2:Y:S01]  /*37470*/  LDL.LU R4, [R1+0x1ea8] ;  /* 0x001ea80001047983 */ /* 0x001ea20000300800 */
[--C-:B---3--:R-:W-:Y:S01]  /*37480*/  IMAD.X R8, R8, 0x1, R0.reuse, P2 ;  /* 0x0000000108087824 */ /* 0x108fe200010e0600 */
[-C--:B----4-:R-:W-:Y:S01]  /*37490*/  IADD3 R3, P2, R3, R9.reuse, RZ ;  /* 0x0000000903037210 */ /* 0x090fe20007f5e0ff */
[--C-:B------:R-:W-:Y:S01]  /*374a0*/  IMAD.X R7, R7, 0x1, R0.reuse, P3 ;  /* 0x0000000107077824 */ /* 0x100fe200018e0600 */
[-C--:B------:R-:W-:Y:S01]  /*374b0*/  IADD3 R27, P3, R27, R9.reuse, RZ ;  /* 0x000000091b1b7210 */ /* 0x080fe20007f7e0ff */
        /* <DEDUP_REMOVED lines=16> */
[----:B------:R-:W-:Y:S01]  /*375c0*/  IMAD.X R28, R28, 0x1, R0, P2 ;  /* 0x000000011c1c7824 */ /* 0x000fe200010e0600 */
[----:B------:R-:W-:-:S02]  /*375d0*/  IADD3 R2, P2, R2, R9, RZ ;  /* 0x0000000902027210 */ /* 0x000fc40007f5e0ff */
[----:B--2---:R-:W-:-:S05]  /*375e0*/  IADD3 R4, P1, R4, R9, RZ ;  /* 0x0000000904047210 */ /* 0x004fca0007f3e0ff */
[----:B------:R-:W-:Y:S01]  /*375f0*/  STL [R1+0x1714], R4 ;  /* 0x0017140401007387 */ /* 0x000fe20000100800 */
[----:B------:R-:W-:Y:S02]  /*37600*/  STL [R1+0x1738], R8 ;  /* 0x0017380801007387 */ /* 0x000fe40000100800 */
[----:B------:R-:W-:Y:S02]  /*37610*/  STL [R1+0x170c], R3 ;  /* 0x00170c0301007387 */ /* 0x000fe40000100800 */
[----:B------:R-:W-:Y:S01]  /*37620*/  STL [R1+0x1730], R7 ;  /* 0x0017300701007387 */ /* 0x000fe20000100800 */
[----:B------:R-:W-:Y:S01]  /*37630*/  STL [R1+0x1704], R27 ;  /* 0x0017041b01007387 */ /* 0x000fe20000100800 */
[----:B------:R-:W-:Y:S02]  /*37640*/  STL [R1+0x1728], R23 ;  /* 0x0017281701007387 */ /* 0x000fe40000100800 */
[----:B------:R-:W-:Y:S02]  /*37650*/  STL [R1+0x16fc], R24 ;  /* 0x0016fc1801007387 */ /* 0x000fe40000100800 */
[--C-:B------:R-:W-:Y:S01]  /*37660*/  IMAD.X R20, R20, 0x1, R0.reuse, P1 ;  /* 0x0000000114147824 */ /* 0x100fe200008e0600 */
[----:B------:R-:W-:Y:S01]  /*37670*/  STL [R1+0x1720], R25 ;  /* 0x0017201901007387 */ /* 0x000fe20000100800 */
[----:B------:R-:W-:Y:S01]  /*37680*/  IADD3 R21, P1, R21, R9, RZ ;  /* 0x0000000915157210 */ /* 0x000fe20007f3e0ff */
[----:B------:R-:W-:Y:S02]  /*37690*/  STL [R1+0x16f4], R26 ;  /* 0x0016f41a01007387 */ /* 0x000fe40000100800 */
[----:B------:R-:W-:Y:S01]  /*376a0*/  STL [R1+0x1718], R18 ;  /* 0x0017181201007387 */ /* 0x000fe20000100800 */
[----:B------:R-:W-:Y:S01]  /*376b0*/  STL [R1+0x16ec], R19 ;  /* 0x0016ec1301007387 */ /* 0x000fe20000100800 */
[----:B------:R-:W-:Y:S02]  /*376c0*/  STL [R1+0x1710], R20 ;  /* 0x0017101401007387 */ /* 0x000fe40000100800 */
[----:B------:R-:W-:Y:S02]  /*376d0*/  STL [R1+0x16e4], R21 ;  /* 0x0016e41501007387 */ /* 0x000fe40000100800 */
[----:B------:R-:W-:Y:S01]  /*376e0*/  STL [R1+0x1708], R22 ;  /* 0x0017081601007387 */ /* 0x000fe20000100800 */
[----:B------:R-:W-:Y:S01]  /*376f0*/  STL [R1+0x16dc], R10 ;  /* 0x0016dc0a01007387 */ /* 0x000fe20000100800 */
[----:B------:R-:W-:Y:S02]  /*37700*/  STL [R1+0x1700], R6 ;  /* 0x0017000601007387 */ /* 0x000fe40000100800 */
[----:B------:R-:W-:Y:S02]  /*37710*/  STL [R1+0x16d4], R5 ;  /* 0x0016d40501007387 */ /* 0x000fe40000100800 */
[----:B------:R-:W-:Y:S01]  /*37720*/  STL [R1+0x16f8], R14 ;  /* 0x0016f80e01007387 */ /* 0x000fe20000100800 */
[----:B------:R-:W-:Y:S01]  /*37730*/  STL [R1+0x16cc], R15 ;  /* 0x0016cc0f01007387 */ /* 0x000fe20000100800 */
[----:B------:R-:W-:-:S02]  /*37740*/  IMAD.X R12, R12, 0x1, R0, P1 ;  /* 0x000000010c0c7824 */ /* 0x000fc400008e0600 */
[----:B------:R-:W-:Y:S02]  /*37750*/  STL [R1+0x16f0], R11 ;  /* 0x0016f00b01007387 */ /* 0x000fe40000100800 */
[----:B------:R-:W-:Y:S01]  /*37760*/  STL [R1+0x16c4], R17 ;  /* 0x0016c41101007387 */ /* 0x000fe20000100800 */
[----:B------:R-:W-:Y:S01]  /*37770*/  IADD3 R29, P1, R29, R9, RZ ;  /* 0x000000091d1d7210 */ /* 0x000fe20007f3e0ff */
[----:B------:R-:W-:Y:S01]  /*37780*/  STL [R1+0x16e8], R13 ;  /* 0x0016e80d01007387 */ /* 0x000fe20000100800 */
[----:B------:R-:W-:Y:S02]  /*37790*/  STL [R1+0x16bc], R16 ;  /* 0x0016bc1001007387 */ /* 0x000fe40000100800 */
[----:B------:R-:W-:Y:S02]  /*377a0*/  STL [R1+0x16e0], R12 ;  /* 0x0016e00c01007387 */ /* 0x000fe40000100800 */
[----:B------:R0:W-:Y:S01]  /*377b0*/  STL [R1+0x1ea4], R9 ;  /* 0x001ea40901007387 */ /* 0x0001e20000100800 */
[----:B------:R-:W-:Y:S04]  /*377c0*/  STL [R1+0x16b4], R29 ;  /* 0x0016b41d01007387 */ /* 0x000fe80000100800 */
        /* <DEDUP_REMOVED lines=8> */
[----:B--2---:R-:W-:-:S03]  /*37850*/  IMAD.X R9, R9, 0x1, R0, P3 ;  /* 0x0000000109097824 */ /* 0x004fc600018e0600 */
        /* <DEDUP_REMOVED lines=30> */
[----:B--2---:R-:W-:-:S05]  /*37a40*/  IADD3 R4, P3, R4, R9, RZ ;  /* 0x0000000904047210 */ /* 0x004fca0007f7e0ff */
[----:B------:R0:W-:Y:S04]  /*37a50*/  STL [R1+0x16a4], R4 ;  /* 0x0016a40401007387 */ /* 0x0001e80000100800 */
[----:B0-----:R-:W2:Y:S02]  /*37a60*/  LDL.LU R4, [R1+0x1ea0] ;  /* 0x001ea00001047983 */ /* 0x001ea40000300800 */
[----:B--2---:R-:W-:-:S05]  /*37a70*/  IMAD.X R4, R4, 0x1, R0, P4 ;  /* 0x0000000104047824 */ /* 0x004fca00020e0600 */
[----:B------:R0:W-:Y:S04]  /*37a80*/  STL [R1+0x16c8], R4 ;  /* 0x0016c80401007387 */ /* 0x0001e80000100800 */
[----:B0-----:R-:W2:Y:S02]  /*37a90*/  LDL.LU R4, [R1+0x1e9c] ;  /* 0x001e9c0001047983 */ /* 0x001ea40000300800 */
[----:B--2---:R-:W-:-:S05]  /*37aa0*/  IADD3 R4, P4, R4, R9, RZ ;  /* 0x0000000904047210 */ /* 0x004fca0007f9e0ff */
[----:B------:R0:W-:Y:S04]  /*37ab0*/  STL [R1+0x169c], R4 ;  /* 0x00169c0401007387 */ /* 0x0001e80000100800 */
[----:B0-----:R-:W2:Y:S01]  /*37ac0*/  LDL.LU R4, [R1+0x1e98] ;  /* 0x001e980001047983 */ /* 0x001ea20000300800 */
[--C-:B----4-:R-:W-:Y:S01]  /*37ad0*/  IMAD.X R3, R3, 0x1, R0.reuse, P6 ;  /* 0x0000000103037824 */ /* 0x110fe200030e0600 */
        /* <DEDUP_REMOVED lines=18> */
[----:B------:R-:W-:Y:S01]  /*37c00*/  IADD3 R12, P4, R12, R9, RZ ;  /* 0x000000090c0c7210 */ /* 0x000fe20007f9e0ff */
[----:B------:R-:W-:-:S02]  /*37c10*/  IMAD.X R2, R2, 0x1, R0, P6 ;  /* 0x0000000102027824 */ /* 0x000fc400030e0600 */
[----:B--2---:R-:W-:Y:S01]  /*37c20*/  IMAD.X R4, R4, 0x1, R0, P5 ;  /* 0x0000000104047824 */ /* 0x004fe200028e0600 */
[----:B---3--:R-:W-:-:S04]  /*37c30*/  IADD3 R8, P5, R8, R9, RZ ;  /* 0x0000000908087210 */ /* 0x008fc80007fbe0ff */
[----:B------:R-:W-:Y:S01]  /*37c40*/  STL [R1+0x16c0], R4 ;  /* 0x0016c00401007387 */ /* 0x000fe20000100800 */
[----:B------:R-:W-:Y:S02]  /*37c50*/  STL [R1+0x1694], R8 ;  /* 0x0016940801007387 */ /* 0x000fe40000100800 */
[----:B------:R-:W-:Y:S02]  /*37c60*/  STL [R1+0x16b8], R3 ;  /* 0x0016b80301007387 */ /* 0x000fe40000100800 */
[----:B------:R-:W-:Y:S01]  /*37c70*/  STL [R1+0x168c], R7 ;  /* 0x00168c0701007387 */ /* 0x000fe20000100800 */
[----:B------:R-:W-:Y:S01]  /*37c80*/  STL [R1+0x16b0], R27 ;  /* 0x0016b01b01007387 */ /* 0x000fe20000100800 */
[----:B------:R-:W-:Y:S02]  /*37c90*/  STL [R1+0x1684], R23 ;  /* 0x0016841701007387 */ /* 0x000fe40000100800 */
        /* <DEDUP_REMOVED lines=17> */
[----:B------:R-:W-:-:S02]  /*37db0*/  IMAD.X R29, R29, 0x1, R0, P5 ;  /* 0x000000011d1d7824 */ /* 0x000fc400028e0600 */
[----:B------:R-:W-:Y:S01]  /*37dc0*/  STL [R1+0x1644], R13 ;  /* 0x0016440d01007387 */ /* 0x000fe20000100800 */
[-C--:B------:R-:W-:Y:S01]  /*37dd0*/  IADD3 R28, P5, R28, R9.reuse, RZ ;  /* 0x000000091c1c7210 */ /* 0x080fe20007fbe0ff */
[----:B------:R-:W-:Y:S01]  /*37de0*/  STL [R1+0x1668], R16 ;  /* 0x0016681001007387 */ /* 0x000fe20000100800 */
[----:B------:R-:W-:Y:S02]  /*37df0*/  STL [R1+0x163c], R12 ;  /* 0x00163c0c01007387 */ /* 0x000fe40000100800 */
[----:B------:R0:W-:Y:S02]  /*37e00*/  STL [R1+0x1e94], R0 ;  /* 0x001e940001007387 */ /* 0x0001e40000100800 */
        /* <DEDUP_REMOVED lines=2991> */
[----:B------:R-:W-:Y:S01]  /*43900*/  IADD3 R14, P4, R14, UR8, RZ ;  /* 0x000000080e0e7c10 */ /* 0x000fe2000ff9e0ff */
[--C-:B------:R-:W-:Y:S01]  /*43910*/  IMAD.X R15, R15, 0x1, R0.reuse, P5 ;  /* 0x000000010f0f7824 */ /* 0x100fe200028e0600 */
[----:B------:R-:W-:Y:S01]  /*43920*/  IADD3 R11, P5, R11, UR8, RZ ;  /* 0x000000080b0b7c10 */ /* 0x000fe2000ffbe0ff */
[--C-:B------:R-:W-:Y:S01]  /*43930*/  IMAD.X R17, R17, 0x1, R0.reuse, P6 ;  /* 0x0000000111117824 */ /* 0x100fe200030e0600 */
[----:B------:R-:W-:Y:S01]  /*43940*/  IADD3 R13, P6, R13, UR8, RZ ;  /* 0x000000080d0d7c10 */ /* 0x000fe2000ffde0ff */
[--C-:B------:R-:W-:Y:S01]  /*43950*/  IMAD.X R16, R16, 0x1, R0.reuse, P1 ;  /* 0x0000000110107824 */ /* 0x100fe200008e0600 */
[----:B------:R-:W-:Y:S01]  /*43960*/  IADD3 R12, P1, R12, UR8, RZ ;  /* 0x000000080c0c7c10 */ /* 0x000fe2000ff3e0ff */
[----:B--2---:R-:W-:Y:S01]  /*43970*/  IMAD.X R4, R4, 0x1, R0, P2 ;  /* 0x0000000104047824 */ /* 0x004fe200010e0600 */
[----:B---3--:R-:W-:-:S04]  /*43980*/  IADD3 R8, P2, R8, R9, RZ ;  /* 0x0000000908087210 */ /* 0x008fc80007f5e0ff */
[----:B------:R0:W-:Y:S01]  /*43990*/  STL [R1+0x1950], R4 ;  /* 0x0019500401007387 */ /* 0x0001e20000100800 */
        /* <DEDUP_REMOVED lines=25> */
[----:B0-----:R-:W2:Y:S02]  /*43b30*/  LDL.LU R4, [R1+0x19cc] ;  /* 0x0019cc0001047983 */ /* 0x001ea40000300800 */
[----:B------:R-:W-:Y:S01]  /*43b40*/  IMAD.X R29, R29, 0x1, R0, P2 ;  /* 0x000000011d1d7824 */ /* 0x000fe200010e0600 */
[----:B------:R-:W-:-:S04]  /*43b50*/  IADD3 R28, P2, R28, UR8, RZ ;  /* 0x000000081c1c7c10 */ /* 0x000fc8000ff5e0ff */
[----:B------:R-:W-:Y:S01]  /*43b60*/  STL [R1+0x19b0], R29 ;  /* 0x0019b01d01007387 */ /* 0x000fe20000100800 */
[----:B------:R-:W-:-:S03]  /*43b70*/  IMAD.X R2, R2, 0x1, R0, P3 ;  /* 0x0000000102027824 */ /* 0x000fc600018e0600 */
[----:B--2---:R0:W-:Y:S01]  /*43b80*/  STL [R1+0x1cb4], R4 ;  /* 0x001cb40401007387 */ /* 0x0041e20000100800 */
[----:B------:R1:W-:Y:S03]  /*43b90*/  STL [R1+0x19dc], R28 ;  /* 0x0019dc1c01007387 */ /* 0x0003e60000100800 */
[----:B0-----:R-:W2:Y:S01]  /*43ba0*/  LDL.LU R4, [R1+0x19d4] ;  /* 0x0019d40001047983 */ /* 0x001ea20000300800 */
[----:B------:R0:W-:Y:S02]  /*43bb0*/  STL [R1+0x19c0], R2 ;  /* 0x0019c00201007387 */ /* 0x0001e40000100800 */
[----:B------:R-:W3:Y:S02]  /*43bc0*/  LDL.LU R8, [R1+0x19f0] ;  /* 0x0019f00001087983 */ /* 0x000ee40000300800 */
[----:B------:R-:W4:Y:S01]  /*43bd0*/  LDL.LU R3, [R1+0x19bc] ;  /* 0x0019bc0001037983 */ /* 0x000f220000300800 */
        /* <DEDUP_REMOVED lines=23> */
[----:B-1----:R-:W4:Y:S01]  /*43d50*/  LDL.LU R28, [R1+0x1a4c] ;  /* 0x001a4c00011c7983 */ /* 0x002f220000300800 */
[----:B0-----:R-:W4:Y:S01]  /*43d60*/  LDL.LU R2, [R1+0x1a14] ;  /* 0x001a140001027983 */ /* 0x001f220000300800 */
[----:B------:R0:W-:Y:S03]  /*43d70*/  STL [R1+0x1c98], R0 ;  /* 0x001c980001007387 */ /* 0x0001e60000100800 */
[----:B0-----:R-:W4:Y:S01]  /*43d80*/  LDL.LU R0, [R1+0x19f8] ;  /* 0x0019f80001007983 */ /* 0x001f220000300800 */
[----:B--2---:R-:W-:-:S05]  /*43d90*/  IADD3 R4, P3, R4, UR8, RZ ;  /* 0x0000000804047c10 */ /* 0x004fca000ff7e0ff */
[----:B------:R0:W-:Y:S04]  /*43da0*/  STL [R1+0x19d4], R4 ;  /* 0x0019d40401007387 */ /* 0x0001e80000100800 */
[----:B0-----:R-:W2:Y:S01]  /*43db0*/  LDL.LU R4, [R1+0x1cb4] ;  /* 0x001cb40001047983 */ /* 0x001ea20000300800 */
[----:B---3--:R-:W-:Y:S01]  /*43dc0*/  IADD3.X R8, R8, UR5, RZ, P5, !PT ;  /* 0x0000000508087c10 */ /* 0x008fe2000affe4ff */
[----:B----4-:R-:W-:Y:S01]  /*43dd0*/  IADD3 R3, P5, R3, UR8, RZ ;  /* 0x0000000803037c10 */ /* 0x010fe2000ffbe0ff */
[----:B------:R-:W-:Y:S01]  /*43de0*/  IADD3.X R7, R7, UR5, RZ, P6, !PT ;  /* 0x0000000507077c10 */ /* 0x000fe2000b7fe4ff */
[----:B------:R-:W-:Y:S01]  /*43df0*/  IADD3 R27, P6, R27, UR8, RZ ;  /* 0x000000081b1b7c10 */ /* 0x000fe2000ffde0ff */
[----:B------:R-:W-:Y:S01]  /*43e00*/  IADD3.X R23, R23, UR5, RZ, P1, !PT ;  /* 0x0000000517177c10 */ /* 0x000fe20008ffe4ff */
[----:B------:R-:W-:Y:S01]  /*43e10*/  IADD3 R24, P1, R24, UR8, RZ ;  /* 0x0000000818187c10 */ /* 0x000fe2000ff3e0ff */
[----:B------:R-:W-:Y:S01]  /*43e20*/  IADD3.X R25, R25, UR5, RZ, P2, !PT ;  /* 0x0000000519197c10 */ /* 0x000fe200097fe4ff */
[----:B------:R-:W-:Y:S01]  /*43e30*/  IADD3 R26, P2, R26, UR8, RZ ;  /* 0x000000081a1a7c10 */ /* 0x000fe2000ff5e0ff */
[----:B------:R-:W-:Y:S01]  /*43e40*/  IADD3.X R18, R18, UR5, RZ, P3, !PT ;  /* 0x0000000512127c10 */ /* 0x000fe20009ffe4ff */
[----:B------:R-:W-:Y:S01]  /*43e50*/  IADD3 R19, P3, R19, UR8, RZ ;  /* 0x0000000813137c10 */ /* 0x000fe2000ff7e0ff */
[----:B------:R-:W-:-:S05]  /*43e60*/  IADD3.X R0, R0, UR5, RZ, P4, !PT ;  /* 0x0000000500007c10 */ /* 0x000fca000a7fe4ff */
[----:B------:R0:W-:Y:S01]  /*43e70*/  STL [R1+0x19f8], R0 ;  /* 0x0019f80001007387 */ /* 0x0001e20000100800 */
        /* <DEDUP_REMOVED lines=10> */
[----:B--2---:R-:W-:-:S05]  /*43f20*/  IADD3 R4, P4, R4, UR8, RZ ;  /* 0x0000000804047c10 */ /* 0x004fca000ff9e0ff */
[----:B------:R-:W-:Y:S01]  /*43f30*/  STL [R1+0x19cc], R4 ;  /* 0x0019cc0401007387 */ /* 0x000fe20000100800 */
[----:B------:R-:W-:Y:S02]  /*43f40*/  STL [R1+0x19f0], R8 ;  /* 0x0019f00801007387 */ /* 0x000fe40000100800 */
[----:B------:R-:W-:Y:S02]  /*43f50*/  STL [R1+0x19bc], R3 ;  /* 0x0019bc0301007387 */ /* 0x000fe40000100800 */
[----:B------:R-:W-:Y:S01]  /*43f60*/  STL [R1+0x19e8], R7 ;  /* 0x0019e80701007387 */ /* 0x000fe20000100800 */
[----:B------:R-:W-:Y:S01]  /*43f70*/  STL [R1+0x9e0], R27 ;  /* 0x0009e01b01007387 */ /* 0x000fe20000100800 */
[----:B------:R-:W-:Y:S02]  /*43f80*/  STL [R1+0x19e0], R23 ;  /* 0x0019e01701007387 */ /* 0x000fe40000100800 */
[----:B------:R-:W-:Y:S01]  /*43f90*/  STL [R1+0x9d8], R24 ;  /* 0x0009d81801007387 */ /* 0x000fe20000100800 */
[----:B------:R-:W-:Y:S01]  /*43fa0*/  IADD3.X R20, R20, UR5, RZ, P4, !PT ;  /* 0x0000000514147c10 */ /* 0x000fe2000a7fe4ff */
[----:B------:R-:W-:Y:S01]  /*43fb0*/  STL [R1+0x19d8], R25 ;  /* 0x0019d81901007387 */ /* 0x000fe20000100800 */
[----:B------:R-:W-:Y:S01]  /*43fc0*/  IADD3 R21, P4, R21, UR8, RZ ;  /* 0x0000000815157c10 */ /* 0x000fe2000ff9e0ff */
        /* <DEDUP_REMOVED lines=11> */
[----:B------:R-:W-:Y:S01]  /*44080*/  IADD3.X R16, R16, UR5, RZ, P4, !PT ;  /* 0x0000000510107c10 */ /* 0x000fe2000a7fe4ff */
[----:B------:R-:W-:Y:S01]  /*44090*/  STL [R1+0x9d0], R15 ;  /* 0x0009d00f01007387 */ /* 0x000fe20000100800 */
[----:B------:R-:W-:Y:S01]  /*440a0*/  IADD3 R12, P4, R12, UR8, RZ ;  /* 0x000000080c0c7c10 */ /* 0x000fe2000ff9e0ff */
[----:B------:R-:W-:Y:S01]  /*440b0*/  STL [R1+0x1a40], R11 ;  /* 0x001a400b01007387 */ /* 0x000fe20000100800 */
[----:B------:R-:W-:Y:S02]  /*440c0*/  STL [R1+0x1a08], R17 ;  /* 0x001a081101007387 */ /* 0x000fe40000100800 */
[----:B------:R-:W-:Y:S02]  /*440d0*/  STL [R1+0x1a3c], R13 ;  /* 0x001a3c0d01007387 */ /* 0x000fe40000100800 */
[----:B------:R-:W-:Y:S01]  /*440e0*/  STL [R1+0x1a04], R16 ;  /* 0x001a041001007387 */ /* 0x000fe20000100800 */
[----:B------:R-:W-:Y:S01]  /*440f0*/  STL [R1+0x1a50], R12 ;  /* 0x001a500c01007387 */ /* 0x000fe20000100800 */
[----:B0-----:R-:W2:Y:S01]  /*44100*/  LDL.LU R0, [R1+0x1a5c] ;  /* 0x001a5c0001007983 */ /* 0x001ea20000300800 */
[----:B------:R-:W-:Y:S01]  /*44110*/  IADD3.X R29, R29, UR5, RZ, P5, !PT ;  /* 0x000000051d1d7c10 */ /* 0x000fe2000affe4ff */
[----:B------:R-:W-:-:S04]  /*44120*/  IADD3 R28, P5, R28, UR8, RZ ;  /* 0x000000081c1c7c10 */ /* 0x000fc8000ffbe0ff */
[----:B------:R-:W-:Y:S04]  /*44130*/  STL [R1+0x1a18], R29 ;  /* 0x001a181d01007387 */ /* 0x000fe80000100800 */
[----:B--2---:R0:W-:Y:S01]  /*44140*/  STL [R1+0x1cac], R0 ;  /* 0x001cac0001007387 */ /* 0x0041e20000100800 */
[----:B------:R-:W-:Y:S03]  /*44150*/  STL [R1+0x1a4c], R28 ;  /* 0x001a4c1c01007387 */ /* 0x000fe60000100800 */
[----:B0-----:R-:W2:Y:S01]  /*44160*/  LDL.LU R0, [R1+0x1a28] ;  /* 0x001a280001007983 */ /* 0x001ea20000300800 */
[----:B------:R-:W-:-:S05]  /*44170*/  IADD3.X R2, R2, UR5, RZ, P6, !PT ;  /* 0x0000000502027c10 */ /* 0x000fca000b7fe4ff */
[----:B------:R-:W-:Y:S04]  /*44180*/  STL [R1+0x1a14], R2 ;  /* 0x001a140201007387 */ /* 0x000fe80000100800 */
        /* <DEDUP_REMOVED lines=30> */
[----:B--2---:R-:W-:-:S05]  /*44370*/  IADD3 R0, P6, R0, UR8, RZ ;  /* 0x0000000800007c10 */ /* 0x004fca000ffde0ff */
[----:B------:R0:W-:Y:S04]  /*44380*/  STL [R1+0x1a60], R0 ;  /* 0x001a600001007387 */ /* 0x0001e80000100800 */
[----:B0-----:R-:W2:Y:S02]  /*44390*/  LDL.LU R0, [R1+0x1cb0] ;  /* 0x001cb00001007983 */ /* 0x001ea40000300800 */
[----:B--2---:R-:W-:-:S05]  /*443a0*/  IADD3.X R0, R0, UR5, RZ, P1, !PT ;  /* 0x0000000500007c10 */ /* 0x004fca0008ffe4ff */
        /* <DEDUP_REMOVED lines=22> */
[----:B------:R-:W-:-:S02]  /*44510*/  IADD3.X R12, R12, UR5, RZ, P2, !PT ;  /* 0x000000050c0c7c10 */ /* 0x000fc400097fe4ff */
[----:B--2---:R-:W-:-:S05]  /*44520*/  IADD3 R0, P1, R0, UR8, RZ ;  /* 0x0000000800007c10 */ /* 0x004fca000ff3e0ff */
[----:B------:R0:W-:Y:S01]  /*44530*/  STL [R1+0x1a5c], R0 ;  /* 0x001a5c0001007387 */ /* 0x0001e20000100800 */
        /* <DEDUP_REMOVED lines=28> */
[----:B------:R-:W-:Y:S02]  /*44700*/  STL [R1+0x1a8c], R12 ;  /* 0x001a8c0c01007387 */ /* 0x000fe40000100800 */
[----:B0-----:R-:W2:Y:S01]  /*44710*/  LDL.LU R0, [R1+0x1aa4] ;  /* 0x001aa40001007983 */ /* 0x001ea20000300800 */
[----:B------:R-:W-:-:S02]  /*44720*/  IADD3 R29, P2, R29, UR8, RZ ;  /* 0x000000081d1d7c10 */ /* 0x000fc4000ff5e0ff */
[----:B------:R-:W-:-:S03]  /*44730*/  IADD3.X R28, R28, UR5, RZ, P3, !PT ;  /* 0x000000051c1c7c10 */ /* 0x000fc60009ffe4ff */
[----:B------:R-:W-:Y:S04]  /*44740*/  STL [R1+0x1ac8], R29 ;  /* 0x001ac81d01007387 */ /* 0x000fe80000100800 */
[----:B--2---:R0:W-:Y:S01]  /*44750*/  STL [R1+0x1ca4], R0 ;  /* 0x001ca40001007387 */ /* 0x0041e20000100800 */
[----:B------:R-:W-:Y:S03]  /*44760*/  STL [R1+0x1a94], R28 ;  /* 0x001a941c01007387 */ /* 0x000fe60000100800 */
[----:B0-----:R-:W2:Y:S01]  /*44770*/  LDL.LU R0, [R1+0x1ad8] ;  /* 0x001ad80001007983 */ /* 0x001ea20000300800 */
[----:B------:R-:W-:-:S05]  /*44780*/  IADD3 R2, P3, R2, UR8, RZ ;  /* 0x0000000802027c10 */ /* 0x000fca000ff7e0ff */
        /* <DEDUP_REMOVED lines=31> */
[----:B--2---:R-:W-:-:S05]  /*44980*/  IADD3.X R0, R0, UR5, RZ, P4, !PT ;  /* 0x0000000500007c10 */ /* 0x004fca000a7fe4ff */
[----:B------:R0:W-:Y:S04]  /*44990*/  STL [R1+0x1a9c], R0 ;  /* 0x001a9c0001007387 */ /* 0x0001e80000100800 */
[----:B0-----:R-:W2:Y:S02]  /*449a0*/  LDL.LU R0, [R1+0x1ca8] ;  /* 0x001ca80001007983 */ /* 0x001ea40000300800 */
[----:B--2---:R-:W-:-:S05]  /*449b0*/  IADD3 R0, P4, R0, UR8, RZ ;  /* 0x0000000800007c10 */ /* 0x004fca000ff9e0ff */
[----:B------:R0:W-:Y:S04]  /*449c0*/  STL [R1+0x1ad8], R0 ;  /* 0x001ad80001007387 */ /* 0x0001e80000100800 */
[----:B0-----:R-:W2:Y:S01]  /*449d0*/  LDL.LU R0, [R1+0x1ca4] ;  /* 0x001ca40001007983 */ /* 0x001ea20000300800 */
[----:B----4-:R-:W-:Y:S01]  /*449e0*/  IADD3.X R8, R8, UR5, RZ, P6, !PT ;  /* 0x0000000508087c10 */ /* 0x010fe2000b7fe4ff */
[----:B---3--:R-:W-:Y:S01]  /*449f0*/  IADD3 R3, P6, R3, UR8, RZ ;  /* 0x0000000803037c10 */ /* 0x008fe2000ffde0ff */
        /* <DEDUP_REMOVED lines=18> */
[----:B--2---:R-:W-:Y:S01]  /*44b20*/  IADD3.X R0, R0, UR5, RZ, P5, !PT ;  /* 0x0000000500007c10 */ /* 0x004fe2000affe4ff */
[----:B------:R-:W-:-:S04]  /*44b30*/  IADD3 R4, P5, R4, UR8, RZ ;  /* 0x0000000804047c10 */ /* 0x000fc8000ffbe0ff */
[----:B------:R0:W-:Y:S01]  /*44b40*/  STL [R1+0x1aa4], R0 ;  /* 0x001aa40001007387 */ /* 0x0001e20000100800 */
[----:B------:R-:W-:Y:S02]  /*44b50*/  STL [R1+0x1ae0], R4 ;  /* 0x001ae00401007387 */ /* 0x000fe40000100800 */
[----:B------:R-:W-:Y:S02]  /*44b60*/  STL [R1+0x1aac], R8 ;  /* 0x001aac0801007387 */ /* 0x000fe40000100800 */
[----:B------:R-:W-:Y:S01]  /*44b70*/  STL [R1+0x1ae8], R3 ;  /* 0x001ae80301007387 */ /* 0x000fe20000100800 */
[----:B------:R-:W-:Y:S01]  /*44b80*/  STL [R1+0x1ab4], R7 ;  /* 0x001ab40701007387 */ /* 0x000fe20000100800 */
[----:B------:R-:W-:Y:S02]  /*44b90*/  STL [R1+0x1af0], R27 ;  /* 0x001af01b01007387 */ /* 0x000fe40000100800 */
        /* <DEDUP_REMOVED lines=75> */
[----:B------:R-:W-:-:S02]  /*45050*/  IADD3.X R13, R13, UR5, RZ, P6, !PT ;  /* 0x000000050d0d7c10 */ /* 0x000fc4000b7fe4ff */
[----:B--2---:R-:W-:-:S05]  /*45060*/  IADD3 R0, P2, R0, UR8, RZ ;  /* 0x0000000800007c10 */ /* 0x004fca000ff5e0ff */
[----:B------:R0:W-:Y:S04]  /*45070*/  STL [R1+0x1b58], R0 ;  /* 0x001b580001007387 */ /* 0x0001e80000100800 */
[----:B0-----:R0:W5:Y:S01]  /*45080*/  LDL.LU R0, [R1+0x1c98] ;  /* 0x001c980001007983 */ /* 0x0011620000300800 */
[----:B------:R1:W-:Y:S03]  /*45090*/  STL [R1+0x1b24], R23 ;  /* 0x001b241701007387 */ /* 0x0003e60000100800 */
[----:B-1----:R0:W5:Y:S01]  /*450a0*/  LDL.LU R23, [R1+0x1c94] ;  /* 0x001c940001177983 */ /* 0x0021620000300800 */
[----:B------:R1:W-:Y:S03]  /*450b0*/  STL [R1+0x1b60], R27 ;  /* 0x001b601b01007387 */ /* 0x0003e60000100800 */
[----:B-1----:R0:W5:Y:S01]  /*450c0*/  LDL.LU R27, [R1+0x1c90] ;  /* 0x001c9000011b7983 */ /* 0x0021620000300800 */
[----:B------:R1:W-:Y:S03]  /*450d0*/  STL [R1+0x1b2c], R10 ;  /* 0x001b2c0a01007387 */ /* 0x0003e60000100800 */
[----:B-1----:R-:W2:Y:S01]  /*450e0*/  LDL.LU R10, [R1+0x1c8c] ;  /* 0x001c8c00010a7983 */ /* 0x002ea20000300800 */
[----:B------:R1:W-:Y:S03]  /*450f0*/  STL [R1+0x1b68], R9 ;  /* 0x001b680901007387 */ /* 0x0003e60000100800 */
[----:B-1----:R-:W3:Y:S01]  /*45100*/  LDL.LU R9, [R1+0x1c88] ;  /* 0x001c880001097983 */ /* 0x002ee20000300800 */
[----:B------:R1:W-:Y:S03]  /*45110*/  STL [R1+0x1b34], R6 ;  /* 0x001b340601007387 */ /* 0x0003e60000100800 */
[----:B-1----:R-:W4:Y:S01]  /*45120*/  LDL.LU R6, [R1+0x1c84] ;  /* 0x001c840001067983 */ /* 0x002f220000300800 */
[----:B------:R1:W-:Y:S03]  /*45130*/  STL [R1+0x1b70], R5 ;  /* 0x001b700501007387 */ /* 0x0003e60000100800 */
[----:B-1----:R-:W2:Y:S01]  /*45140*/  LDL.LU R5, [R1+0x1c80] ;  /* 0x001c800001057983 */ /* 0x002ea20000300800 */
[----:B------:R-:W-:-:S02]  /*45150*/  IADD3 R17, P6, R17, UR8, RZ ;  /* 0x0000000811117c10 */ /* 0x000fc4000ffde0ff */
[----:B------:R-:W-:Y:S01]  /*45160*/  IADD3.X R12, R12, UR5, RZ, P1, !PT ;  /* 0x000000050c0c7c10 */ /* 0x000fe20008ffe4ff */
[----:B------:R1:W-:Y:S01]  /*45170*/  STL [R1+0x1b3c], R13 ;  /* 0x001b3c0d01007387 */ /* 0x0003e20000100800 */
[----:B------:R-:W-:Y:S02]  /*45180*/  IADD3 R16, P1, R16, UR8, RZ ;  /* 0x0000000810107c10 */ /* 0x000fe4000ff3e0ff */
[----:B------:R-:W-:Y:S01]  /*45190*/  IADD3.X R28, R28, UR5, RZ, P2, !PT ;  /* 0x000000051c1c7c10 */ /* 0x000fe200097fe4ff */
[----:B------:R-:W-:Y:S01]  /*451a0*/  IADD3 R29, P2, R29, UR8, RZ ;  /* 0x000000081d1d7c10 */ /* 0x000fe2000ff5e0ff */
[----:B------:R-:W-:Y:S01]  /*451b0*/  IADD3.X R2, R2, UR5, RZ, P3, !PT ;  /* 0x0000000502027c10 */ /* 0x000fe20009ffe4ff */
[----:B-1----:R0:W5:Y:S01]  /*451c0*/  LDL.LU R13, [R1+0x1c7c] ;  /* 0x001c7c00010d7983 */ /* 0x0021620000300800 */
[----:B------:R1:W-:Y:S01]  /*451d0*/  STL [R1+0x1b78], R17 ;  /* 0x001b781101007387 */ /* 0x0003e20000100800 */
[----:B------:R-:W-:Y:S02]  /*451e0*/  IADD3 R4, P3, R4, UR8, RZ ;  /* 0x0000000804047c10 */ /* 0x000fe4000ff7e0ff */
[----:B------:R-:W-:Y:S01]  /*451f0*/  IADD3.X R8, R8, UR5, RZ, P4, !PT ;  /* 0x0000000508087c10 */ /* 0x000fe2000a7fe4ff */
[----:B------:R-:W-:Y:S01]  /*45200*/  IADD3 R3, P4, R3, UR8, RZ ;  /* 0x0000000803037c10 */ /* 0x000fe2000ff9e0ff */
[----:B-1----:R0:W5:Y:S01]  /*45210*/  LDL.LU R17, [R1+0x1c78] ;  /* 0x001c780001117983 */ /* 0x0021620000300800 */
[----:B------:R1:W-:Y:S01]  /*45220*/  STL [R1+0x1b44], R12 ;  /* 0x001b440c01007387 */ /* 0x0003e20000100800 */
        /* <DEDUP_REMOVED lines=12> */
[----:B------:R-:W-:-:S02]  /*452f0*/  IADD3.X R20, R20, UR5, RZ, P2, !PT ;  /* 0x0000000514147c10 */ /* 0x000fc400097fe4ff */
[----:B------:R-:W-:Y:S01]  /*45300*/  IADD3.X R21, R21, UR5, RZ, P3, !PT ;  /* 0x0000000515157c10 */ /* 0x000fe20009ffe4ff */
[----:B-1----:R0:W5:Y:S01]  /*45310*/  LDL.LU R29, [R1+0x1c68] ;  /* 0x001c6800011d7983 */ /* 0x0021620000300800 */
[----:B------:R1:W-:Y:S02]  /*45320*/  STL [R1+0x1b54], R2 ;  /* 0x001b540201007387 */ /* 0x0003e40000100800 */
[----:B------:R4:W-:Y:S02]  /*45330*/  STL [R1+0x1b90], R4 ;  /* 0x001b900401007387 */ /* 0x0009e40000100800 */
[----:B------:R2:W-:Y:S01]  /*45340*/  STL [R1+0x1b5c], R8 ;  /* 0x001b5c0801007387 */ /* 0x0005e20000100800 */
[----:B------:R0:W-:Y:S01]  /*45350*/  STL [R1+0x1b98], R3 ;  /* 0x001b980301007387 */ /* 0x0001e20000100800 */
[----:B------:R0:W-:Y:S02]  /*45360*/  STL [R1+0x1b64], R7 ;  /* 0x001b640701007387 */ /* 0x0001e40000100800 */
[----:B------:R0:W-:Y:S02]  /*45370*/  STL [R1+0x1ba0], R24 ;  /* 0x001ba01801007387 */ /* 0x0001e40000100800 */
[----:B------:R0:W-:Y:S01]  /*45380*/  STL [R1+0x1b6c], R25 ;  /* 0x001b6c1901007387 */ /* 0x0001e20000100800 */
[----:B------:R0:W-:Y:S01]  /*45390*/  STL [R1+0x1ba8], R26 ;  /* 0x001ba81a01007387 */ /* 0x0001e20000100800 */
[----:B------:R-:W-:-:S03]  /*453a0*/  IADD3.X R22, R22, UR5, RZ, P4, !PT ;  /* 0x0000000516167c10 */ /* 0x000fc6000a7fe4ff */
[----:B-1----:R-:W1:Y:S01]  /*453b0*/  S2R R2, SR_TID.X ;  /* 0x0000000000027919 */ /* 0x002e620000002100 */
[----:B------:R0:W-:Y:S01]  /*453c0*/  STL [R1+0x1b74], R18 ;  /* 0x001b741201007387 */ /* 0x0001e20000100800 */
[----:B------:R-:W-:Y:S01]  /*453d0*/  IADD3.X R14, R14, UR5, RZ, P5, !PT ;  /* 0x000000050e0e7c10 */ /* 0x000fe2000affe4ff */
[----:B------:R0:W-:Y:S01]  /*453e0*/  STL [R1+0x1bac], R19 ;  /* 0x001bac1301007387 */ /* 0x0001e20000100800 */
[----:B------:R-:W-:Y:S01]  /*453f0*/  IADD3.X R15, R15, UR5, RZ, P6, !PT ;  /* 0x000000050f0f7c10 */ /* 0x000fe2000b7fe4ff */
[----:B------:R0:W-:Y:S01]  /*45400*/  STL [R1+0x1b7c], R20 ;  /* 0x001b7c1401007387 */ /* 0x0001e20000100800 */
[----:B------:R0:W-:Y:S01]  /*45410*/  STL [R1+0x1b84], R21 ;  /* 0x001b841501007387 */ /* 0x0001e20000100800 */
[----:B------:R-:W-:Y:S01]  /*45420*/  IADD3.X R11, R11, UR5, RZ, P1, !PT ;  /* 0x000000050b0b7c10 */ /* 0x000fe20008ffe4ff */
[----:B------:R0:W-:Y:S01]  /*45430*/  STL [R1+0x1b8c], R22 ;  /* 0x001b8c1601007387 */ /* 0x0001e20000100800 */
[----:B------:R0:W-:Y:S01]  /*45440*/  STL [R1+0x1b94], R14 ;  /* 0x001b940e01007387 */ /* 0x0001e20000100800 */
[----:B------:R0:W-:Y:S01]  /*45450*/  STL [R1+0x1b9c], R15 ;  /* 0x001b9c0f01007387 */ /* 0x0001e20000100800 */
[----:B-1----:R-:W-:-:S05]  /*45460*/  LOP3.LUT R2, R2, 0x3f, RZ, 0xc0, !PT ;  /* 0x0000003f02027812 */ /* 0x002fca00078ec0ff */
[----:B------:R-:W-:Y:S02]  /*45470*/  IMAD.SHL.U32 R2, R2, 0x2, RZ ;  /* 0x0000000202027824 */ /* 0x000fe400078e00ff */
[----:B----4-:R-:W-:Y:S02]  /*45480*/  IMAD.MOV.U32 R4, RZ, RZ, R6 ;  /* 0x000000ffff047224 */ /* 0x010fe400078e0006 */
[----:B--2---:R-:W-:Y:S02]  /*45490*/  IMAD.MOV.U32 R8, RZ, RZ, R5 ;  /* 0x000000ffff087224 */ /* 0x004fe400078e0005 */
[----:B------:R-:W-:-:S05]  /*454a0*/  IMAD.MOV.U32 R5, RZ, RZ, R10 ;  /* 0x000000ffff057224 */ /* 0x000fca00078e000a */
[----:B------:R0:W-:Y:S01]  /*454b0*/  STL.64 [R1+0x358], R4 ;  /* 0x0003580401007387 */ /* 0x0001e20000100a00 */
[----:B------:R0:W-:Y:S02]  /*454c0*/  STL [R1+0x1ba4], R11 ;  /* 0x001ba40b01007387 */ /* 0x0001e40000100800 */
[----:B---3--:R0:W-:Y:S01]  /*454d0*/  STL.64 [R1+0x360], R8 ;  /* 0x0003600801007387 */ /* 0x0081e20000100a00 */
[----:B------:R-:W-:Y:S01]  /*454e0*/  @!P0 CALL.REL.NOINC `(.L_x_1) ;  /* 0x0000001000008944 */ /* 0x000fe20003c00000 */
[----:B------:R-:W-:Y:S05]  /*454f0*/  BRA `(.L_x_2) ;  /* 0xfffc722000007947 */ /* 0x000fea000383ffff */
.L_x_1:
[----:B------:R-:W2:Y:S04]  /*45500*/  LDL.LU R2, [R1+0x24c] ;  /* 0x00024c0001027983 */ /* 0x000ea80000300800 */
[----:B0-----:R-:W2:Y:S04]  /*45510*/  LDL.LU R26, [R1+0x248] ;  /* 0x00024800011a7983 */ /* 0x001ea80000300800 */
[----:B-----5:R-:W3:Y:S04]  /*45520*/  LDL.LU R0, [R1+0x25c] ;  /* 0x00025c0001007983 */ /* 0x020ee80000300800 */
[----:B------:R-:W3:Y:S04]  /*45530*/  LDL.LU R25, [R1+0x258] ;  /* 0x0002580001197983 */ /* 0x000ee80000300800 */
[----:B------:R-:W4:Y:S04]  /*45540*/  LDL.LU R6, [R1+0x22c] ;  /* 0x00022c0001067983 */ /* 0x000f280000300800 */
        /* <DEDUP_REMOVED lines=16> */
[----:B------:R0:W-:Y:S04]  /*45650*/  STL [R1+0x1d64], R13 ;  /* 0x001d640d01007387 */ /* 0x0001e80000100800 */
[----:B0-----:R-:W4:Y:S04]  /*45660*/  LDL.LU R13, [R1+0x23c] ;  /* 0x00023c00010d7983 */ /* 0x001f280000300800 */
[----:B------:R0:W-:Y:S04]  /*45670*/  STL [R1+0x1d60], R12 ;  /* 0x001d600c01007387 */ /* 0x0001e80000100800 */
[----:B------:R-:W-:Y:S04]  /*45680*/  STL [R1+0x1c6c], R28 ;  /* 0x001c6c1c01007387 */ /* 0x000fe80000100800 */
[----:B------:R-:W-:Y:S01]  /*45690*/  STL [R1+0x1c68], R29 ;  /* 0x001c681d01007387 */ /* 0x000fe20000100800 */
[----:B--2---:R-:W-:-:S02]  /*456a0*/  F2FP.BF16.PACK_AB R26, R2, R26 ;  /* 0x0000001a021a723e */ /* 0x004fc400000010ff */
[----:B---3--:R-:W-:Y:S02]  /*456b0*/  F2FP.BF16.PACK_AB R25, R0, R25 ;  /* 0x000000190019723e */ /* 0x008fe400000010ff */
[----:B----4-:R-:W-:Y:S02]  /*456c0*/  F2FP.BF16.PACK_AB R24, R6, R24 ;  /* 0x000000180618723e */ /* 0x010fe400000010ff */
[----:B------:R-:W-:Y:S02]  /*456d0*/  F2FP.BF16.PACK_AB R23, R10, R23 ;  /* 0x000000170a17723e */ /* 0x000fe400000010ff */
[----:B------:R-:W-:Y:S02]  /*456e0*/  F2FP.BF16.PACK_AB R22, R5, R22 ;  /* 0x000000160516723e */ /* 0x000fe400000010ff */
[----:B------:R-:W-:Y:S02]  /*456f0*/  F2FP.BF16.PACK_AB R21, R9, R21 ;  /* 0x000000150915723e */ /* 0x000fe400000010ff */
[----:B------:R-:W-:-:S02]  /*45700*/  F2FP.BF16.PACK_AB R20, R4, R20 ;  /* 0x000000140414723e */ /* 0x000fc400000010ff */
[----:B------:R-:W-:Y:S02]  /*45710*/  F2FP.BF16.PACK_AB R19, R8, R19 ;  /* 0x000000130813723e */ /* 0x000fe400000010ff */
[----:B------:R-:W-:Y:S02]  /*45720*/  F2FP.BF16.PACK_AB R18, R3, R18 ;  /* 0x000000120312723e */ /* 0x000fe400000010ff */
[----:B------:R-:W-:Y:S02]  /*45730*/  F2FP.BF16.PACK_AB R17, R7, R17 ;  /* 0x000000110711723e */ /* 0x000fe400000010ff */
[----:B------:R-:W-:Y:S02]  /*45740*/  F2FP.BF16.PACK_AB R16, R14, R16 ;  /* 0x000000100e10723e */ /* 0x000fe400000010ff */
[----:B------:R-:W-:Y:S02]  /*45750*/  F2FP.BF16.PACK_AB R15, R15, R11 ;  /* 0x0000000b0f0f723e */ /* 0x000fe400000010ff */
[----:B------:R-:W-:-:S05]  /*45760*/  F2FP.BF16.PACK_AB R27, R13, R27 ;  /* 0x0000001b0d1b723e */ /* 0x000fca00000010ff */
        /* <DEDUP_REMOVED lines=12> */
[----:B------:R-:W2:Y:S04]  /*45830*/  LDL.LU R13, [R1+0x214] ;  /* 0x00021400010d7983 */ /* 0x000ea80000300800 */
[----:B------:R-:W2:Y:S04]  /*45840*/  LDL.LU R14, [R1+0x210] ;  /* 0x00021000010e7983 */ /* 0x000ea80000300800 */
[----:B0-----:R-:W3:Y:S04]  /*45850*/  LDL.LU R12, [R1+0x264] ;  /* 0x00026400010c7983 */ /* 0x001ee80000300800 */
[----:B------:R-:W4:Y:S04]  /*45860*/  LDL.LU R11, [R1+0x278] ;  /* 0x00027800010b7983 */ /* 0x000f280000300800 */
[----:B----4-:R0:W-:Y:S04]  /*45870*/  STL [R1+0x1d5c], R11 ;  /* 0x001d5c0b01007387 */ /* 0x0101e80000100800 */
[----:B0-----:R-:W4:Y:S04]  /*45880*/  LDL.LU R11, [R1+0x284] ;  /* 0x00028400010b7983 */ /* 0x001f280000300800 */
[----:B------:R-:W2:Y:S04]  /*45890*/  LDL.LU R10, [R1+0x298] ;  /* 0x00029800010a7983 */ /* 0x000ea80000300800 */
[----:B--2---:R0:W-:Y:S04]  /*458a0*/  STL [R1+0x1d58], R10 ;  /* 0x001d580a01007387 */ /* 0x0041e80000100800 */
[----:B0-----:R-:W2:Y:S04]  /*458b0*/  LDL.LU R10, [R1+0x27c] ;  /* 0x00027c00010a7983 */ /* 0x001ea80000300800 */
[----:B------:R-:W2:Y:S01]  /*458c0*/  LDL.LU R9, [R1+0x2a8] ;  /* 0x0002a80001097983 */ /* 0x000ea20000300800 */
[----:B------:R-:W-:-:S03]  /*458d0*/  F2FP.BF16.PACK_AB R14, R13, R14 ;  /* 0x0000000e0d0e723e */ /* 0x000fc600000010ff */
[----:B--2---:R0:W-:Y:S04]  /*458e0*/  STL [R1+0x1d54], R9 ;  /* 0x001d540901007387 */ /* 0x0041e80000100800 */
[----:B0-----:R-:W2:Y:S04]  /*458f0*/  LDL.LU R9, [R1+0x29c] ;  /* 0x00029c0001097983 */ /* 0x001ea80000300800 */
[----:B------:R-:W2:Y:S04]  /*45900*/  LDL.LU R8, [R1+0x2b8] ;  /* 0x0002b80001087983 */ /* 0x000ea80000300800 */
        /* <DEDUP_REMOVED lines=21> */
[----:B------:R0:W-:Y:S04]  /*45a60*/  STL [R1+0x1ca0], R15 ;  /* 0x001ca00f01007387 */ /* 0x0001e80000100800 */
[----:B0-----:R-:W2:Y:S04]  /*45a70*/  LDL.LU R15, [R1+0x2a4] ;  /* 0x0002a400010f7983 */ /* 0x001ea80000300800 */
[----:B------:R-:W3:Y:S04]  /*45a80*/  LDL.LU R13, [R1+0x1d64] ;  /* 0x001d6400010d7983 */ /* 0x000ee80000300800 */
[----:B------:R0:W-:Y:S04]  /*45a90*/  STL [R1+0x1ca4], R14 ;  /* 0x001ca40e01007387 */ /* 0x0001e80000100800 */
[----:B0-----:R-:W2:Y:S01]  /*45aa0*/  LDL.LU R14, [R1+0x294] ;  /* 0x00029400010e7983 */ /* 0x001ea20000300800 */
[----:B---3--:R-:W-:-:S03]  /*45ab0*/  F2FP.BF16.PACK_AB R13, R12, R13 ;  /* 0x0000000d0c0d723e */ /* 0x008fc600000010ff */
[----:B------:R-:W4:Y:S04]  /*45ac0*/  LDL.LU R12, [R1+0x1d60] ;  /* 0x001d6000010c7983 */ /* 0x000f280000300800 */
[----:B------:R0:W-:Y:S04]  /*45ad0*/  STL [R1+0x1ca8], R13 ;  /* 0x001ca80d01007387 */ /* 0x0001e80000100800 */
[----:B0-----:R-:W3:Y:S01]  /*45ae0*/  LDL.LU R13, [R1+0x274] ;  /* 0x00027400010d7983 */ /* 0x001ee20000300800 */
[----:B----4-:R-:W-:-:S03]  /*45af0*/  F2FP.BF16.PACK_AB R12, R11, R12 ;  /* 0x0000000c0b0c723e */ /* 0x010fc600000010ff */
[----:B------:R-:W4:Y:S04]  /*45b00*/  LDL.LU R11, [R1+0x1d5c] ;  /* 0x001d5c00010b7983 */ /* 0x000f280000300800 */
[----:B------:R0:W-:Y:S04]  /*45b10*/  STL [R1+0x1cac], R12 ;  /* 0x001cac0c01007387 */ /* 0x0001e80000100800 */
[----:B0-----:R-:W2:Y:S01]  /*45b20*/  LDL.LU R12, [R1+0x2bc] ;  /* 0x0002bc00010c7983 */ /* 0x001ea20000300800 */
[----:B----4-:R-:W-:-:S03]  /*45b30*/  F2FP.BF16.PACK_AB R11, R10, R11 ;  /* 0x0000000b0a0b723e */ /* 0x010fc600000010ff */
[----:B------:R-:W2:Y:S04]  /*45b40*/  LDL.LU R10, [R1+0x1d58] ;  /* 0x001d5800010a7983 */ /* 0x000ea80000300800 */
[----:B------:R0:W-:Y:S04]  /*45b50*/  STL [R1+0x1cb0], R11 ;  /* 0x001cb00b01007387 */ /* 0x0001e80000100800 */
[----:B0-----:R-:W4:Y:S01]  /*45b60*/  LDL.LU R11, [R1+0x2ac] ;  /* 0x0002ac00010b7983 */ /* 0x001f220000300800 */
[----:B--2---:R-:W-:-:S03]  /*45b70*/  F2FP.BF16.PACK_AB R10, R9, R10 ;  /* 0x0000000a090a723e */ /* 0x004fc600000010ff */
[----:B------:R-:W4:Y:S01]  /*45b80*/  LDL.LU R9, [R1+0x1d54] ;  /* 0x001d540001097983 */ /* 0x000f220000300800 */
[----:B------:R-:W-:Y:S02]  /*45b90*/  F2FP.BF16.PACK_AB R8, R12, R8 ;  /* 0x000000080c08723e */ /* 0x000fe400000010ff */
[----:B---3--:R-:W-:Y:S01]  /*45ba0*/  F2FP.BF16.PACK_AB R7, R13, R7 ;  /* 0x000000070d07723e */ /* 0x008fe200000010ff */
[----:B------:R-:W-:Y:S01]  /*45bb0*/  STL [R1+0x1cb4], R10 ;  /* 0x001cb40a01007387 */ /* 0x000fe20000100800 */
[----:B------:R-:W-:Y:S02]  /*45bc0*/  F2FP.BF16.PACK_AB R6, R14, R6 ;  /* 0x000000060e06723e */ /* 0x000fe400000010ff */
[----:B------:R-:W-:Y:S02]  /*45bd0*/  F2FP.BF16.PACK_AB R5, R15, R5 ;  /* 0x000000050f05723e */ /* 0x000fe400000010ff */
[----:B------:R-:W-:Y:S02]  /*45be0*/  F2FP.BF16.PACK_AB R4, R16, R4 ;  /* 0x000000041004723e */ /* 0x000fe400000010ff */
[----:B------:R-:W-:-:S02]  /*45bf0*/  F2FP.BF16.PACK_AB R2, R28, R2 ;  /* 0x000000021c02723e */ /* 0x000fc400000010ff */
[----:B------:R-:W-:Y:S02]  /*45c00*/  F2FP.BF16.PACK_AB R0, R0, R3 ;  /* 0x000000030000723e */ /* 0x000fe400000010ff */
[----:B----4-:R-:W-:-:S05]  /*45c10*/  F2FP.BF16.PACK_AB R9, R11, R9 ;  /* 0x000000090b09723e */ /* 0x010fca00000010ff */
[----:B------:R-:W-:Y:S04]  /*45c20*/  STL [R1+0x1cb8], R9 ;  /* 0x001cb80901007387 */ /* 0x000fe80000100800 */
[----:B------:R-:W-:Y:S04]  /*45c30*/  STL [R1+0x1cbc], R8 ;  /* 0x001cbc0801007387 */ /* 0x000fe80000100800 */
[----:B------:R-:W-:Y:S04]  /*45c40*/  STL [R1+0x1cc0], R7 ;  /* 0x001cc00701007387 */ /* 0x000fe80000100800 */
[----:B------:R0:W-:Y:S04]  /*45c50*/  STL [R1+0x1cc4], R6 ;  /* 0x001cc40601007387 */ /* 0x0001e80000100800 */
[----:B------:R1:W-:Y:S04]  /*45c60*/  STL [R1+0x1cc8], R5 ;  /* 0x001cc80501007387 */ /* 0x0003e80000100800 */
[----:B------:R2:W-:Y:S01]  /*45c70*/  STL [R1+0x1ccc], R4 ;  /* 0x001ccc0401007387 */ /* 0x0005e20000100800 */
[----:B0-----:R-:W-:-:S02]  /*45c80*/  F2FP.BF16.PACK_AB R6, R17, R18 ;  /* 0x000000121106723e */ /* 0x001fc400000010ff */
[----:B-1----:R-:W-:-:S03]  /*45c90*/  F2FP.BF16.PACK_AB R5, R19, R20 ;  /* 0x000000141305723e */ /* 0x002fc600000010ff */
[----:B------:R0:W-:Y:S01]  /*45ca0*/  STL [R1+0xc], R6 ;  /* 0x00000c0601007387 */ /* 0x0001e20000100800 */
[----:B--2---:R-:W-:-:S03]  /*45cb0*/  F2FP.BF16.PACK_AB R4, R21, R22 ;  /* 0x000000161504723e */ /* 0x004fc600000010ff */
[----:B------:R1:W-:Y:S04]  /*45cc0*/  STL [R1+0x8], R5 ;  /* 0x0000080501007387 */ /* 0x0003e80000100800 */
[----:B------:R2:W-:Y:S01]  /*45cd0*/  STL [R1+0x4], R4 ;  /* 0x0000040401007387 */ /* 0x0005e20000100800 */
[----:B0-----:R-:W-:Y:S02]  /*45ce0*/  F2FP.BF16.PACK_AB R6, R23, R24 ;  /* 0x000000181706723e */ /* 0x001fe400000010ff */
[----:B-1----:R-:W-:-:S03]  /*45cf0*/  F2FP.BF16.PACK_AB R5, R25, R26 ;  /* 0x0000001a1905723e */ /* 0x002fc600000010ff */
[----:B------:R-:W-:Y:S01]  /*45d00*/  STL [R1], R6 ;  /* 0x0000000601007387 */ /* 0x000fe20000100800 */
[----:B--2---:R-:W-:-:S03]  /*45d10*/  F2FP.BF16.PACK_AB R4, R27, R29 ;  /* 0x0000001d1b04723e */ /* 0x004fc600000010ff */
[----:B------:R-:W-:Y:S04]  /*45d20*/  STL [R1+0x1c], R5 ;  /* 0x00001c0501007387 */ /* 0x000fe80000100800 */
[----:B------:R0:W-:Y:S04]  /*45d30*/  STL [R1+0x18], R4 ;  /* 0x0000180401007387 */ /* 0x0001e80000100800 */
[----:B0-----:R-:W2:Y:S04]  /*45d40*/  LDL.LU R4, [R1+0x388] ;  /* 0x0003880001047983 */ /* 0x001ea80000300800 */
[----:B------:R-:W-:Y:S04]  /*45d50*/  STL [R1+0x14], R2 ;  /* 0x0000140201007387 */ /* 0x000fe80000100800 */
[----:B--2---:R0:W-:Y:S04]  /*45d60*/  STL [R1+0x1cd4], R4 ;  /* 0x001cd40401007387 */ /* 0x0041e80000100800 */
[----:B------:R-:W-:Y:S04]  /*45d70*/  STL [R1+0x10], R0 ;  /* 0x0000100001007387 */ /* 0x000fe80000100800 */
[----:B0-----:R-:W2:Y:S04]  /*45d80*/  LDL.LU R4, [R1+0x3b0] ;  /* 0x0003b00001047983 */ /* 0x001ea80000300800 */
[----:B--2---:R0:W-:Y:S04]  /*45d90*/  STL [R1+0x1cdc], R4 ;  /* 0x001cdc0401007387 */ /* 0x0041e80000100800 */
        /* <DEDUP_REMOVED lines=29> */
[----:B------:R-:W3:Y:S04]  /*45f70*/  LDL.LU R5, [R1+0x3cc] ;  /* 0x0003cc0001057983 */ /* 0x000ee80000300800 */
[----:B---3--:R0:W-:Y:S04]  /*45f80*/  STL [R1+0x1cd0], R5 ;  /* 0x001cd00501007387 */ /* 0x0081e80000100800 */
[----:B0-----:R-:W3:Y:S04]  /*45f90*/  LDL.LU R5, [R1+0x38c] ;  /* 0x00038c0001057983 */ /* 0x001ee80000300800 */
        /* <DEDUP_REMOVED lines=31> */
[----:B0-----:R-:W2:Y:S04]  /*46190*/  LDL.LU R5, [R1+0x2dc] ;  /* 0x0002dc0001057983 */ /* 0x001ea80000300800 */
[----:B------:R-:W3:Y:S04]  /*461a0*/  LDL.LU R6, [R1+0x3c8] ;  /* 0x0003c80001067983 */ /* 0x000ee80000300800 */
[----:B------:R-:W4:Y:S04]  /*461b0*/  LDL.LU R7, [R1+0x3dc] ;  /* 0x0003dc0001077983 */ /* 0x000f280000300800 */
[----:B------:R-:W4:Y:S04]  /*461c0*/  LDL.LU R8, [R1+0x3d8] ;  /* 0x0003d80001087983 */ /* 0x000f280000300800 */
[----:B------:R-:W3:Y:S04]  /*461d0*/  LDL.LU R9, [R1+0x3ec] ;  /* 0x0003ec0001097983 */ /* 0x000ee80000300800 */
        /* <DEDUP_REMOVED lines=22> */
[----:B------:R-:W3:Y:S01]  /*46340*/  LDL.LU R3, [R1+0x410] ;  /* 0x0004100001037983 */ /* 0x000ee20000300800 */
[----:B--2---:R-:W-:-:S03]  /*46350*/  F2FP.BF16.PACK_AB R4, R5, R4 ;  /* 0x000000040504723e */ /* 0x004fc600000010ff */
[----:B------:R-:W2:Y:S04]  /*46360*/  LDL.LU R5, [R1+0x1d50] ;  /* 0x001d500001057983 */ /* 0x000ea80000300800 */
[----:B------:R0:W-:Y:S04]  /*46370*/  STL [R1+0x2c], R4 ;  /* 0x00002c0401007387 */ /* 0x0001e80000100800 */
[----:B0-----:R-:W2:Y:S02]  /*46380*/  LDL.LU R4, [R1+0x1d4c] ;  /* 0x001d4c0001047983 */ /* 0x001ea40000300800 */
[----:B--2---:R-:W-:-:S02]  /*46390*/  F2FP.BF16.PACK_AB R4, R5, R4 ;  /* 0x000000040504723e */ /* 0x004fc400000010ff */
        /* <DEDUP_REMOVED lines=60> */
[----:B------:R-:W2:Y:S01]  /*46760*/  LDL.LU R5, [R1+0x1cd0] ;  /* 0x001cd00001057983 */ /* 0x000ea20000300800 */
[----:B----4-:R-:W-:-:S03]  /*46770*/  F2FP.BF16.PACK_AB R8, R7, R8 ;  /* 0x000000080708723e */ /* 0x010fc600000010ff */
[----:B------:R0:W-:Y:S01]  /*46780*/  STL [R1+0x6c], R4 ;  /* 0x00006c0401007387 */ /* 0x0001e20000100800 */
[----:B---3--:R-:W-:Y:S02]  /*46790*/  F2FP.BF16.PACK_AB R10, R9, R10 ;  /* 0x0000000a090a723e */ /* 0x008fe400000010ff */
[----:B------:R-:W-:Y:S01]  /*467a0*/  F2FP.BF16.PACK_AB R12, R11, R12 ;  /* 0x0000000c0b0c723e */ /* 0x000fe200000010ff */
[----:B0-----:R0:W5:Y:S01]  /*467b0*/  LDL.LU R4, [R1+0x1ccc] ;  /* 0x001ccc0001047983 */ /* 0x0011620000300800 */
        /* <DEDUP_REMOVED lines=9> */
[----:B--2---:R-:W-:-:S02]  /*46850*/  F2FP.BF16.PACK_AB R6, R5, R6 ;  /* 0x000000060506723e */ /* 0x004fc400000010ff */
[----:B------:R0:W5:Y:S04]  /*46860*/  LDL.LU R5, [R1+0x1cc8] ;  /* 0x001cc80001057983 */ /* 0x0001680000300800 */
[----:B------:R1:W-:Y:S04]  /*46870*/  STL [R1+0x68], R6 ;  /* 0x0000680601007387 */ /* 0x0003e80000100800 */
[----:B-1----:R0:W5:Y:S04]  /*46880*/  LDL.LU R6, [R1+0x1cc4] ;  /* 0x001cc40001067983 */ /* 0x0021680000300800 */
        /* <DEDUP_REMOVED lines=32> */
[----:B-1----:R-:W2:Y:S04]  /*46a90*/  LDL.LU R28, [R1+0x1c6c] ;  /* 0x001c6c00011c7983 */ /* 0x002ea80000300800 */
[----:B------:R-:W2:Y:S04]  /*46aa0*/  LDL.LU R29, [R1+0x1c68] ;  /* 0x001c6800011d7983 */ /* 0x000ea80000300800 */
[----:B------:R1:W-:Y:S02]  /*46ab0*/  STL [R1+0x98], R2 ;  /* 0x0000980201007387 */ /* 0x0003e40000100800 */
[----:B-1----:R-:W-:-:S02]  /*46ac0*/  F2FP.BF16.PACK_AB R2, R0, R3 ;  /* 0x000000030002723e */ /* 0x002fc400000010ff */
[----:B--2---:R-:W-:-:S05]  /*46ad0*/  F2FP.BF16.PACK_AB R0, R29, R28 ;  /* 0x0000001c1d00723e */ /* 0x004fca00000010ff */
[----:B------:R0:W-:Y:S04]  /*46ae0*/  STL [R1+0x90], R0 ;  /* 0x0000900001007387 */ /* 0x0001e80000100800 */
[----:B------:R0:W-:Y:S02]  /*46af0*/  STL [R1+0x94], R2 ;  /* 0x0000940201007387 */ /* 0x0001e40000100800 */
.L_x_0:
[----:B------:R-:W2:Y:S04]  /*46b00*/  LDL.LU R28, [R1+0x9c] ;  /* 0x00009c00011c7983 */ /* 0x000ea80000300800 */
[----:B------:R-:W3:Y:S04]  /*46b10*/  LDL.LU R3, [R1+0x90] ;  /* 0x0000900001037983 */ /* 0x000ee80000300800 */
[----:B0-----:R-:W4:Y:S04]  /*46b20*/  LDL.LU R2, [R1+0x94] ;  /* 0x0000940001027983 */ /* 0x001f280000300800 */
[----:B------:R-:W4:Y:S04]  /*46b30*/  LDL.LU R0, [R1+0x8c] ;  /* 0x00008c0001007983 */ /* 0x000f280000300800 */
[----:B-----5:R-:W-:Y:S04]  /*46b40*/  STL.64 [R1+0x1d10], R6 ;  /* 0x001d100601007387 */ /* 0x020fe80000100a00 */
[----:B------:R-:W-:Y:S04]  /*46b50*/  STL.64 [R1+0x1d08], R4 ;  /* 0x001d080401007387 */ /* 0x000fe80000100a00 */
[----:B------:R0:W-:Y:S04]  /*46b60*/  STL.64 [R1+0x1d00], R10 ;  /* 0x001d000a01007387 */ /* 0x0001e80000100a00 */
[----:B0-----:R-:W4:Y:S04]  /*46b70*/  LDL.LU R11, [R1+0x54] ;  /* 0x00005400010b7983 */ /* 0x001f280000300800 */
[----:B------:R-:W4:Y:S04]  /*46b80*/  LDL.LU R10, [R1+0x50] ;  /* 0x00005000010a7983 */ /* 0x000f280000300800 */
[----:B------:R0:W-:Y:S04]  /*46b90*/  STL.64 [R1+0x1cf8], R8 ;  /* 0x001cf80801007387 */ /* 0x0001e80000100a00 */
[----:B0-----:R-:W4:Y:S04]  /*46ba0*/  LDL.LU R8, [R1+0x78] ;  /* 0x0000780001087983 */ /* 0x001f280000300800 */
[----:B------:R-:W4:Y:S04]  /*46bb0*/  LDL.LU R9, [R1+0x7c] ;  /* 0x00007c0001097983 */ /* 0x000f280000300800 */
[----:B------:R0:W-:Y:S04]  /*46bc0*/  STL.64 [R1+0x1cf0], R14 ;  /* 0x001cf00e01007387 */ /* 0x0001e80000100a00 */
[----:B0-----:R-:W4:Y:S04]  /*46bd0*/  LDL.LU R15, [R1+0x98] ;  /* 0x00009800010f7983 */ /* 0x001f280000300800 */
        /* <DEDUP_REMOVED lines=9> */
[----:B------:R-:W4:Y:S04]  /*46c70*/  LDL.LU R22, [R1+0x70] ;  /* 0x0000700001167983 */ /* 0x000f280000300800 */
[----:B------:R-:W4:Y:S04]  /*46c80*/  LDL.LU R5, [R1+0x44] ;  /* 0x0000440001057983 */ /* 0x000f280000300800 */
[----:B------:R-:W4:Y:S04]  /*46c90*/  LDL.LU R6, [R1+0x48] ;  /* 0x0000480001067983 */ /* 0x000f280000300800 */
[----:B------:R-:W4:Y:S04]  /*46ca0*/  LDL.LU R7, [R1+0x4c] ;  /* 0x00004c0001077983 */ /* 0x000f280000300800 */
[----:B------:R-:W4:Y:S04]  /*46cb0*/  LDL.LU R4, [R1+0x40] ;  /* 0x0000400001047983 */ /* 0x000f280000300800 */
[----:B------:R2:W-:Y:S04]  /*46cc0*/  STL.64 [R1+0x1cc8], R20 ;  /* 0x001cc81401007387 */ /* 0x0005e80000100a00 */
[----:B------:R3:W-:Y:S04]  /*46cd0*/  STL.64 [R1+0x1cc0], R26 ;  /* 0x001cc01a01007387 */ /* 0x0007e80000100a00 */
[----:B------:R0:W-:Y:S04]  /*46ce0*/  STL.64 [R1+0x1cb8], R24 ;  /* 0x001cb81801007387 */ /* 0x0001e80000100a00 */
[----:B------:R-:W4:Y:S04]  /*46cf0*/  LDL.LU R12, [R1+0x20] ;  /* 0x00002000010c7983 */ /* 0x000f280000300800 */
[----:B------:R-:W4:Y:S04]  /*46d00*/  LDL.LU R13, [R1+0x24] ;  /* 0x00002400010d7983 */ /* 0x000f280000300800 */
[----:B------:R-:W4:Y:S04]  /*46d10*/  LDL.LU R14, [R1+0x28] ;  /* 0x00002800010e7983 */ /* 0x000f280000300800 */
[----:B------:R-:W1:Y:S01]  /*46d20*/  S2R R29, SR_TID.X ;  /* 0x00000000001d7919 */ /* 0x000e620000002100 */
[----:B--2---:R-:W-:-:S02]  /*46d30*/  IMAD.MOV.U32 R21, RZ, RZ, R28 ;  /* 0x000000ffff157224 */ /* 0x004fc400078e001c */
[C---:B-1----:R-:W-:Y:S02]  /*46d40*/  IMAD.SHL.U32 R28, R29.reuse, 0x4, RZ ;  /* 0x000000041d1c7824 */ /* 0x042fe400078e00ff */
[----:B---3--:R-:W-:Y:S02]  /*46d50*/  IMAD.MOV.U32 R26, RZ, RZ, R3 ;  /* 0x000000ffff1a7224 */ /* 0x008fe400078e0003 */
[C---:B------:R-:W-:Y:S02]  /*46d60*/  IMAD.SHL.U32 R3, R29.reuse, 0x8, RZ ;  /* 0x000000081d037824 */ /* 0x040fe400078e00ff */
[----:B----4-:R-:W-:Y:S02]  /*46d70*/  IMAD.MOV.U32 R27, RZ, RZ, R2 ;  /* 0x000000ffff1b7224 */ /* 0x010fe400078e0002 */
[----:B------:R-:W-:Y:S02]  /*46d80*/  IMAD.SHL.U32 R2, R29, 0x20, RZ ;  /* 0x000000201d027824 */ /* 0x000fe400078e00ff */
[----:B0-----:R-:W-:-:S02]  /*46d90*/  IMAD.MOV.U32 R25, RZ, RZ, R0 ;  /* 0x000000ffff197224 */ /* 0x001fc400078e0000 */
[----:B------:R-:W-:-:S05]  /*46da0*/  IMAD.SHL.U32 R0, R29, 0x80, RZ ;  /* 0x000000801d007824 */ /* 0x000fca00078e00ff */
[----:B------:R-:W-:-:S04]  /*46db0*/  LOP3.LUT R0, R0, 0xc00, RZ, 0xc0, !PT ;  /* 0x00000c0000007812 */ /* 0x000fc800078ec0ff */
[----:B------:R-:W-:Y:S01]  /*46dc0*/  LOP3.LUT R0, R0, 0x60, R2, 0xf8, !PT ;  /* 0x0000006000007812 */ /* 0x000fe200078ef802 */
[----:B------:R-:W-:Y:S02]  /*46dd0*/  IMAD.SHL.U32 R2, R29, 0x200, RZ ;  /* 0x000002001d027824 */ /* 0x000fe400078e00ff */
[----:B------:R-:W-:Y:S02]  /*46de0*/  IMAD.MOV.U32 R20, RZ, RZ, R15 ;  /* 0x000000ffff147224 */ /* 0x000fe400078e000f */
[----:B------:R-:W2:Y:S04]  /*46df0*/  LDL.LU R15, [R1+0x2c] ;  /* 0x00002c00010f7983 */ /* 0x000ea80000300800 */
[----:B------:R-:W-:Y:S04]  /*46e00*/  STL.64 [R1+0x1d40], R18 ;  /* 0x001d401201007387 */ /* 0x000fe80000100a00 */
[----:B------:R0:W-:Y:S04]  /*46e10*/  STL.64 [R1+0x1d38], R16 ;  /* 0x001d381001007387 */ /* 0x0001e80000100a00 */
[----:B0-----:R-:W3:Y:S04]  /*46e20*/  LDL.LU R16, [R1+0x80] ;  /* 0x0000800001107983 */ /* 0x001ee80000300800 */
[----:B------:R-:W3:Y:S04]  /*46e30*/  LDL.LU R17, [R1+0x84] ;  /* 0x0000840001117983 */ /* 0x000ee80000300800 */
[----:B------:R-:W4:Y:S01]  /*46e40*/  LDL.LU R18, [R1+0x88] ;  /* 0x0000880001127983 */ /* 0x000f220000300800 */
[----:B------:R-:W-:Y:S01]  /*46e50*/  IMAD.MOV.U32 R19, RZ, RZ, R25 ;  /* 0x000000ffff137224 */ /* 0x000fe200078e0019 */
[----:B------:R-:W-:-:S02]  /*46e60*/  LOP3.LUT R3, R3, 0x100, RZ, 0xc0, !PT ;  /* 0x0000010003037812 */ /* 0x000fc400078ec0ff */
[----:B------:R-:W-:-:S05]  /*46e70*/  LOP3.LUT R0, R0, 0x70, R28, 0x78, !PT ;  /* 0x0000007000007812 */ /* 0x000fca00078e781c */
[----:B------:R-:W-:Y:S01]  /*46e80*/  IMAD.IADD R0, R3, 0x1, R0 ;  /* 0x0000000103007824 */ /* 0x000fe200078e0200 */
[----:B------:R-:W-:Y:S06]  /*46e90*/  BAR.SYNC.DEFER_BLOCKING 0x0 ;  /* 0x0000000000007b1d */ /* 0x000fec0000010000 */
[----:B----4-:R-:W-:Y:S04]  /*46ea0*/  STL.64 [R1+0x1d50], R18 ;  /* 0x001d501201007387 */ /* 0x010fe80000100a00 */
[----:B---3--:R-:W-:Y:S04]  /*46eb0*/  STL.64 [R1+0x1d48], R16 ;  /* 0x001d481001007387 */ /* 0x008fe80000100a00 */
[----:B--2---:R0:W-:Y:S04]  /*46ec0*/  STL.64 [R1+0x1d20], R14 ;  /* 0x001d200e01007387 */ /* 0x0041e80000100a00 */
[----:B------:R1:W-:Y:S04]  /*46ed0*/  STL.64 [R1+0x1d18], R12 ;  /* 0x001d180c01007387 */ /* 0x0003e80000100a00 */
[----:B------:R2:W-:Y:S04]  /*46ee0*/  STL.64 [R1+0x1d30], R6 ;  /* 0x001d300601007387 */ /* 0x0005e80000100a00 */
[----:B------:R3:W-:Y:S04]  /*46ef0*/  STL.64 [R1+0x1d28], R4 ;  /* 0x001d280401007387 */ /* 0x0007e80000100a00 */
[----:B0-----:R-:W4:Y:S01]  /*46f00*/  LDL.LU R14, [R1+0x58] ;  /* 0x00005800010e7983 */ /* 0x001f220000300800 */
[----:B-1----:R-:W-:-:S02]  /*46f10*/  IMAD.MOV.U32 R12, RZ, RZ, R10 ;  /* 0x000000ffff0c7224 */ /* 0x002fc400078e000a */
[----:B--2---:R-:W-:Y:S01]  /*46f20*/  IMAD.MOV.U32 R6, RZ, RZ, R8 ;  /* 0x000000ffff067224 */ /* 0x004fe200078e0008 */
[----:B------:R-:W4:Y:S01]  /*46f30*/  LDL.LU R15, [R1+0x5c] ;  /* 0x00005c00010f7983 */ /* 0x000f220000300800 */
[----:B------:R-:W-:-:S03]  /*46f40*/  IMAD.MOV.U32 R7, RZ, RZ, R9 ;  /* 0x000000ffff077224 */ /* 0x000fc600078e0009 */
[----:B------:R-:W2:Y:S01]  /*46f50*/  LDL.LU R8, [R1+0x30] ;  /* 0x0000300001087983 */ /* 0x000ea20000300800 */
[----:B------:R-:W-:-:S03]  /*46f60*/  IMAD.MOV.U32 R13, RZ, RZ, R11 ;  /* 0x000000ffff0d7224 */ /* 0x000fc600078e000b */
[----:B------:R-:W2:Y:S01]  /*46f70*/  LDL.LU R9, [R1+0x34] ;  /* 0x0000340001097983 */ /* 0x000ea20000300800 */
[----:B------:R-:W-:-:S03]  /*46f80*/  IMAD.MOV.U32 R16, RZ, RZ, R26 ;  /* 0x000000ffff107224 */ /* 0x000fc600078e001a */
[----:B------:R-:W2:Y:S01]  /*46f90*/  LDL.LU R10, [R1+0x38] ;  /* 0x00003800010a7983 */ /* 0x000ea20000300800 */
[----:B------:R-:W-:-:S03]  /*46fa0*/  IMAD.MOV.U32 R17, RZ, RZ, R27 ;  /* 0x000000ffff117224 */ /* 0x000fc600078e001b */
[----:B------:R-:W2:Y:S01]  /*46fb0*/  LDL.LU R11, [R1+0x3c] ;  /* 0x00003c00010b7983 */ /* 0x000ea20000300800 */
[----:B------:R-:W-:-:S03]  /*46fc0*/  IMAD.MOV.U32 R18, RZ, RZ, R20 ;  /* 0x000000ffff127224 */ /* 0x000fc600078e0014 */
[----:B------:R-:W2:Y:S01]  /*46fd0*/  LDL.LU R24, [R1] ;  /* 0x0000000001187983 */ /* 0x000ea20000300800 */
[----:B------:R-:W-:-:S03]  /*46fe0*/  IMAD.MOV.U32 R19, RZ, RZ, R21 ;  /* 0x000000ffff137224 */ /* 0x000fc600078e0015 */
[----:B------:R-:W2:Y:S01]  /*46ff0*/  LDL.LU R25, [R1+0x4] ;  /* 0x0000040001197983 */ /* 0x000ea20000300800 */
[----:B---3--:R-:W-:-:S03]  /*47000*/  IMAD.MOV.U32 R4, RZ, RZ, R22 ;  /* 0x000000ffff047224 */ /* 0x008fc600078e0016 */
[----:B------:R-:W3:Y:S01]  /*47010*/  LDL.LU R26, [R1+0x8] ;  /* 0x00000800011a7983 */ /* 0x000ee20000300800 */
[----:B------:R-:W-:-:S03]  /*47020*/  IMAD.MOV.U32 R5, RZ, RZ, R23 ;  /* 0x000000ffff057224 */ /* 0x000fc600078e0017 */
[----:B------:R-:W3:Y:S04]  /*47030*/  LDL.LU R27, [R1+0xc] ;  /* 0x00000c00011b7983 */ /* 0x000ee80000300800 */
[----:B------:R-:W2:Y:S04]  /*47040*/  LDL.LU R20, [R1+0x10] ;  /* 0x0000100001147983 */ /* 0x000ea80000300800 */
[----:B------:R-:W2:Y:S04]  /*47050*/  LDL.LU R21, [R1+0x14] ;  /* 0x0000140001157983 */ /* 0x000ea80000300800 */
[----:B------:R-:W2:Y:S04]  /*47060*/  LDL.LU R22, [R1+0x18] ;  /* 0x0000180001167983 */ /* 0x000ea80000300800 */
[----:B------:R-:W2:Y:S04]  /*47070*/  LDL.LU R23, [R1+0x1c] ;  /* 0x00001c0001177983 */ /* 0x000ea80000300800 */
[----:B------:R0:W-:Y:S04]  /*47080*/  STS.128 [R0], R16 ;  /* 0x0000001000007388 */ /* 0x0001e80000000c00 */
[----:B0-----:R-:W2:Y:S04]  /*47090*/  LDL.LU.64 R18, [R1+0x1d50] ;  /* 0x001d500001127983 */ /* 0x001ea80000300a00 */
[----:B------:R-:W2:Y:S04]  /*470a0*/  LDL.LU.64 R16, [R1+0x1d48] ;  /* 0x001d480001107983 */ /* 0x000ea80000300a00 */
[----:B--2---:R0:W-:Y:S04]  /*470b0*/  STS.128 [R0+0x80], R16 ;  /* 0x0000801000007388 */ /* 0x0041e80000000c00 */
[----:B0-----:R-:W2:Y:S04]  /*470c0*/  LDL.LU.64 R18, [R1+0x1d40] ;  /* 0x001d400001127983 */ /* 0x001ea80000300a00 */
[----:B------:R-:W2:Y:S04]  /*470d0*/  LDL.LU.64 R16, [R1+0x1d38] ;  /* 0x001d380001107983 */ /* 0x000ea80000300a00 */
[----:B------:R-:W-:Y:S01]  /*470e0*/  STS.128 [R0+0x200], R4 ;  /* 0x0002000400007388 */ /* 0x000fe20000000c00 */
[----:B------:R-:W-:-:S02]  /*470f0*/  LOP3.LUT R29, R29, 0x3f, RZ, 0xc0, !PT ;  /* 0x0000003f1d1d7812 */ /* 0x000fc400078ec0ff */
[----:B------:R-:W-:-:S05]  /*47100*/  LOP3.LUT R2, R2, 0xc00, RZ, 0xc0, !PT ;  /* 0x00000c0002027812 */ /* 0x000fca00078ec0ff */
[----:B------:R-:W-:-:S05]  /*47110*/  IMAD R2, R29, 0x10, R2 ;  /* 0x000000101d027824 */ /* 0x000fca00078e0202 */
[C---:B------:R-:W-:Y:S02]  /*47120*/  LOP3.LUT R28, R2.reuse, 0x20, RZ, 0x3c, !PT ;  /* 0x00000020021c7812 */ /* 0x040fe400078e3cff */
[C---:B------:R-:W-:Y:S01]  /*47130*/  LOP3.LUT R29, R2.reuse, 0x40, RZ, 0x3c, !PT ;  /* 0x00000040021d7812 */ /* 0x040fe200078e3cff */
[----:B--2---:R-:W-:Y:S04]  /*47140*/  STS.128 [R0+0x280], R16 ;  /* 0x0002801000007388 */ /* 0x004fe80000000c00 */
[----:B------:R-:W-:Y:S06]  /*47150*/  BAR.SYNC.DEFER_BLOCKING 0x0 ;  /* 0x0000000000007b1d */ /* 0x000fec0000010000 */
[----:B------:R-:W0:Y:S04]  /*47160*/  LDS.128 R4, [R2] ;  /* 0x0000000002047984 */ /* 0x000e280000000c00 */
[----:B0-----:R-:W-:Y:S04]  /*47170*/  STL.64 [R1+0x60], R4 ;  /* 0x0000600401007387 */ /* 0x001fe80000100a00 */
[----:B------:R-:W-:Y:S04]  /*47180*/  STL.64 [R1+0x68], R6 ;  /* 0x0000680601007387 */ /* 0x000fe80000100a00 */
[----:B------:R-:W0:Y:S01]  /*47190*/  LDS.128 R4, [R28] ;  /* 0x000000001c047984 */ /* 0x000e220000000c00 */
[----:B------:R-:W-:-:S03]  /*471a0*/  LOP3.LUT R16, R2, 0x60, RZ, 0x3c, !PT ;  /* 0x0000006002107812 */ /* 0x000fc600078e3cff */
[----:B0-----:R-:W-:Y:S04]  /*471b0*/  STL.64 [R1+0xa0], R4 ;  /* 0x0000a00401007387 */ /* 0x001fe80000100a00 */
[----:B------:R-:W-:Y:S04]  /*471c0*/  STL.64 [R1+0xa8], R6 ;  /* 0x0000a80601007387 */ /* 0x000fe80000100a00 */
[----:B------:R-:W0:Y:S04]  /*471d0*/  LDS.128 R4, [R29] ;  /* 0x000000001d047984 */ /* 0x000e280000000c00 */
[----:B0-----:R-:W-:Y:S04]  /*471e0*/  STL.64 [R1+0xb0], R4 ;  /* 0x0000b00401007387 */ /* 0x001fe80000100a00 */
[----:B------:R-:W-:Y:S04]  /*471f0*/  STL.64 [R1+0xb8], R6 ;  /* 0x0000b80601007387 */ /* 0x000fe80000100a00 */
[----:B------:R-:W0:Y:S04]  /*47200*/  LDS.128 R4, [R16] ;  /* 0x0000000010047984 */ /* 0x000e280000000c00 */
[----:B------:R-:W-:Y:S06]  /*47210*/  BAR.SYNC.DEFER_BLOCKING 0x0 ;  /* 0x0000000000007b1d */ /* 0x000fec0000010000 */
[----:B----4-:R-:W-:Y:S04]  /*47220*/  STS.128 [R0], R12 ;  /* 0x0000000c00007388 */ /* 0x010fe80000000c00 */
[----:B0-----:R-:W-:Y:S04]  /*47230*/  STL.64 [R1+0xc0], R4 ;  /* 0x0000c00401007387 */ /* 0x001fe80000100a00 */
[----:B------:R0:W-:Y:S04]  /*47240*/  STL.64 [R1+0xc8], R6 ;  /* 0x0000c80601007387 */ /* 0x0001e80000100a00 */
[----:B0-----:R-:W2:Y:S04]  /*47250*/  LDL.LU.64 R6, [R1+0x1d30] ;  /* 0x001d300001067983 */ /* 0x001ea80000300a00 */
[----:B------:R-:W2:Y:S04]  /*47260*/  LDL.LU.64 R4, [R1+0x1d28] ;  /* 0x001d280001047983 */ /* 0x000ea80000300a00 */
[----:B------:R-:W4:Y:S04]  /*47270*/  LDL R3, [R1+0x1bd0] ;  /* 0x001bd00001037983 */ /* 0x000f280000100800 */
[----:B------:R-:W3:Y:S04]  /*47280*/  LDL.LU.64 R14, [R1+0x1d20] ;  /* 0x001d2000010e7983 */ /* 0x000ee80000300a00 */
[----:B------:R-:W3:Y:S04]  /*47290*/  LDL.LU.64 R12, [R1+0x1d18] ;  /* 0x001d1800010c7983 */ /* 0x000ee80000300a00 */
[----:B------:R-:W-:Y:S04]  /*472a0*/  STS.128 [R0+0x200], R8 ;  /* 0x0002000800007388 */ /* 0x000fe80000000c00 */
[----:B--2---:R0:W-:Y:S04]  /*472b0*/  STS.128 [R0+0x80], R4 ;  /* 0x0000800400007388 */ /* 0x0041e80000000c00 */
[----:B---3--:R-:W-:Y:S04]  /*472c0*/  STS.128 [R0+0x280], R12 ;  /* 0x0002800c00007388 */ /* 0x008fe80000000c00 */
[----:B0-----:R-:W2:Y:S04]  /*472d0*/  LDL.LU.64 R6, [R1+0x1d10] ;  /* 0x001d100001067983 */ /* 0x001ea80000300a00 */
[----:B------:R-:W2:Y:S04]  /*472e0*/  LDL.LU.64 R4, [R1+0x1d08] ;  /* 0x001d080001047983 */ /* 0x000ea80000300a00 */
[----:B------:R-:W3:Y:S04]  /*472f0*/  LDL.LU.64 R10, [R1+0x1d00] ;  /* 0x001d0000010a7983 */ /* 0x000ee80000300a00 */
[----:B------:R-:W3:Y:S04]  /*47300*/  LDL.LU.64 R8, [R1+0x1cf8] ;  /* 0x001cf80001087983 */ /* 0x000ee80000300a00 */
[----:B------:R-:W-:Y:S06]  /*47310*/  BAR.SYNC.DEFER_BLOCKING 0x0 ;  /* 0x0000000000007b1d */ /* 0x000fec0000010000 */
[----:B------:R-:W0:Y:S04]  /*47320*/  LDS.128 R12, [R2] ;  /* 0x00000000020c7984 */ /* 0x000e280000000c00 */
[----:B------:R-:W-:Y:S04]  /*47330*/  LDS.128 R16, [R16] ;  /* 0x0000000010107984 */ /* 0x000fe80000000c00 */
[----:B0-----:R-:W-:Y:S04]  /*47340*/  STL.64 [R1+0x50], R12 ;  /* 0x0000500c01007387 */ /* 0x001fe80000100a00 */
[----:B------:R-:W-:Y:S04]  /*47350*/  STL.64 [R1+0x58], R14 ;  /* 0x0000580e01007387 */ /* 0x000fe80000100a00 */
[----:B------:R-:W0:Y:S04]  /*47360*/  LDS.128 R12, [R28] ;  /* 0x000000001c0c7984 */ /* 0x000e280000000c00 */
[----:B0-----:R-:W-:Y:S04]  /*47370*/  STL.64 [R1+0x90], R12 ;  /* 0x0000900c01007387 */ /* 0x001fe80000100a00 */
[----:B------:R-:W-:Y:S04]  /*47380*/  STL.64 [R1+0x98], R14 ;  /* 0x0000980e01007387 */ /* 0x000fe80000100a00 */
[----:B------:R-:W0:Y:S04]  /*47390*/  LDS.128 R12, [R29] ;  /* 0x000000001d0c7984 */ /* 0x000e280000000c00 */
[----:B------:R-:W-:Y:S06]  /*473a0*/  BAR.SYNC.DEFER_BLOCKING 0x0 ;  /* 0x0000000000007b1d */ /* 0x000fec0000010000 */
[----:B0-----:R-:W-:Y:S04]  /*473b0*/  STL.64 [R1+0x80], R12 ;  /* 0x0000800c01007387 */ /* 0x001fe80000100a00 */
[----:B------:R0:W-:Y:S04]  /*473c0*/  STL.64 [R1+0x88], R14 ;  /* 0x0000880e01007387 */ /* 0x0001e80000100a00 */
[----:B0-----:R-:W4:Y:S04]  /*473d0*/  LDL.LU.64 R14, [R1+0x1cf0] ;  /* 0x001cf000010e7983 */ /* 0x001f280000300a00 */
[----:B------:R-:W4:Y:S04]  /*473e0*/  LDL.LU.64 R12, [R1+0x1ce8] ;  /* 0x001ce800010c7983 */ /* 0x000f280000300a00 */
[----:B------:R-:W-:Y:S04]  /*473f0*/  STS.128 [R0], R20 ;  /* 0x0000001400007388 */ /* 0x000fe80000000c00 */
[----:B------:R-:W-:Y:S04]  /*47400*/  STS.128 [R0+0x80], R24 ;  /* 0x0000801800007388 */ /* 0x000fe80000000c00 */
[----:B------:R-:W-:Y:S04]  /*47410*/  STL.64 [R1+0x70], R16 ;  /* 0x0000701001007387 */ /* 0x000fe80000100a00 */
[----:B------:R0:W-:Y:S04]  /*47420*/  STL.64 [R1+0x78], R18 ;  /* 0x0000781201007387 */ /* 0x0001e80000100a00 */
[----:B0-----:R-:W4:Y:S04]  /*47430*/  LDL.LU.64 R18, [R1+0x1ce0] ;  /* 0x001ce00001127983 */ /* 0x001f280000300a00 */
[----:B------:R-:W4:Y:S04]  /*47440*/  LDL.LU.64 R16, [R1+0x1cd8] ;  /* 0x001cd80001107983 */ /* 0x000f280000300a00 */
[----:B------:R-:W4:Y:S04]  /*47450*/  LDL.LU.64 R22, [R1+0x1cd0] ;  /* 0x001cd00001167983 */ /* 0x000f280000300a00 */
[----:B------:R-:W4:Y:S04]  /*47460*/  LDL.LU.64 R20, [R1+0x1cc8] ;  /* 0x001cc80001147983 */ /* 0x000f280000300a00 */
[----:B------:R-:W4:Y:S04]  /*47470*/  LDL.LU.64 R26, [R1+0x1cc0] ;  /* 0x001cc000011a7983 */ /* 0x000f280000300a00 */
[----:B------:R-:W4:Y:S04]  /*47480*/  LDL.LU.64 R24, [R1+0x1cb8] ;  /* 0x001cb80001187983 */ /* 0x000f280000300a00 */
[----:B--2---:R-:W-:Y:S04]  /*47490*/  STS.128 [R0+0x200], R4 ;  /* 0x0002000400007388 */ /* 0x004fe80000000c00 */
[----:B---3--:R-:W-:Y:S04]  /*474a0*/  STS.128 [R0+0x280], R8 ;  /* 0x0002800800007388 */ /* 0x008fe80000000c00 */
[----:B------:R-:W-:Y:S06]  /*474b0*/  BAR.SYNC.DEFER_BLOCKING 0x0 ;  /* 0x0000000000007b1d */ /* 0x000fec0000010000 */
[----:B------:R-:W0:Y:S04]  /*474c0*/  LDS.128 R4, [R2] ;  /* 0x0000000002047984 */ /* 0x000e280000000c00 */
[----:B------:R-:W1:Y:S04]  /*474d0*/  LDS.128 R8, [R28] ;  /* 0x000000001c087984 */ /* 0x000e680000000c00 */
[----:B0-----:R-:W-:Y:S04]  /*474e0*/  STL.64 [R1+0x40], R4 ;  /* 0x0000400401007387 */ /* 0x001fe80000100a00 */
[----:B------:R0:W-:Y:S04]  /*474f0*/  STL.64 [R1+0x48], R6 ;  /* 0x0000480601007387 */ /* 0x0001e80000100a00 */
[----:B-1----:R-:W-:Y:S04]  /*47500*/  STL.64 [R1+0x30], R8 ;  /* 0x0000300801007387 */ /* 0x002fe80000100a00 */
[----:B------:R-:W-:Y:S04]  /*47510*/  STL.64 [R1+0x38], R10 ;  /* 0x0000380a01007387 */ /* 0x000fe80000100a00 */
[----:B------:R-:W1:Y:S01]  /*47520*/  LDS.128 R8, [R29] ;  /* 0x000000001d087984 */ /* 0x000e620000000c00 */
[----:B0-----:R-:W-:-:S03]  /*47530*/  LOP3.LUT R7, R2, 0x60, RZ, 0x3c, !PT ;  /* 0x0000006002077812 */ /* 0x001fc600078e3cff */
[----:B------:R0:W-:Y:S04]  /*47540*/  STL [R1+0x1cb4], R29 ;  /* 0x001cb41d01007387 */ /* 0x0001e80000100800 */
[----:B0-----:R-:W2:Y:S04]  /*47550*/  LDL.LU R29, [R1+0x60] ;  /* 0x00006000011d7983 */ /* 0x001ea80000300800 */
[----:B-1----:R-:W-:Y:S04]  /*47560*/  STL.64 [R1+0x20], R8 ;  /* 0x0000200801007387 */ /* 0x002fe80000100a00 */
[----:B------:R-:W-:Y:S04]  /*47570*/  STL.64 [R1+0x28], R10 ;  /* 0x0000280a01007387 */ /* 0x000fe80000100a00 */
[----:B------:R-:W0:Y:S04]  /*47580*/  LDS.128 R8, [R7] ;  /* 0x0000000007087984 */ /* 0x000e280000000c00 */
[----:B------:R-:W-:Y:S06]  /*47590*/  BAR.SYNC.DEFER_BLOCKING 0x0 ;  /* 0x0000000000007b1d */ /* 0x000fec0000010000 */
[----:B------:R-:W3:Y:S04]  /*475a0*/  LDL.LU R6, [R1+0x1bec] ;  /* 0x001bec0001067983 */ /* 0x000ee80000300800 */
[----:B0-----:R-:W-:Y:S04]  /*475b0*/  STL.64 [R1+0x10], R8 ;  /* 0x0000100801007387 */ /* 0x001fe80000100a00 */
[----:B------:R-:W-:Y:S04]  /*475c0*/  STL.64 [R1+0x18], R10 ;  /* 0x0000180a01007387 */ /* 0x000fe80000100a00 */
[----:B----4-:R0:W-:Y:S04]  /*475d0*/  STS.128 [R0], R12 ;  /* 0x0000000c00007388 */ /* 0x0101e80000000c00 */
[----:B0-----:R-:W4:Y:S04]  /*475e0*/  LDL.LU R12, [R1+0x1bf0] ;  /* 0x001bf000010c7983 */ /* 0x001f280000300800 */
[----:B------:R-:W2:Y:S04]  /*475f0*/  LDL.LU R13, [R1+0x1bf4] ;  /* 0x001bf400010d7983 */ /* 0x000ea80000300800 */
[----:B------:R-:W2:Y:S04]  /*47600*/  LDL R14, [R1+0x1bd4] ;  /* 0x001bd400010e7983 */ /* 0x000ea80000100800 */
[----:B------:R-:W2:Y:S04]  /*47610*/  LDL.LU R15, [R1+0x1bcc] ;  /* 0x001bcc00010f7983 */ /* 0x000ea80000300800 */
[----:B------:R-:W-:Y:S04]  /*47620*/  STS.128 [R0+0x80], R16 ;  /* 0x0000801000007388 */ /* 0x000fe80000000c00 */
[----:B------:R-:W-:Y:S04]  /*47630*/  STS.128 [R0+0x200], R20 ;  /* 0x0002001400007388 */ /* 0x000fe80000000c00 */
[----:B------:R-:W-:Y:S04]  /*47640*/  STS.128 [R0+0x280], R24 ;  /* 0x0002801800007388 */ /* 0x000fe80000000c00 */
[----:B------:R-:W-:Y:S01]  /*47650*/  BAR.SYNC.DEFER_BLOCKING 0x0 ;  /* 0x0000000000007b1d */ /* 0x000fe20000010000 */
[C---:B------:R-:W-:Y:S01]  /*47660*/  ISETP.GE.AND P3, PT, R3.reuse, c[0x0][0x178], PT ;  /* 0x00005e0003007a0c */ /* 0x040fe20003f66270 */
[----:B------:R-:W-:-:S05]  /*47670*/  IMAD R3, R3, c[0x0][0x194], RZ ;  /* 0x0000650003037a24 */ /* 0x000fca00078e02ff */
[----:B------:R-:W-:-:S04]  /*47680*/  LEA R4, P0, R3, c[0x0][0x170], 0x1 ;  /* 0x00005c0003047a11 */ /* 0x000fc800078008ff */
[----:B------:R-:W-:Y:S01]  /*47690*/  LEA.HI.X.SX32 R5, R3, c[0x0][0x174], 0x1, P0 ;  /* 0x00005d0003057a11 */ /* 0x000fe200000f0eff */
[----:B------:R-:W0:Y:S04]  /*476a0*/  LDS.128 R8, [R2] ;  /* 0x0000000002087984 */ /* 0x000e280000000c00 */
[----:B0-----:R0:W-:Y:S04]  /*476b0*/  STL [R1+0x1cb0], R9 ;  /* 0x001cb00901007387 */ /* 0x0011e80000100800 */
[----:B0-----:R-:W4:Y:S04]  /*476c0*/  LDL R9, [R1+0x1bd0] ;  /* 0x001bd00001097983 */ /* 0x001f280000100800 */
[----:B------:R-:W-:Y:S04]  /*476d0*/  STL [R1+0x1c7c], R10 ;  /* 0x001c7c0a01007387 */ /* 0x000fe80000100800 */
[----:B------:R0:W-:Y:S04]  /*476e0*/  STL [R1+0x1c70], R11 ;  /* 0x001c700b01007387 */ /* 0x0001e80000100800 */
[----:B------:R-:W4:Y:S04]  /*476f0*/  LDL R27, [R1+0x1bdc] ;  /* 0x001bdc00011b7983 */ /* 0x000f280000100800 */
[----:B0-----:R-:W4:Y:S04]  /*47700*/  LDL R11, [R1+0x1bd8] ;  /* 0x001bd800010b7983 */ /* 0x001f280000100800 */
[----:B------:R-:W4:Y:S01]  /*47710*/  LDL.LU R10, [R1+0x40] ;  /* 0x00004000010a7983 */ /* 0x000f220000300800 */
[----:B---3--:R-:W-:-:S02]  /*47720*/  ISETP.GE.AND P2, PT, R6, c[0x0][0x17c], PT ;  /* 0x00005f0006007a0c */ /* 0x008fc40003f46270 */
[C---:B--2---:R-:W-:Y:S01]  /*47730*/  ISETP.LT.AND P3, PT, R15.reuse, c[0x0][0x17c], !P3 ;  /* 0x00005f000f007a0c */ /* 0x044fe20005f61270 */
[----:B------:R-:W-:-:S04]  /*47740*/  IMAD R16, R15, c[0x0][0x198], RZ ;  /* 0x000066000f107a24 */ /* 0x000fc800078e02ff */
[----:B------:R-:W-:Y:S01]  /*47750*/  IMAD.WIDE R6, R16, 0x2, R4 ;  /* 0x0000000210067825 */ /* 0x000fe200078e0204 */
[----:B----4-:R-:W-:Y:S02]  /*47760*/  ISETP.GE.AND P0, PT, R12, c[0x0][0x17c], PT ;  /* 0x00005f000c007a0c */ /* 0x010fe40003f06270 */
[----:B------:R-:W-:-:S05]  /*47770*/  ISETP.GE.AND P1, PT, R13, c[0x0][0x17c], PT ;  /* 0x00005f000d007a0c */ /* 0x000fca0003f26270 */
[----:B------:R-:W-:Y:S01]  /*47780*/  @P3 STG.E.U16 [R6.64], R29 ;  /* 0x0000001d06003986 */ /* 0x000fe2000c101506 */
[C---:B------:R-:W-:Y:S01]  /*47790*/  ISETP.GE.AND P3, PT, R14.reuse, c[0x0][0x178], PT ;  /* 0x00005e000e007a0c */ /* 0x040fe20003f66270 */
[----:B------:R-:W-:Y:S01]  /*477a0*/  IMAD R2, R14, c[0x0][0x194], RZ ;  /* 0x000065000e027a24 */ /* 0x000fe200078e02ff */
[C---:B------:R-:W-:Y:S02]  /*477b0*/  ISETP.GE.AND P4, PT, R15.reuse, c[0x0][0x17c], PT ;  /* 0x00005f000f007a0c */ /* 0x040fe40003f86270 */
[----:B------:R-:W-:Y:S02]  /*477c0*/  ISETP.LT.AND P3, PT, R15, c[0x0][0x17c], !P3 ;  /* 0x00005f000f007a0c */ /* 0x000fe40005f61270 */
[----:B------:R0:W1:Y:S04]  /*477d0*/  LDS.128 R12, [R28] ;  /* 0x000000001c0c7984 */ /* 0x0000680000000c00 */
[----:B0-----:R-:W2:Y:S04]  /*477e0*/  LDL.LU R28, [R1+0xa0] ;  /* 0x0000a000011c7983 */ /* 0x001ea80000300800 */
[----:B-1----:R-:W-:Y:S04]  /*477f0*/  STL [R1+0x1c8c], R13 ;  /* 0x001c8c0d01007387 */ /* 0x002fe80000100800 */
[----:B------:R0:W-:Y:S04]  /*47800*/  STL [R1+0x1c78], R14 ;  /* 0x001c780e01007387 */ /* 0x0001e80000100800 */
[----:B0-----:R-:W3:Y:S04]  /*47810*/  LDL.LU R14, [R1+0x50] ;  /* 0x00005000010e7983 */ /* 0x001ee80000300800 */
[----:B------:R0:W-:Y:S04]  /*47820*/  STL [R1+0x1c74], R15 ;  /* 0x001c740f01007387 */ /* 0x0001e80000100800 */
[----:B0-----:R-:W4:Y:S01]  /*47830*/  LDL R15, [R1+0x1bd4] ;  /* 0x001bd400010f7983 */ /* 0x001f220000100800 */
[----:B------:R-:W-:-:S03]  /*47840*/  PRMT R22, R29, 0x7632, R22 ;  /* 0x000076321d167816 */ /* 0x000fc60000000016 */
[----:B------:R-:W2:Y:S01]  /*47850*/  LDL.LU R29, [R1+0x1cb4] ;  /* 0x001cb400011d7983 */ /* 0x000ea20000300800 */
[----:B------:R-:W-:Y:S01]  /*47860*/  IMAD.MOV.U32 R0, RZ, RZ, c[0x0][0x194] ;  /* 0x00006500ff007624 */ /* 0x000fe200078e00ff */
[----:B------:R-:W-:Y:S02]  /*47870*/  LEA R24, P5, R2, c[0x0][0x170], 0x1 ;  /* 0x00005c0002187a11 */ /* 0x000fe400078a08ff */
[----:B------:R-:W2:Y:S01]  /*47880*/  LDL.LU R13, [R1+0x1bf8] ;  /* 0x001bf800010d7983 */ /* 0x000ea20000300800 */
[----:B------:R-:W-:-:S04]  /*47890*/  IMAD R3, R0, 0x80, R3 ;  /* 0x0000008000037824 */ /* 0x000fc800078e0203 */
[----:B------:R-:W-:Y:S01]  /*478a0*/  IMAD R0, R0, 0x40, R3 ;  /* 0x0000004000007824 */ /* 0x000fe200078e0203 */
[C---:B------:R-:W-:Y:S02]  /*478b0*/  LEA R6, P6, R3.reuse, c[0x0][0x170], 0x1 ;  /* 0x00005c0003067a11 */ /* 0x040fe400078c08ff */
[----:B------:R-:W-:Y:S02]  /*478c0*/  LEA.HI.X.SX32 R25, R2, c[0x0][0x174], 0x1, P5 ;  /* 0x00005d0002197a11 */ /* 0x000fe400028f0eff */
[C---:B------:R-:W-:Y:S02]  /*478d0*/  LEA R2, P5, R0.reuse, c[0x0][0x170], 0x1 ;  /* 0x00005c0000027a11 */ /* 0x040fe400078a08ff */
[----:B------:R-:W-:Y:S02]  /*478e0*/  LEA.HI.X.SX32 R7, R3, c[0x0][0x174], 0x1, P6 ;  /* 0x00005d0003077a11 */ /* 0x000fe400030f0eff */
[----:B------:R-:W-:Y:S02]  /*478f0*/  ISETP.LT.AND P6, PT, R27, c[0x0][0x178], !P4 ;  /* 0x00005e001b007a0c */ /* 0x000fe400067c1270 */
[----:B------:R-:W-:-:S02]  /*47900*/  LEA.HI.X.SX32 R3, R0, c[0x0][0x174], 0x1, P5 ;  /* 0x00005d0000037a11 */ /* 0x000fc400028f0eff */
[----:B------:R-:W-:Y:S02]  /*47910*/  ISETP.LT.AND P5, PT, R9, c[0x0][0x178], !P2 ;  /* 0x00005e0009007a0c */ /* 0x000fe400057a1270 */
[----:B------:R-:W-:Y:S01]  /*47920*/  ISETP.LT.AND P4, PT, R11, c[0x0][0x178], !P4 ;  /* 0x00005e000b007a0c */ /* 0x000fe20006781270 */
[C---:B------:R-:W-:Y:S01]  /*47930*/  IMAD.WIDE R20, R16.reuse, 0x2, R24 ;  /* 0x0000000210147825 */ /* 0x040fe200078e0218 */
[----:B------:R-:W-:-:S03]  /*47940*/  IADD3 R0, R16, c[0x0][0x198], RZ ;  /* 0x0000660010007a10 */ /* 0x000fc60007ffe0ff */
[----:B------:R-:W-:-:S04]  /*47950*/  IMAD.WIDE R18, R16, 0x2, R6 ;  /* 0x0000000210127825 */ /* 0x000fc800078e0206 */
[----:B------:R-:W-:Y:S01]  /*47960*/  IMAD.WIDE R16, R16, 0x2, R2 ;  /* 0x0000000210107825 */ /* 0x000fe200078e0202 */
[----:B---3--:R0:W-:Y:S04]  /*47970*/  @P3 STG.E.U16 [R20.64], R14 ;  /* 0x0000000e14003986 */ /* 0x0081e8000c101506 */
[----:B------:R-:W-:Y:S04]  /*47980*/  @P6 STG.E.U16 [R18.64], R10 ;  /* 0x0000000a12006986 */ /* 0x000fe8000c101506 */
[----:B------:R-:W-:Y:S01]  /*47990*/  @P4 STG.E.U16 [R16.64], R8 ;  /* 0x0000000810004986 */ /* 0x000fe2000c101506 */
[----:B0-----:R-:W-:-:S05]  /*479a0*/  IMAD.WIDE R20, R0, 0x2, R4 ;  /* 0x0000000200147825 */ /* 0x001fca00078e0204 */
[----:B------:R0:W-:Y:S02]  /*479b0*/  @P5 STG.E.U16 [R20.64], R22 ;  /* 0x0000001614005986 */ /* 0x0001e4000c101506 */
[----:B0-----:R-:W-:Y:S02]  /*479c0*/  PRMT R22, R10, 0x7632, R22 ;  /* 0x000076320a167816 */ /* 0x001fe40000000016 */
[----:B------:R-:W3:Y:S01]  /*479d0*/  LDL.LU R10, [R1+0x1bfc] ;  /* 0x001bfc00010a7983 */ /* 0x000ee20000300800 */
[----:B----4-:R-:W-:Y:S02]  /*479e0*/  ISETP.LT.AND P4, PT, R15, c[0x0][0x178], !P2 ;  /* 0x00005e000f007a0c */ /* 0x010fe40005781270 */
[----:B------:R-:W-:Y:S02]  /*479f0*/  ISETP.LT.AND P6, PT, R27, c[0x0][0x178], !P2 ;  /* 0x00005e001b007a0c */ /* 0x000fe400057c1270 */
[----:B------:R-:W-:Y:S01]  /*47a00*/  ISETP.LT.AND P2, PT, R11, c[0x0][0x178], !P2 ;  /* 0x00005e000b007a0c */ /* 0x000fe20005741270 */
[----:B------:R-:W-:Y:S01]  /*47a10*/  IMAD.WIDE R18, R0, 0x2, R24 ;  /* 0x0000000200127825 */ /* 0x000fe200078e0218 */
[----:B------:R-:W-:-:S02]  /*47a20*/  ISETP.LT.AND P3, PT, R9, c[0x0][0x178], !P0 ;  /* 0x00005e0009007a0c */ /* 0x000fc40004761270 */
[----:B------:R-:W-:Y:S01]  /*47a30*/  PRMT R23, R14, 0x7632, R23 ;  /* 0x000076320e177816 */ /* 0x000fe20000000017 */
[----:B------:R-:W-:Y:S01]  /*47a40*/  IMAD.WIDE R16, R0, 0x2, R6 ;  /* 0x0000000200107825 */ /* 0x000fe200078e0206 */
[----:B------:R-:W-:Y:S01]  /*47a50*/  PRMT R26, R8, 0x7632, R26 ;  /* 0x00007632081a7816 */ /* 0x000fe2000000001a */
[----:B------:R-:W4:Y:S01]  /*47a60*/  LDL.LU R14, [R1+0x30] ;  /* 0x00003000010e7983 */ /* 0x000f220000300800 */
[C---:B------:R-:W-:Y:S01]  /*47a70*/  IADD3 R8, R0.reuse, c[0x0][0x198], RZ ;  /* 0x0000660000087a10 */ /* 0x040fe20007ffe0ff */
[----:B------:R-:W-:Y:S02]  /*47a80*/  IMAD.WIDE R20, R0, 0x2, R2 ;  /* 0x0000000200147825 */ /* 0x000fe400078e0202 */
[----:B------:R-:W-:Y:S04]  /*47a90*/  @P4 STG.E.U16 [R18.64], R23 ;  /* 0x0000001712004986 */ /* 0x000fe8000c101506 */
[----:B------:R0:W-:Y:S04]  /*47aa0*/  @P6 STG.E.U16 [R16.64], R22 ;  /* 0x0000001610006986 */ /* 0x0001e8000c101506 */
[----:B------:R-:W-:Y:S01]  /*47ab0*/  @P2 STG.E.U16 [R20.64], R26 ;  /* 0x0000001a14002986 */ /* 0x000fe2000c101506 */
[----:B0-----:R-:W-:-:S05]  /*47ac0*/  IMAD.WIDE R16, R8, 0x2, R4 ;  /* 0x0000000208107825 */ /* 0x001fca00078e0204 */
[----:B--2---:R-:W-:Y:S04]  /*47ad0*/  @P3 STG.E.U16 [R16.64], R28 ;  /* 0x0000001c10003986 */ /* 0x004fe8000c101506 */
[----:B------:R-:W0:Y:S01]  /*47ae0*/  LDS.128 R16, [R29] ;  /* 0x000000001d107984 */ /* 0x000e220000000c00 */
[----:B------:R-:W-:-:S03]  /*47af0*/  ISETP.LT.AND P6, PT, R11, c[0x0][0x178], !P0 ;  /* 0x00005e000b007a0c */ /* 0x000fc600047c1270 */
[----:B------:R-:W2:Y:S01]  /*47b00*/  LDL.LU R11, [R1+0xb0] ;  /* 0x0000b000010b7983 */ /* 0x000ea20000300800 */
[----:B------:R-:W-:Y:S02]  /*47b10*/  ISETP.GE.AND P5, PT, R13, c[0x0][0x17c], PT ;  /* 0x00005f000d007a0c */ /* 0x000fe40003fa6270 */
[----:B---3--:R-:W-:Y:S02]  /*47b20*/  ISETP.GE.AND P3, PT, R10, c[0x0][0x17c], PT ;  /* 0x00005f000a007a0c */ /* 0x008fe40003f66270 */
[----:B------:R-:W3:Y:S04]  /*47b30*/  LDL.LU R10, [R1+0x80] ;  /* 0x00008000010a7983 */ /* 0x000ee80000300800 */
[----:B0-----:R0:W-:Y:S04]  /*47b40*/  STL [R1+0x1c88], R17 ;  /* 0x001c881101007387 */ /* 0x0011e80000100800 */
[----:B0-----:R-:W2:Y:S04]  /*47b50*/  LDL R17, [R1+0x1bd8] ;  /* 0x001bd80001117983 */ /* 0x001ea80000100800 */
[----:B------:R0:W-:Y:S04]  /*47b60*/  STL [R1+0x1c80], R18 ;  /* 0x001c801201007387 */ /* 0x0001e80000100800 */
[----:B0-----:R-:W2:Y:S04]  /*47b70*/  LDL R18, [R1+0x1bdc] ;  /* 0x001bdc0001127983 */ /* 0x001ea80000100800 */
[----:B------:R0:W-:Y:S04]  /*47b80*/  STL [R1+0x1c6c], R19 ;  /* 0x001c6c1301007387 */ /* 0x0001e80000100800 */
[----:B0-----:R-:W2:Y:S04]  /*47b90*/  LDL.LU R19, [R1+0x90] ;  /* 0x0000900001137983 */ /* 0x001ea80000300800 */
[----:B------:R-:W3:Y:S01]  /*47ba0*/  LDL.LU R13, [R1+0x1c00] ;  /* 0x001c0000010d7983 */ /* 0x000ee20000300800 */
[----:B------:R-:W-:-:S02]  /*47bb0*/  ISETP.LT.AND P4, PT, R15, c[0x0][0x178], !P0 ;  /* 0x00005e000f007a0c */ /* 0x000fc40004781270 */
[----:B------:R-:W-:Y:S01]  /*47bc0*/  ISETP.LT.AND P2, PT, R27, c[0x0][0x178], !P0 ;  /* 0x00005e001b007a0c */ /* 0x000fe20004741270 */
[----:B------:R-:W-:Y:S01]  /*47bd0*/  IMAD.WIDE R20, R8, 0x2, R24 ;  /* 0x0000000208147825 */ /* 0x000fe200078e0218 */
[----:B------:R-:W-:-:S03]  /*47be0*/  ISETP.LT.AND P0, PT, R9, c[0x0][0x178], !P1 ;  /* 0x00005e0009007a0c */ /* 0x000fc60004f01270 */
[C---:B------:R-:W-:Y:S01]  /*47bf0*/  IMAD.WIDE R22, R8.reuse, 0x2, R6 ;  /* 0x0000000208167825 */ /* 0x040fe200078e0206 */
[----:B------:R-:W-:-:S03]  /*47c00*/  IADD3 R0, R8, c[0x0][0x198], RZ ;  /* 0x0000660008007a10 */ /* 0x000fc60007ffe0ff */
[----:B------:R-:W-:Y:S01]  /*47c10*/  IMAD.WIDE R26, R8, 0x2, R2 ;  /* 0x00000002081a7825 */ /* 0x000fe200078e0202 */
[----:B------:R-:W-:-:S03]  /*47c20*/  PRMT R8, R28, 0x7632, R8 ;  /* 0x000076321c087816 */ /* 0x000fc60000000008 */
[----:B------:R-:W-:Y:S01]  /*47c30*/  IMAD.WIDE R28, R0, 0x2, R4 ;  /* 0x00000002001c7825 */ /* 0x000fe200078e0204 */
[----:B--2---:R-:W-:Y:S04]  /*47c40*/  @P4 STG.E.U16 [R20.64], R19 ;  /* 0x0000001314004986 */ /* 0x004fe8000c101506 */
[----:B----4-:R0:W-:Y:S01]  /*47c50*/  @P2 STG.E.U16 [R22.64], R14 ;  /* 0x0000000e16002986 */ /* 0x0101e2000c101506 */
[----:B------:R-:W-:-:S03]  /*47c60*/  ISETP.LT.AND P2, PT, R15, c[0x0][0x178], !P1 ;  /* 0x00005e000f007a0c */ /* 0x000fc60004f41270 */
[----:B------:R-:W-:Y:S04]  /*47c70*/  @P6 STG.E.U16 [R26.64], R12 ;  /* 0x0000000c1a006986 */ /* 0x000fe8000c101506 */
[----:B------:R1:W-:Y:S01]  /*47c80*/  @P0 STG.E.U16 [R28.64], R8 ;  /* 0x000000081c000986 */ /* 0x0003e2000c101506 */
[----:B0-----:R-:W-:Y:S01]  /*47c90*/  IMAD.WIDE R22, R0, 0x2, R24 ;  /* 0x0000000200167825 */ /* 0x001fe200078e0218 */
[----:B-1----:R-:W-:-:S05]  /*47ca0*/  PRMT R8, R19, 0x7632, R8 ;  /* 0x0000763213087816 */ /* 0x002fca0000000008 */
[----:B------:R0:W-:Y:S01]  /*47cb0*/  @P2 STG.E.U16 [R22.64], R8 ;  /* 0x0000000816002986 */ /* 0x0001e2000c101506 */
[----:B---3--:R-:W-:-:S03]  /*47cc0*/  ISETP.GE.AND P2, PT, R13, c[0x0][0x17c], PT ;  /* 0x00005f000d007a0c */ /* 0x008fc60003f46270 */
[----:B------:R-:W1:Y:S01]  /*47cd0*/  S2R R13, SR_TID.X ;  /* 0x00000000000d7919 */ /* 0x000e620000002100 */
[----:B------:R-:W-:Y:S01]  /*47ce0*/  ISETP.LT.AND P4, PT, R18, c[0x0][0x178], !P1 ;  /* 0x00005e0012007a0c */ /* 0x000fe20004f81270 */
[----:B------:R-:W-:Y:S01]  /*47cf0*/  IMAD.WIDE R20, R0, 0x2, R6 ;  /* 0x0000000200147825 */ /* 0x000fe200078e0206 */
[----:B------:R-:W-:Y:S02]  /*47d00*/  PRMT R29, R14, 0x7632, R29 ;  /* 0x000076320e1d7816 */ /* 0x000fe4000000001d */
[----:B------:R-:W-:Y:S01]  /*47d10*/  ISETP.LT.AND P6, PT, R9, c[0x0][0x178], !P5 ;  /* 0x00005e0009007a0c */ /* 0x000fe20006fc1270 */
[----:B------:R-:W-:Y:S01]  /*47d20*/  IMAD.WIDE R26, R0, 0x2, R2 ;  /* 0x00000002001a7825 */ /* 0x000fe200078e0202 */
[----:B------:R-:W-:Y:S01]  /*47d30*/  ISETP.LT.AND P0, PT, R15, c[0x0][0x178], !P5 ;  /* 0x00005e000f007a0c */ /* 0x000fe20006f01270 */
[----:B------:R-:W2:Y:S01]  /*47d40*/  LDL.LU R14, [R1+0x20] ;  /* 0x00002000010e7983 */ /* 0x000ea20000300800 */
[----:B------:R-:W-:-:S05]  /*47d50*/  ISETP.LT.AND P1, PT, R17, c[0x0][0x178], !P1 ;  /* 0x00005e0011007a0c */ /* 0x000fca0004f21270 */
[----:B------:R3:W-:Y:S01]  /*47d60*/  @P4 STG.E.U16 [R20.64], R29 ;  /* 0x0000001d14004986 */ /* 0x0007e2000c101506 */
[----:B------:R-:W-:Y:S02]  /*47d70*/  ISETP.LT.AND P4, PT, R18, c[0x0][0x178], !P5 ;  /* 0x00005e0012007a0c */ /* 0x000fe40006f81270 */
[----:B------:R-:W-:Y:S02]  /*47d80*/  ISETP.LT.AND P5, PT, R17, c[0x0][0x178], !P5 ;  /* 0x00005e0011007a0c */ /* 0x000fe40006fa1270 */
[C---:B-1----:R-:W-:Y:S01]  /*47d90*/  LOP3.LUT R17, R13.reuse, 0x3f, RZ, 0xc0, !PT ;  /* 0x0000003f0d117812 */ /* 0x042fe200078ec0ff */
[----:B------:R-:W-:Y:S01]  /*47da0*/  IMAD.SHL.U32 R13, R13, 0x200, RZ ;  /* 0x000002000d0d7824 */ /* 0x000fe200078e00ff */
[----:B------:R-:W-:-:S04]  /*47db0*/  PRMT R28, R12, 0x7632, R28 ;  /* 0x000076320c1c7816 */ /* 0x000fc8000000001c */
[----:B------:R-:W-:Y:S02]  /*47dc0*/  LOP3.LUT R13, R13, 0xc00, RZ, 0xc0, !PT ;  /* 0x00000c000d0d7812 */ /* 0x000fe400078ec0ff */
[----:B------:R-:W-:-:S03]  /*47dd0*/  IADD3 R12, R0, c[0x0][0x198], RZ ;  /* 0x00006600000c7a10 */ /* 0x000fc60007ffe0ff */
[----:B------:R-:W-:Y:S02]  /*47de0*/  IMAD R13, R17, 0x10, R13 ;  /* 0x00000010110d7824 */ /* 0x000fe400078e020d */
[C---:B0-----:R-:W-:Y:S01]  /*47df0*/  IMAD.WIDE R22, R12.reuse, 0x2, R4 ;  /* 0x000000020c167825 */ /* 0x041fe200078e0204 */
[----:B------:R-:W-:Y:S02]  /*47e00*/  @P1 STG.E.U16 [R26.64], R28 ;  /* 0x0000001c1a001986 */ /* 0x000fe4000c101506 */
[----:B------:R-:W-:Y:S01]  /*47e10*/  LOP3.LUT R13, R13, 0x60, RZ, 0x3c, !PT ;  /* 0x000000600d0d7812 */ /* 0x000fe200078e3cff */
[----:B---3--:R-:W-:Y:S01]  /*47e20*/  IMAD.WIDE R20, R12, 0x2, R24 ;  /* 0x000000020c147825 */ /* 0x008fe200078e0218 */
[----:B------:R-:W-:Y:S04]  /*47e30*/  @P6 STG.E.U16 [R22.64], R11 ;  /* 0x0000000b16006986 */ /* 0x000fe8000c101506 */
[----:B------:R-:W-:Y:S04]  /*47e40*/  @P0 STG.E.U16 [R20.64], R10 ;  /* 0x0000000a14000986 */ /* 0x000fe8000c101506 */
[----:B------:R-:W0:Y:S01]  /*47e50*/  LDS.128 R20, [R13] ;  /* 0x000000000d147984 */ /* 0x000e220000000c00 */
[----:B------:R-:W-:-:S03]  /*47e60*/  ISETP.LT.AND P6, PT, R9, c[0x0][0x178], !P3 ;  /* 0x00005e0009007a0c */ /* 0x000fc60005fc1270 */
[----:B------:R-:W3:Y:S04]  /*47e70*/  LDL.LU R9, [R1+0x1cb0] ;  /* 0x001cb00001097983 */ /* 0x000ee80000300800 */
[----:B------:R-:W4:Y:S01]  /*47e80*/  LDL.LU R17, [R1+0x1c04] ;  /* 0x001c040001117983 */ /* 0x000f220000300800 */
[----:B------:R-:W-:-:S03]  /*47e90*/  PRMT R0, R11, 0x7632, R0 ;  /* 0x000076320b007816 */ /* 0x000fc60000000000 */
[----:B0-----:R-:W-:Y:S04]  /*47ea0*/  STL.64 [R1+0x1ca8], R20 ;  /* 0x001ca81401007387 */ /* 0x001fe80000100a00 */
[----:B------:R0:W-:Y:S04]  /*47eb0*/  STL [R1+0x1c84], R22 ;  /* 0x001c841601007387 */ /* 0x0001e80000100800 */
[----:B0-----:R-:W3:Y:S04]  /*47ec0*/  LDL R22, [R1+0x1bd0] ;  /* 0x001bd00001167983 */ /* 0x001ee80000100800 */
[----:B------:R0:W-:Y:S04]  /*47ed0*/  STL [R1+0x1c68], R23 ;  /* 0x001c681701007387 */ /* 0x0001e80000100800 */
[----:B0-----:R-:W4:Y:S04]  /*47ee0*/  LDL.LU R23, [R1+0x1bd8] ;  /* 0x001bd80001177983 */ /* 0x001f280000300800 */
[----:B------:R-:W4:Y:S04]  /*47ef0*/  LDL.LU R11, [R1+0x1c08] ;  /* 0x001c0800010b7983 */ /* 0x000f280000300800 */
[----:B------:R-:W4:Y:S01]  /*47f00*/  LDL.LU R19, [R1+0xc0] ;  /* 0x0000c00001137983 */ /* 0x000f220000300800 */
[C---:B------:R-:W-:Y:S01]  /*47f10*/  IADD3 R8, R12.reuse, c[0x0][0x198], RZ ;  /* 0x000066000c087a10 */ /* 0x040fe20007ffe0ff */
[C---:B------:R-:W-:Y:S01]  /*47f20*/  IMAD.WIDE R20, R12.reuse, 0x2, R6 ;  /* 0x000000020c147825 */ /* 0x040fe200078e0206 */
[----:B------:R-:W-:Y:S01]  /*47f30*/  ISETP.LT.AND P0, PT, R15, c[0x0][0x178], !P3 ;  /* 0x00005e000f007a0c */ /* 0x000fe20005f01270 */
[----:B------:R-:W4:Y:S02]  /*47f40*/  LDL.LU R13, [R1+0x70] ;  /* 0x00007000010d7983 */ /* 0x000f240000300800 */
[----:B------:R-:W-:-:S04]  /*47f50*/  IMAD.WIDE R26, R12, 0x2, R2 ;  /* 0x000000020c1a7825 */ /* 0x000fc800078e0202 */
[----:B------:R-:W-:Y:S01]  /*47f60*/  IMAD.WIDE R28, R8, 0x2, R4 ;  /* 0x00000002081c7825 */ /* 0x000fe200078e0204 */
[----:B--2---:R0:W-:Y:S01]  /*47f70*/  @P4 STG.E.U16 [R20.64], R14 ;  /* 0x0000000e14004986 */ /* 0x0041e2000c101506 */
[----:B------:R-:W-:-:S03]  /*47f80*/  ISETP.LT.AND P4, PT, R18, c[0x0][0x178], !P3 ;  /* 0x00005e0012007a0c */ /* 0x000fc60005f81270 */
[----:B------:R-:W-:Y:S04]  /*47f90*/  @P5 STG.E.U16 [R26.64], R16 ;  /* 0x000000101a005986 */ /* 0x000fe8000c101506 */
[----:B------:R1:W-:Y:S01]  /*47fa0*/  @P6 STG.E.U16 [R28.64], R0 ;  /* 0x000000001c006986 */ /* 0x0003e2000c101506 */
[----:B------:R-:W-:Y:S01]  /*47fb0*/  PRMT R12, R14, 0x7632, R12 ;  /* 0x000076320e0c7816 */ /* 0x000fe2000000000c */
[----:B0-----:R-:W-:Y:S01]  /*47fc0*/  IMAD.WIDE R20, R8, 0x2, R2 ;  /* 0x0000000208147825 */ /* 0x001fe200078e0202 */
[----:B-1----:R-:W-:-:S03]  /*47fd0*/  PRMT R0, R10, 0x7632, R0 ;  /* 0x000076320a007816 */ /* 0x002fc60000000000 */
[----:B------:R-:W-:Y:S01]  /*47fe0*/  IMAD.WIDE R28, R8, 0x2, R24 ;  /* 0x00000002081c7825 */ /* 0x000fe200078e0218 */
[----:B------:R-:W-:Y:S01]  /*47ff0*/  PRMT R16, R16, 0x7632, R16 ;  /* 0x0000763210107816 */ /* 0x000fe20000000010 */
[----:B------:R-:W2:Y:S02]  /*48000*/  LDL.LU R10, [R1+0x10] ;  /* 0x00001000010a7983 */ /* 0x000ea40000300800 */
[C---:B------:R-:W-:Y:S02]  /*48010*/  IMAD.WIDE R26, R8.reuse, 0x2, R6 ;  /* 0x00000002081a7825 */ /* 0x040fe400078e0206 */
[----:B------:R0:W-:Y:S04]  /*48020*/  @P0 STG.E.U16 [R28.64], R0 ;  /* 0x000000001c000986 */ /* 0x0001e8000c101506 */
[----:B------:R1:W-:Y:S01]  /*48030*/  @P4 STG.E.U16 [R26.64], R12 ;  /* 0x0000000c1a004986 */ /* 0x0003e2000c101506 */
[----:B0-----:R-:W-:-:S05]  /*48040*/  IADD3 R0, R8, c[0x0][0x198], RZ ;  /* 0x0000660008007a10 */ /* 0x001fca0007ffe0ff */
[----:B-1----:R-:W-:Y:S01]  /*48050*/  IMAD.WIDE R26, R0, 0x2, R4 ;  /* 0x00000002001a7825 */ /* 0x002fe200078e0204 */
[----:B---3--:R-:W-:Y:S02]  /*48060*/  ISETP.LT.AND P5, PT, R22, c[0x0][0x178], !P2 ;  /* 0x00005e0016007a0c */ /* 0x008fe400057a1270 */
[----:B----4-:R-:W-:Y:S02]  /*48070*/  ISETP.LT.AND P3, PT, R23, c[0x0][0x178], !P3 ;  /* 0x00005e0017007a0c */ /* 0x010fe40005f61270 */
[----:B------:R-:W-:-:S11]  /*48080*/  ISETP.GE.AND P0, PT, R11, c[0x0][0x17c], PT ;  /* 0x00005f000b007a0c */ /* 0x000fd60003f06270 */
[----:B------:R0:W-:Y:S04]  /*48090*/  @P3 STG.E.U16 [R20.64], R16 ;  /* 0x0000001014003986 */ /* 0x0001e8000c101506 */
[----:B------:R1:W-:Y:S04]  /*480a0*/  @P5 STG.E.U16 [R26.64], R19 ;  /* 0x000000131a005986 */ /* 0x0003e8000c101506 */
[----:B0-----:R-:W3:Y:S04]  /*480b0*/  LDL.LU.64 R20, [R1+0x1ca8] ;  /* 0x001ca80001147983 */ /* 0x001ee80000300a00 */
[----:B------:R0:W-:Y:S04]  /*480c0*/  STL [R1+0x1c9c], R16 ;  /* 0x001c9c1001007387 */ /* 0x0001e80000100800 */
[----:B------:R-:W4:Y:S04]  /*480d0*/  LDL.LU R11, [R1+0x64] ;  /* 0x00006400010b7983 */ /* 0x000f280000300800 */
[----:B------:R-:W4:Y:S04]  /*480e0*/  LDL.LU R14, [R1+0x54] ;  /* 0x00005400010e7983 */ /* 0x000f280000300800 */
[----:B-1----:R-:W4:Y:S01]  /*480f0*/  LDL.LU R27, [R1+0x1c0c] ;  /* 0x001c0c00011b7983 */ /* 0x002f220000300800 */
[----:B------:R-:W-:-:S02]  /*48100*/  ISETP.LT.AND P6, PT, R15, c[0x0][0x178], !P2 ;  /* 0x00005e000f007a0c */ /* 0x000fc400057c1270 */
[----:B------:R-:W-:Y:S02]  /*48110*/  ISETP.LT.AND P4, PT, R18, c[0x0][0x178], !P2 ;  /* 0x00005e0012007a0c */ /* 0x000fe40005781270 */
[----:B------:R-:W-:Y:S01]  /*48120*/  ISETP.LT.AND P2, PT, R23, c[0x0][0x178], !P2 ;  /* 0x00005e0017007a0c */ /* 0x000fe20005741270 */
[----:B------:R-:W-:Y:S01]  /*48130*/  IMAD.WIDE R28, R0, 0x2, R24 ;  /* 0x00000002001c7825 */ /* 0x000fe200078e0218 */
[----:B------:R-:W-:-:S03]  /*48140*/  ISETP.GE.AND P1, PT, R17, c[0x0][0x17c], PT ;  /* 0x00005f0011007a0c */ /* 0x000fc60003f26270 */
[----:B0-----:R-:W-:Y:S01]  /*48150*/  IMAD.WIDE R16, R0, 0x2, R6 ;  /* 0x0000000200107825 */ /* 0x001fe200078e0206 */
[----:B------:R-:W-:-:S03]  /*48160*/  ISETP.LT.AND P5, PT, R22, c[0x0][0x178], !P1 ;  /* 0x00005e0016007a0c */ /* 0x000fc60004fa1270 */
[----:B------:R0:W-:Y:S01]  /*48170*/  @P6 STG.E.U16 [R28.64], R13 ;  /* 0x0000000d1c006986 */ /* 0x0001e2000c101506 */
[C---:B------:R-:W-:Y:S02]  /*48180*/  IADD3 R8, R0.reuse, c[0x0][0x198], RZ ;  /* 0x0000660000087a10 */ /* 0x040fe40007ffe0ff */
[----:B------:R-:W-:Y:S01]  /*48190*/  ISETP.LT.AND P3, PT, R15, c[0x0][0x178], !P1 ;  /* 0x00005e000f007a0c */ /* 0x000fe20004f61270 */
[----:B0-----:R-:W-:Y:S01]  /*481a0*/  IMAD.WIDE R28, R0, 0x2, R2 ;  /* 0x00000002001c7825 */ /* 0x001fe200078e0202 */
[----:B------:R-:W-:Y:S02]  /*481b0*/  PRMT R12, R19, 0x7632, R12 ;  /* 0x00007632130c7816 */ /* 0x000fe4000000000c */
[----:B------:R-:W-:Y:S02]  /*481c0*/  PRMT R0, R13, 0x7632, R0 ;  /* 0x000076320d007816 */ /* 0x000fe40000000000 */
[----:B------:R-:W4:Y:S04]  /*481d0*/  LDL.LU R13, [R1+0x44] ;  /* 0x00004400010d7983 */ /* 0x000f280000300800 */
[----:B------:R-:W-:Y:S04]  /*481e0*/  STL [R1+0x1ca0], R18 ;  /* 0x001ca01201007387 */ /* 0x000fe80000100800 */
[----:B--2---:R0:W-:Y:S02]  /*481f0*/  @P4 STG.E.U16 [R16.64], R10 ;  /* 0x0000000a10004986 */ /* 0x0041e4000c101506 */
[----:B0-----:R-:W-:-:S02]  /*48200*/  IMAD.WIDE R16, R8, 0x2, R2 ;  /* 0x0000000208107825 */ /* 0x001fc400078e0202 */
[----:B---3--:R0:W-:Y:S01]  /*48210*/  @P2 STG.E.U16 [R28.64], R20 ;  /* 0x000000141c002986 */ /* 0x0081e2000c101506 */
[----:B------:R-:W-:Y:S01]  /*48220*/  ISETP.LT.AND P2, PT, R18, c[0x0][0x178], !P1 ;  /* 0x00005e0012007a0c */ /* 0x000fe20004f41270 */
[C---:B------:R-:W-:Y:S01]  /*48230*/  IMAD.WIDE R18, R8.reuse, 0x2, R6 ;  /* 0x0000000208127825 */ /* 0x040fe200078e0206 */
[----:B------:R-:W-:Y:S02]  /*48240*/  ISETP.LT.AND P1, PT, R23, c[0x0][0x178], !P1 ;  /* 0x00005e0017007a0c */ /* 0x000fe40004f21270 */
[----:B----4-:R-:W-:Y:S01]  /*48250*/  ISETP.GE.AND P6, PT, R27, c[0x0][0x17c], PT ;  /* 0x00005f001b007a0c */ /* 0x010fe20003fc6270 */
[----:B------:R-:W-:-:S04]  /*48260*/  IMAD.WIDE R26, R8, 0x2, R4 ;  /* 0x00000002081a7825 */ /* 0x000fc800078e0204 */
[----:B0-----:R-:W-:Y:S01]  /*48270*/  IMAD.WIDE R28, R8, 0x2, R24 ;  /* 0x00000002081c7825 */ /* 0x001fe200078e0218 */
[----:B------:R0:W-:Y:S04]  /*48280*/  @P5 STG.E.U16 [R26.64], R12 ;  /* 0x0000000c1a005986 */ /* 0x0001e8000c101506 */
[----:B------:R1:W-:Y:S01]  /*48290*/  @P3 STG.E.U16 [R28.64], R0 ;  /* 0x000000001c003986 */ /* 0x0003e2000c101506 */
[----:B0-----:R-:W-:-:S03]  /*482a0*/  PRMT R12, R10, 0x7632, R12 ;  /* 0x000076320a0c7816 */ /* 0x001fc6000000000c */
[----:B-1----:R-:W2:Y:S04]  /*482b0*/  LDL.LU R29, [R1+0x1c10] ;  /* 0x001c1000011d7983 */ /* 0x002ea80000300800 */
[----:B------:R-:W3:Y:S04]  /*482c0*/  LDL.LU R10, [R1+0x1c14] ;  /* 0x001c1400010a7983 */ /* 0x000ee80000300800 */
[----:B------:R0:W-:Y:S01]  /*482d0*/  @P2 STG.E.U16 [R18.64], R12 ;  /* 0x0000000c12002986 */ /* 0x0001e2000c101506 */
[----:B------:R-:W-:-:S03]  /*482e0*/  PRMT R20, R20, 0x7632, R20 ;  /* 0x0000763214147816 */ /* 0x000fc60000000014 */
[----:B0-----:R-:W4:Y:S04]  /*482f0*/  LDL.LU R18, [R1+0x1ca0] ;  /* 0x001ca00001127983 */ /* 0x001f280000300800 */
[----:B------:R0:W-:Y:S04]  /*48300*/  @P1 STG.E.U16 [R16.64], R20 ;  /* 0x0000001410001986 */ /* 0x0001e8000c101506 */
[----:B0-----:R-:W4:Y:S01]  /*48310*/  LDL.LU R16, [R1+0x1c9c] ;  /* 0x001c9c0001107983 */ /* 0x001f220000300800 */
[----:B------:R-:W-:Y:S02]  /*48320*/  ISETP.LT.AND P5, PT, R22, c[0x0][0x178], !P0 ;  /* 0x00005e0016007a0c */ /* 0x000fe400047a1270 */
[----:B------:R-:W-:-:S05]  /*48330*/  IADD3 R0, R8, c[0x0][0x198], RZ ;  /* 0x0000660008007a10 */ /* 0x000fca0007ffe0ff */
[----:B------:R-:W-:Y:S01]  /*48340*/  IMAD.WIDE R26, R0, 0x2, R4 ;  /* 0x00000002001a7825 */ /* 0x000fe200078e0204 */
[----:B------:R-:W-:-:S05]  /*48350*/  ISETP.LT.AND P3, PT, R15, c[0x0][0x178], !P0 ;  /* 0x00005e000f007a0c */ /* 0x000fca0004761270 */
[----:B------:R0:W-:Y:S04]  /*48360*/  @P5 STG.E.U16 [R26.64], R11 ;  /* 0x0000000b1a005986 */ /* 0x0001e8000c101506 */
[----:B------:R1:W-:Y:S01]  /*48370*/  STL.64 [R1+0x1c90], R20 ;  /* 0x001c901401007387 */ /* 0x0003e20000100a00 */
[----:B------:R-:W-:Y:S02]  /*48380*/  ISETP.LT.AND P1, PT, R22, c[0x0][0x178], !P6 ;  /* 0x00005e0016007a0c */ /* 0x000fe40007721270 */
[----:B------:R-:W-:Y:S02]  /*48390*/  IADD3 R8, R0, c[0x0][0x198], RZ ;  /* 0x0000660000087a10 */ /* 0x000fe40007ffe0ff */
[----:B------:R-:W-:-:S03]  /*483a0*/  PRMT R12, R14, 0x7632, R12 ;  /* 0x000076320e0c7816 */ /* 0x000fc6000000000c */
[----:B0-----:R-:W-:-:S04]  /*483b0*/  IMAD.WIDE R26, R8, 0x2, R4 ;  /* 0x00000002081a7825 */ /* 0x001fc800078e0204 */
[----:B-1----:R-:W-:Y:S01]  /*483c0*/  IMAD.WIDE R20, R0, 0x2, R2 ;  /* 0x0000000200147825 */ /* 0x002fe200078e0202 */
[----:B--2---:R-:W-:-:S03]  /*483d0*/  ISETP.GE.AND P4, PT, R29, c[0x0][0x17c], PT ;  /* 0x00005f001d007a0c */ /* 0x004fc60003f86270 */
[----:B------:R-:W-:Y:S01]  /*483e0*/  IMAD.WIDE R28, R0, 0x2, R24 ;  /* 0x00000002001c7825 */ /* 0x000fe200078e0218 */
[----:B---3--:R-:W-:-:S04]  /*483f0*/  ISETP.GE.AND P2, PT, R10, c[0x0][0x17c], PT ;  /* 0x00005f000a007a0c */ /* 0x008fc80003f46270 */
[----:B------:R-:W-:Y:S01]  /*48400*/  @P3 STG.E.U16 [R28.64], R14 ;  /* 0x0000000e1c003986 */ /* 0x000fe2000c101506 */
[----:B----4-:R-:W-:-:S03]  /*48410*/  ISETP.LT.AND P5, PT, R18, c[0x0][0x178], !P0 ;  /* 0x00005e0012007a0c */ /* 0x010fc600047a1270 */
[----:B------:R0:W-:Y:S04]  /*48420*/  STL [R1+0x1c98], R18 ;  /* 0x001c981201007387 */ /* 0x0001e80000100800 */
[----:B------:R-:W2:Y:S04]  /*48430*/  LDL.LU R10, [R1+0xa4] ;  /* 0x0000a400010a7983 */ /* 0x000ea80000300800 */
[----:B------:R-:W3:Y:S01]  /*48440*/  LDL.LU R17, [R1+0x94] ;  /* 0x0000940001117983 */ /* 0x000ee20000300800 */
[----:B0-----:R-:W-:Y:S01]  /*48450*/  IMAD.WIDE R18, R0, 0x2, R6 ;  /* 0x0000000200127825 */ /* 0x001fe200078e0206 */
[----:B------:R-:W-:-:S04]  /*48460*/  PRMT R16, R11, 0x7632, R16 ;  /* 0x000076320b107816 */ /* 0x000fc80000000010 */
[----:B------:R0:W-:Y:S04]  /*48470*/  @P5 STG.E.U16 [R18.64], R13 ;  /* 0x0000000d12005986 */ /* 0x0001e8000c101506 */
[----:B------:R-:W4:Y:S01]  /*48480*/  LDL.LU R11, [R1+0x1c18] ;  /* 0x001c1800010b7983 */ /* 0x000f220000300800 */
[----:B------:R-:W-:Y:S02]  /*48490*/  ISETP.LT.AND P0, PT, R23, c[0x0][0x178], !P0 ;  /* 0x00005e0017007a0c */ /* 0x000fe40004701270 */
[----:B------:R-:W-:Y:S01]  /*484a0*/  ISETP.LT.AND P3, PT, R15, c[0x0][0x178], !P6 ;  /* 0x00005e000f007a0c */ /* 0x000fe20007761270 */
[----:B0-----:R-:W2:Y:S01]  /*484b0*/  LDL.LU R18, [R1+0x1c98] ;  /* 0x001c980001127983 */ /* 0x001ea20000300800 */
[----:B------:R-:W-:-:S09]  /*484c0*/  IMAD.WIDE R28, R8, 0x2, R24 ;  /* 0x00000002081c7825 */ /* 0x000fd200078e0218 */
[----:B------:R0:W-:Y:S04]  /*484d0*/  @P0 STG.E.U16 [R20.64], R9 ;  /* 0x0000000914000986 */ /* 0x0001e8000c101506 */
[----:B------:R-:W-:Y:S04]  /*484e0*/  @P1 STG.E.U16 [R26.64], R16 ;  /* 0x000000101a001986 */ /* 0x000fe8000c101506 */
[----:B------:R1:W-:Y:S04]  /*484f0*/  @P3 STG.E.U16 [R28.64], R12 ;  /* 0x0000000c1c003986 */ /* 0x0003e8000c101506 */
[----:B0-----:R-:W3:Y:S04]  /*48500*/  LDL.LU.64 R20, [R1+0x1c90] ;  /* 0x001c900001147983 */ /* 0x001ee80000300a00 */
[----:B------:R-:W3:Y:S01]  /*48510*/  LDL.LU R19, [R1+0x34] ;  /* 0x0000340001137983 */ /* 0x000ee20000300800 */
[----:B-1----:R-:W-:-:S03]  /*48520*/  PRMT R12, R13, 0x7632, R12 ;  /* 0x000076320d0c7816 */ /* 0x002fc6000000000c */
[----:B------:R-:W3:Y:S01]  /*48530*/  LDL.LU R13, [R1+0x1c1c] ;  /* 0x001c1c00010d7983 */ /* 0x000ee20000300800 */
[----:B------:R-:W-:Y:S01]  /*48540*/  ISETP.LT.AND P0, PT, R22, c[0x0][0x178], !P4 ;  /* 0x00005e0016007a0c */ /* 0x000fe20006701270 */
[C---:B------:R-:W-:Y:S01]  /*48550*/  IMAD.WIDE R26, R8.reuse, 0x2, R6 ;  /* 0x00000002081a7825 */ /* 0x040fe200078e0206 */
[C---:B------:R-:W-:Y:S02]  /*48560*/  IADD3 R0, R8.reuse, c[0x0][0x198], RZ ;  /* 0x0000660008007a10 */ /* 0x040fe40007ffe0ff */
[----:B------:R-:W-:Y:S01]  /*48570*/  PRMT R16, R9, 0x7632, R16 ;  /* 0x0000763209107816 */ /* 0x000fe20000000010 */
[----:B------:R-:W-:Y:S01]  /*48580*/  IMAD.WIDE R8, R8, 0x2, R2 ;  /* 0x0000000208087825 */ /* 0x000fe200078e0202 */
[----:B--2---:R-:W-:Y:S02]  /*48590*/  ISETP.LT.AND P5, PT, R18, c[0x0][0x178], !P6 ;  /* 0x00005e0012007a0c */ /* 0x004fe400077a1270 */
[----:B------:R-:W-:Y:S02]  /*485a0*/  ISETP.LT.AND P6, PT, R23, c[0x0][0x178], !P6 ;  /* 0x00005e0017007a0c */ /* 0x000fe400077c1270 */
[----:B----4-:R-:W-:-:S02]  /*485b0*/  ISETP.GE.AND P1, PT, R11, c[0x0][0x17c], PT ;  /* 0x00005f000b007a0c */ /* 0x010fc40003f26270 */
[----:B------:R-:W2:Y:S04]  /*485c0*/  LDL.LU R11, [R1+0x1c20] ;  /* 0x001c2000010b7983 */ /* 0x000ea80000300800 */
[----:B------:R-:W4:Y:S04]  /*485d0*/  LDL.LU R14, [R1+0xb4] ;  /* 0x0000b400010e7983 */ /* 0x000f280000300800 */
[----:B------:R0:W-:Y:S04]  /*485e0*/  @P5 STG.E.U16 [R26.64], R12 ;  /* 0x0000000c1a005986 */ /* 0x0001e8000c101506 */
[----:B------:R1:W-:Y:S01]  /*485f0*/  @P6 STG.E.U16 [R8.64], R16 ;  /* 0x0000001008006986 */ /* 0x0003e2000c101506 */
[----:B0-----:R-:W-:Y:S01]  /*48600*/  IMAD.WIDE R26, R0, 0x2, R4 ;  /* 0x00000002001a7825 */ /* 0x001fe200078e0204 */
[----:B-1----:R-:W-:-:S04]  /*48610*/  PRMT R16, R10, 0x7632, R16 ;  /* 0x000076320a107816 */ /* 0x002fc80000000010 */
[----:B------:R0:W-:Y:S01]  /*48620*/  @P0 STG.E.U16 [R26.64], R10 ;  /* 0x0000000a1a000986 */ /* 0x0001e2000c101506 */
[----:B---3--:R-:W-:-:S03]  /*48630*/  ISETP.GE.AND P0, PT, R13, c[0x0][0x17c], PT ;  /* 0x00005f000d007a0c */ /* 0x008fc60003f06270 */
[----:B0-----:R-:W3:Y:S04]  /*48640*/  LDL.LU R10, [R1+0x84] ;  /* 0x00008400010a7983 */ /* 0x001ee80000300800 */
[----:B------:R-:W2:Y:S01]  /*48650*/  LDL.LU R13, [R1+0x1c8c] ;  /* 0x001c8c00010d7983 */ /* 0x000ea20000300800 */
[----:B------:R-:W-:Y:S02]  /*48660*/  ISETP.LT.AND P3, PT, R15, c[0x0][0x178], !P4 ;  /* 0x00005e000f007a0c */ /* 0x000fe40006761270 */
[----:B------:R-:W-:Y:S01]  /*48670*/  ISETP.LT.AND P5, PT, R18, c[0x0][0x178], !P4 ;  /* 0x00005e0012007a0c */ /* 0x000fe200067a1270 */
[----:B------:R-:W-:Y:S01]  /*48680*/  IMAD.WIDE R28, R0, 0x2, R24 ;  /* 0x00000002001c7825 */ /* 0x000fe200078e0218 */
[----:B------:R-:W-:-:S03]  /*48690*/  ISETP.LT.AND P4, PT, R23, c[0x0][0x178], !P4 ;  /* 0x00005e0017007a0c */ /* 0x000fc60006781270 */
[----:B------:R-:W-:Y:S01]  /*486a0*/  IMAD.WIDE R8, R0, 0x2, R6 ;  /* 0x0000000200087825 */ /* 0x000fe200078e0206 */
[----:B------:R-:W-:Y:S02]  /*486b0*/  ISETP.LT.AND P6, PT, R22, c[0x0][0x178], !P2 ;  /* 0x00005e0016007a0c */ /* 0x000fe400057c1270 */
[----:B------:R-:W-:-:S03]  /*486c0*/  IADD3 R12, R0, c[0x0][0x198], RZ ;  /* 0x00006600000c7a10 */ /* 0x000fc60007ffe0ff */
[----:B------:R0:W-:Y:S01]  /*486d0*/  @P3 STG.E.U16 [R28.64], R17 ;  /* 0x000000111c003986 */ /* 0x0001e2000c101506 */
[----:B------:R-:W-:Y:S01]  /*486e0*/  ISETP.LT.AND P3, PT, R15, c[0x0][0x178], !P2 ;  /* 0x00005e000f007a0c */ /* 0x000fe20005761270 */
[----:B------:R-:W-:Y:S02]  /*486f0*/  IMAD.WIDE R26, R0, 0x2, R2 ;  /* 0x00000002001a7825 */ /* 0x000fe400078e0202 */
[----:B------:R1:W-:Y:S01]  /*48700*/  @P5 STG.E.U16 [R8.64], R19 ;  /* 0x0000001308005986 */ /* 0x0003e2000c101506 */
[----:B------:R-:W-:Y:S02]  /*48710*/  ISETP.LT.AND P5, PT, R18, c[0x0][0x178], !P2 ;  /* 0x00005e0012007a0c */ /* 0x000fe400057a1270 */
[----:B------:R-:W-:Y:S02]  /*48720*/  ISETP.LT.AND P2, PT, R23, c[0x0][0x178], !P2 ;  /* 0x00005e0017007a0c */ /* 0x000fe40005741270 */
[----:B------:R-:W-:Y:S01]  /*48730*/  PRMT R0, R17, 0x7632, R0 ;  /* 0x0000763211007816 */ /* 0x000fe20000000000 */
[C---:B0-----:R-:W-:Y:S01]  /*48740*/  IMAD.WIDE R28, R12.reuse, 0x2, R4 ;  /* 0x000000020c1c7825 */ /* 0x041fe200078e0204 */
[----:B------:R-:W3:Y:S03]  /*48750*/  LDL.LU R17, [R1+0x1c88] ;  /* 0x001c880001117983 */ /* 0x000ee60000300800 */
[C---:B-1----:R-:W-:Y:S01]  /*48760*/  IMAD.WIDE R8, R12.reuse, 0x2, R6 ;  /* 0x000000020c087825 */ /* 0x042fe200078e0206 */
[----:B--2---:R0:W-:Y:S04]  /*48770*/  @P4 STG.E.U16 [R26.64], R13 ;  /* 0x0000000d1a004986 */ /* 0x0041e8000c101506 */
[----:B------:R1:W-:Y:S01]  /*48780*/  @P6 STG.E.U16 [R28.64], R16 ;  /* 0x000000101c006986 */ /* 0x0003e2000c101506 */
[----:B0-----:R-:W-:Y:S01]  /*48790*/  IMAD.WIDE R26, R12, 0x2, R24 ;  /* 0x000000020c1a7825 */ /* 0x001fe200078e0218 */
[----:B------:R-:W-:-:S02]  /*487a0*/  PRMT R13, R19, 0x7632, R13 ;  /* 0x00007632130d7816 */ /* 0x000fc4000000000d */
[----:B------:R-:W2:Y:S02]  /*487b0*/  LDL.LU R19, [R1+0xc4] ;  /* 0x0000c40001137983 */ /* 0x000ea40000300800 */
[----:B-1----:R-:W-:Y:S02]  /*487c0*/  PRMT R16, R13, 0x7632, R16 ;  /* 0x000076320d107816 */ /* 0x002fe40000000010 */
[----:B------:R0:W-:Y:S04]  /*487d0*/  @P3 STG.E.U16 [R26.64], R0 ;  /* 0x000000001a003986 */ /* 0x0001e8000c101506 */
[----:B------:R1:W-:Y:S01]  /*487e0*/  @P5 STG.E.U16 [R8.64], R13 ;  /* 0x0000000d08005986 */ /* 0x0003e2000c101506 */
[----:B------:R-:W-:-:S03]  /*487f0*/  ISETP.GE.AND P3, PT, R11, c[0x0][0x17c], PT ;  /* 0x00005f000b007a0c */ /* 0x000fc60003f66270 */
[----:B------:R-:W2:Y:S01]  /*48800*/  LDL.LU R11, [R1+0x74] ;  /* 0x00007400010b7983 */ /* 0x000ea20000300800 */
[C---:B0-----:R-:W-:Y:S01]  /*48810*/  IADD3 R0, R12.reuse, c[0x0][0x198], RZ ;  /* 0x000066000c007a10 */ /* 0x041fe20007ffe0ff */
[----:B-1----:R-:W-:-:S05]  /*48820*/  IMAD.WIDE R12, R12, 0x2, R2 ;  /* 0x000000020c0c7825 */ /* 0x002fca00078e0202 */
[----:B------:R0:W-:Y:S04]  /*48830*/  @P2 STG.E.U16 [R12.64], R16 ;  /* 0x000000100c002986 */ /* 0x0001e8000c101506 */
[----:B0-----:R-:W2:Y:S01]  /*48840*/  LDL.LU R16, [R1+0x24] ;  /* 0x0000240001107983 */ /* 0x001ea20000300800 */
[----:B------:R-:W-:Y:S02]  /*48850*/  ISETP.LT.AND P6, PT, R22, c[0x0][0x178], !P1 ;  /* 0x00005e0016007a0c */ /* 0x000fe40004fc1270 */
[----:B------:R-:W-:Y:S01]  /*48860*/  ISETP.LT.AND P4, PT, R15, c[0x0][0x178], !P1 ;  /* 0x00005e000f007a0c */ /* 0x000fe20004f81270 */
[----:B------:R-:W-:-:S04]  /*48870*/  IMAD.WIDE R8, R0, 0x2, R4 ;  /* 0x0000000200087825 */ /* 0x000fc800078e0204 */
[----:B------:R-:W-:-:S06]  /*48880*/  IMAD.WIDE R26, R0, 0x2, R24 ;  /* 0x00000002001a7825 */ /* 0x000fcc00078e0218 */
[----:B----4-:R-:W-:Y:S04]  /*48890*/  @P6 STG.E.U16 [R8.64], R14 ;  /* 0x0000000e08006986 */ /* 0x010fe8000c101506 */
[----:B---3--:R0:W-:Y:S01]  /*488a0*/  @P4 STG.E.U16 [R26.64], R10 ;  /* 0x0000000a1a004986 */ /* 0x0081e2000c101506 */
[----:B------:R-:W-:Y:S02]  /*488b0*/  ISETP.LT.AND P5, PT, R18, c[0x0][0x178], !P1 ;  /* 0x00005e0012007a0c */ /* 0x000fe40004fa1270 */
[----:B------:R-:W-:Y:S01]  /*488c0*/  ISETP.LT.AND P1, PT, R23, c[0x0][0x178], !P1 ;  /* 0x00005e0017007a0c */ /* 0x000fe20004f21270 */
[----:B0-----:R-:W3:Y:S01]  /*488d0*/  LDL.LU R27, [R1+0x1c24] ;  /* 0x001c2400011b7983 */ /* 0x001ee20000300800 */
[----:B------:R-:W-:-:S04]  /*488e0*/  IMAD.WIDE R12, R0, 0x2, R6 ;  /* 0x00000002000c7825 */ /* 0x000fc800078e0206 */
[----:B------:R-:W-:Y:S01]  /*488f0*/  IMAD.WIDE R28, R0, 0x2, R2 ;  /* 0x00000002001c7825 */ /* 0x000fe200078e0202 */
[----:B------:R-:W-:-:S04]  /*48900*/  PRMT R9, R14, 0x7632, R9 ;  /* 0x000076320e097816 */ /* 0x000fc80000000009 */
[----:B--2---:R-:W-:Y:S04]  /*48910*/  @P5 STG.E.U16 [R12.64], R16 ;  /* 0x000000100c005986 */ /* 0x004fe8000c101506 */
[----:B------:R0:W-:Y:S04]  /*48920*/  @P1 STG.E.U16 [R28.64], R17 ;  /* 0x000000111c001986 */ /* 0x0001e8000c101506 */
[----:B0-----:R-:W2:Y:S04]  /*48930*/  LDL.LU R29, [R1+0x1c28] ;  /* 0x001c2800011d7983 */ /* 0x001ea80000300800 */
[----:B------:R-:W4:Y:S01]  /*48940*/  LDL.LU R14, [R1+0x1c2c] ;  /* 0x001c2c00010e7983 */ /* 0x000f220000300800 */
[----:B------:R-:W-:-:S02]  /*48950*/  ISETP.LT.AND P6, PT, R22, c[0x0][0x178], !P0 ;  /* 0x00005e0016007a0c */ /* 0x000fc400047c1270 */
[----:B------:R-:W-:Y:S02]  /*48960*/  ISETP.LT.AND P2, PT, R15, c[0x0][0x178], !P0 ;  /* 0x00005e000f007a0c */ /* 0x000fe40004741270 */
[----:B------:R-:W-:Y:S02]  /*48970*/  IADD3 R8, R0, c[0x0][0x198], RZ ;  /* 0x0000660000087a10 */ /* 0x000fe40007ffe0ff */
[----:B---3--:R-:W-:-:S03]  /*48980*/  ISETP.GE.AND P4, PT, R27, c[0x0][0x17c], PT ;  /* 0x00005f001b007a0c */ /* 0x008fc60003f86270 */
[----:B------:R-:W-:Y:S01]  /*48990*/  IMAD.WIDE R26, R8, 0x2, R4 ;  /* 0x00000002081a7825 */ /* 0x000fe200078e0204 */
[----:B------:R-:W-:Y:S02]  /*489a0*/  PRMT R0, R10, 0x7632, R0 ;  /* 0x000076320a007816 */ /* 0x000fe40000000000 */
[----:B------:R-:W-:Y:S01]  /*489b0*/  ISETP.LT.AND P1, PT, R18, c[0x0][0x178], !P0 ;  /* 0x00005e0012007a0c */ /* 0x000fe20004721270 */
[----:B------:R-:W-:Y:S01]  /*489c0*/  IMAD.WIDE R12, R8, 0x2, R24 ;  /* 0x00000002080c7825 */ /* 0x000fe200078e0218 */
[----:B------:R-:W3:Y:S01]  /*489d0*/  LDL.LU R10, [R1+0x14] ;  /* 0x00001400010a7983 */ /* 0x000ee20000300800 */
[----:B------:R-:W-:-:S03]  /*489e0*/  ISETP.LT.AND P0, PT, R23, c[0x0][0x178], !P0 ;  /* 0x00005e0017007a0c */ /* 0x000fc60004701270 */
[----:B------:R-:W-:Y:S01]  /*489f0*/  @P6 STG.E.U16 [R26.64], R9 ;  /* 0x000000091a006986 */ /* 0x000fe2000c101506 */
[----:B------:R-:W-:Y:S02]  /*48a00*/  ISETP.LT.AND P6, PT, R22, c[0x0][0x178], !P3 ;  /* 0x00005e0016007a0c */ /* 0x000fe40005fc1270 */
[----:B------:R-:W-:Y:S01]  /*48a10*/  ISETP.LT.AND P5, PT, R15, c[0x0][0x178], !P3 ;  /* 0x00005e000f007a0c */ /* 0x000fe20005fa1270 */
[----:B------:R0:W-:Y:S01]  /*48a20*/  @P2 STG.E.U16 [R12.64], R0 ;  /* 0x000000000c002986 */ /* 0x0001e2000c101506 */
[----:B------:R-:W-:Y:S02]  /*48a30*/  PRMT R28, R16, 0x7632, R28 ;  /* 0x00007632101c7816 */ /* 0x000fe4000000001c */
[----:B------:R-:W-:Y:S02]  /*48a40*/  PRMT R20, R17, 0x7632, R20 ;  /* 0x0000763211147816 */ /* 0x000fe40000000014 */
[C---:B0-----:R-:W-:Y:S01]  /*48a50*/  IADD3 R0, R8.reuse, c[0x0][0x198], RZ ;  /* 0x0000660008007a10 */ /* 0x041fe20007ffe0ff */
[----:B------:R-:W-:-:S04]  /*48a60*/  IMAD.WIDE R12, R8, 0x2, R6 ;  /* 0x00000002080c7825 */ /* 0x000fc800078e0206 */
[----:B------:R-:W-:Y:S01]  /*48a70*/  IMAD.WIDE R8, R8, 0x2, R2 ;  /* 0x0000000208087825 */ /* 0x000fe200078e0202 */
[----:B------:R-:W-:Y:S03]  /*48a80*/  @P1 STG.E.U16 [R12.64], R28 ;  /* 0x0000001c0c001986 */ /* 0x000fe6000c101506 */
[C---:B------:R-:W-:Y:S01]  /*48a90*/  IMAD.WIDE R16, R0.reuse, 0x2, R4 ;  /* 0x0000000200107825 */ /* 0x040fe200078e0204 */
[----:B------:R0:W-:Y:S03]  /*48aa0*/  @P0 STG.E.U16 [R8.64], R20 ;  /* 0x0000001408000986 */ /* 0x0001e6000c101506 */
[----:B------:R-:W-:Y:S01]  /*48ab0*/  IMAD.WIDE R26, R0, 0x2, R24 ;  /* 0x00000002001a7825 */ /* 0x000fe200078e0218 */
[----:B------:R1:W-:Y:S04]  /*48ac0*/  @P6 STG.E.U16 [R16.64], R19 ;  /* 0x0000001310006986 */ /* 0x0003e8000c101506 */
[----:B------:R1:W-:Y:S01]  /*48ad0*/  @P5 STG.E.U16 [R26.64], R11 ;  /* 0x0000000b1a005986 */ /* 0x0003e2000c101506 */
[----:B------:R-:W-:-:S03]  /*48ae0*/  ISETP.LT.AND P5, PT, R22, c[0x0][0x178], !P4 ;  /* 0x00005e0016007a0c */ /* 0x000fc600067a1270 */
[----:B------:R-:W3:Y:S01]  /*48af0*/  LDL.LU R22, [R1+0x1c84] ;  /* 0x001c840001167983 */ /* 0x000ee20000300800 */
[----:B0-----:R-:W-:Y:S02]  /*48b00*/  PRMT R20, R19, 0x7632, R20 ;  /* 0x0000763213147816 */ /* 0x001fe40000000014 */
[----:B------:R-:W-:Y:S02]  /*48b10*/  PRMT R9, R11, 0x7632, R9 ;  /* 0x000076320b097816 */ /* 0x000fe40000000009 */
[----:B----4-:R-:W-:Y:S02]  /*48b20*/  ISETP.GE.AND P1, PT, R14, c[0x0][0x17c], PT ;  /* 0x00005f000e007a0c */ /* 0x010fe40003f26270 */
[----:B------:R-:W4:Y:S04]  /*48b30*/  LDL.LU R14, [R1+0x58] ;  /* 0x00005800010e7983 */ /* 0x000f280000300800 */
[----:B-1----:R-:W4:Y:S04]  /*48b40*/  LDL.LU R19, [R1+0x68] ;  /* 0x0000680001137983 */ /* 0x002f280000300800 */
[----:B------:R-:W4:Y:S01]  /*48b50*/  LDL.LU R11, [R1+0x1c30] ;  /* 0x001c3000010b7983 */ /* 0x000f220000300800 */
[----:B------:R-:W-:-:S02]  /*48b60*/  ISETP.LT.AND P0, PT, R18, c[0x0][0x178], !P3 ;  /* 0x00005e0012007a0c */ /* 0x000fc40005f01270 */
[----:B------:R-:W-:Y:S02]  /*48b70*/  ISETP.LT.AND P3, PT, R23, c[0x0][0x178], !P3 ;  /* 0x00005e0017007a0c */ /* 0x000fe40005f61270 */
[C---:B------:R-:W-:Y:S02]  /*48b80*/  IADD3 R8, R0.reuse, c[0x0][0x198], RZ ;  /* 0x0000660000087a10 */ /* 0x040fe40007ffe0ff */
[----:B------:R-:W-:Y:S01]  /*48b90*/  ISETP.LT.AND P6, PT, R15, c[0x0][0x178], !P4 ;  /* 0x00005e000f007a0c */ /* 0x000fe200067c1270 */
[----:B------:R-:W-:-:S04]  /*48ba0*/  IMAD.WIDE R12, R0, 0x2, R6 ;  /* 0x00000002000c7825 */ /* 0x000fc800078e0206 */
[----:B------:R-:W-:Y:S01]  /*48bb0*/  IMAD.WIDE R16, R0, 0x2, R2 ;  /* 0x0000000200107825 */ /* 0x000fe200078e0202 */
[----:B--2---:R-:W-:-:S03]  /*48bc0*/  ISETP.GE.AND P2, PT, R29, c[0x0][0x17c], PT ;  /* 0x00005f001d007a0c */ /* 0x004fc60003f46270 */
[----:B------:R-:W-:Y:S01]  /*48bd0*/  IMAD.WIDE R26, R8, 0x2, R4 ;  /* 0x00000002081a7825 */ /* 0x000fe200078e0204 */
[----:B---3--:R0:W-:Y:S01]  /*48be0*/  @P0 STG.E.U16 [R12.64], R10 ;  /* 0x0000000a0c000986 */ /* 0x0081e2000c101506 */
[----:B------:R-:W-:Y:S02]  /*48bf0*/  ISETP.LT.AND P0, PT, R18, c[0x0][0x178], !P4 ;  /* 0x00005e0012007a0c */ /* 0x000fe40006701270 */
[----:B------:R-:W-:Y:S01]  /*48c00*/  IMAD.WIDE R28, R8, 0x2, R24 ;  /* 0x00000002081c7825 */ /* 0x000fe200078e0218 */
[----:B------:R-:W-:Y:S04]  /*48c10*/  @P3 STG.E.U16 [R16.64], R21 ;  /* 0x0000001510003986 */ /* 0x000fe8000c101506 */
[----:B------:R1:W-:Y:S04]  /*48c20*/  @P5 STG.E.U16 [R26.64], R20 ;  /* 0x000000141a005986 */ /* 0x0003e8000c101506 */
[----:B0-----:R-:W2:Y:S04]  /*48c30*/  LDL.LU R12, [R1+0x48] ;  /* 0x00004800010c7983 */ /* 0x001ea80000300800 */
[----:B------:R-:W3:Y:S04]  /*48c40*/  LDL.LU R18, [R1+0x1c80] ;  /* 0x001c800001127983 */ /* 0x000ee80000300800 */
[----:B-1----:R-:W3:Y:S04]  /*48c50*/  LDL.LU R27, [R1+0x1bd0] ;  /* 0x001bd000011b7983 */ /* 0x002ee80000300800 */
[----:B------:R0:W-:Y:S04]  /*48c60*/  @P6 STG.E.U16 [R28.64], R9 ;  /* 0x000000091c006986 */ /* 0x0001e8000c101506 */
[----:B0-----:R-:W3:Y:S01]  /*48c70*/  LDL.LU R28, [R1+0x1bdc] ;  /* 0x001bdc00011c7983 */ /* 0x001ee20000300800 */
[----:B------:R-:W-:-:S03]  /*48c80*/  PRMT R0, R10, 0x7632, R0 ;  /* 0x000076320a007816 */ /* 0x000fc60000000000 */
[----:B------:R-:W3:Y:S01]  /*48c90*/  LDL.LU R10, [R1+0x1c7c] ;  /* 0x001c7c00010a7983 */ /* 0x000ee20000300800 */
[----:B----4-:R-:W-:-:S03]  /*48ca0*/  ISETP.GE.AND P3, PT, R11, c[0x0][0x17c], PT ;  /* 0x00005f000b007a0c */ /* 0x010fc60003f66270 */
[----:B------:R-:W4:Y:S01]  /*48cb0*/  LDL.LU R11, [R1+0x1c34] ;  /* 0x001c3400010b7983 */ /* 0x000f220000300800 */
[----:B------:R-:W-:Y:S01]  /*48cc0*/  ISETP.LT.AND P4, PT, R23, c[0x0][0x178], !P4 ;  /* 0x00005e0017007a0c */ /* 0x000fe20006781270 */
[C---:B------:R-:W-:Y:S01]  /*48cd0*/  IMAD.WIDE R16, R8.reuse, 0x2, R6 ;  /* 0x0000000208107825 */ /* 0x040fe200078e0206 */
[----:B------:R-:W-:Y:S02]  /*48ce0*/  ISETP.LT.AND P6, PT, R15, c[0x0][0x178], !P2 ;  /* 0x00005e000f007a0c */ /* 0x000fe400057c1270 */
[----:B------:R-:W-:Y:S02]  /*48cf0*/  PRMT R13, R21, 0x7632, R13 ;  /* 0x00007632150d7816 */ /* 0x000fe4000000000d */
[----:B------:R0:W-:Y:S01]  /*48d00*/  @P0 STG.E.U16 [R16.64], R0 ;  /* 0x0000000010000986 */ /* 0x0001e2000c101506 */
[----:B--2---:R-:W-:Y:S01]  /*48d10*/  IMAD.MOV.U32 R26, RZ, RZ, R12 ;  /* 0x000000ffff1a7224 */ /* 0x004fe200078e000c */
[C---:B------:R-:W-:Y:S01]  /*48d20*/  IADD3 R12, R8.reuse, c[0x0][0x198], RZ ;  /* 0x00006600080c7a10 */ /* 0x040fe20007ffe0ff */
[----:B------:R-:W-:Y:S01]  /*48d30*/  IMAD.WIDE R8, R8, 0x2, R2 ;  /* 0x0000000208087825 */ /* 0x000fe200078e0202 */
[----:B---3--:R-:W-:-:S04]  /*48d40*/  ISETP.LT.AND P5, PT, R27, c[0x0][0x178], !P2 ;  /* 0x00005e001b007a0c */ /* 0x008fc800057a1270 */
[----:B------:R1:W-:Y:S01]  /*48d50*/  @P4 STG.E.U16 [R8.64], R13 ;  /* 0x0000000d08004986 */ /* 0x0003e2000c101506 */
[----:B------:R-:W-:Y:S01]  /*48d60*/  ISETP.LT.AND P4, PT, R27, c[0x0][0x178], !P1 ;  /* 0x00005e001b007a0c */ /* 0x000fe20004f81270 */
[C---:B0-----:R-:W-:Y:S01]  /*48d70*/  IMAD.WIDE R16, R12.reuse, 0x2, R4 ;  /* 0x000000020c107825 */ /* 0x041fe200078e0204 */
[----:B------:R-:W-:-:S03]  /*48d80*/  IADD3 R0, R12, c[0x0][0x198], RZ ;  /* 0x000066000c007a10 */ /* 0x000fc60007ffe0ff */
[----:B------:R-:W-:Y:S01]  /*48d90*/  IMAD.WIDE R20, R12, 0x2, R24 ;  /* 0x000000020c147825 */ /* 0x000fe200078e0218 */
[----:B------:R-:W-:Y:S02]  /*48da0*/  ISETP.LT.AND P0, PT, R28, c[0x0][0x178], !P2 ;  /* 0x00005e001c007a0c */ /* 0x000fe40005701270 */
[----:B------:R-:W-:Y:S01]  /*48db0*/  ISETP.LT.AND P2, PT, R23, c[0x0][0x178], !P2 ;  /* 0x00005e0017007a0c */ /* 0x000fe20005741270 */
[C---:B-1----:R-:W-:Y:S01]  /*48dc0*/  IMAD.WIDE R8, R12.reuse, 0x2, R6 ;  /* 0x000000020c087825 */ /* 0x042fe200078e0206 */
[----:B------:R0:W-:Y:S03]  /*48dd0*/  @P5 STG.E.U16 [R16.64], R19 ;  /* 0x0000001310005986 */ /* 0x0001e6000c101506 */
[----:B------:R-:W-:Y:S01]  /*48de0*/  IMAD.WIDE R12, R12, 0x2, R2 ;  /* 0x000000020c0c7825 */ /* 0x000fe200078e0202 */
[----:B------:R1:W-:Y:S05]  /*48df0*/  @P6 STG.E.U16 [R20.64], R14 ;  /* 0x0000000e14006986 */ /* 0x0003ea000c101506 */
[----:B------:R2:W-:Y:S01]  /*48e00*/  @P0 STG.E.U16 [R8.64], R26 ;  /* 0x0000001a08000986 */ /* 0x0005e2000c101506 */
[----:B0-----:R-:W-:-:S03]  /*48e10*/  IMAD.WIDE R16, R0, 0x2, R4 ;  /* 0x0000000200107825 */ /* 0x001fc600078e0204 */
[----:B-1----:R-:W3:Y:S01]  /*48e20*/  LDL.LU R21, [R1+0xa8] ;  /* 0x0000a80001157983 */ /* 0x002ee20000300800 */
[----:B------:R-:W-:-:S03]  /*48e30*/  PRMT R20, R19, 0x7632, R20 ;  /* 0x0000763213147816 */ /* 0x000fc60000000014 */
[----:B------:R-:W3:Y:S01]  /*48e40*/  LDL.LU R19, [R1+0x1c38] ;  /* 0x001c380001137983 */ /* 0x000ee20000300800 */
[----:B--2---:R-:W-:-:S03]  /*48e50*/  IMAD.MOV.U32 R9, RZ, RZ, R26 ;  /* 0x000000ffff097224 */ /* 0x004fc600078e001a */
[----:B------:R-:W-:Y:S04]  /*48e60*/  @P2 STG.E.U16 [R12.64], R10 ;  /* 0x0000000a0c002986 */ /* 0x000fe8000c101506 */
[----:B------:R0:W-:Y:S02]  /*48e70*/  @P4 STG.E.U16 [R16.64], R20 ;  /* 0x0000001410004986 */ /* 0x0001e4000c101506 */
[----:B0-----:R-:W-:Y:S02]  /*48e80*/  PRMT R16, R14, 0x7632, R16 ;  /* 0x000076320e107816 */ /* 0x001fe40000000010 */
[----:B----4-:R-:W-:Y:S02]  /*48e90*/  ISETP.GE.AND P0, PT, R11, c[0x0][0x17c], PT ;  /* 0x00005f000b007a0c */ /* 0x010fe40003f06270 */
[----:B------:R-:W2:Y:S04]  /*48ea0*/  LDL.LU R11, [R1+0x1c3c] ;  /* 0x001c3c00010b7983 */ /* 0x000ea80000300800 */
[----:B------:R-:W4:Y:S04]  /*48eb0*/  LDL.LU R29, [R1+0x98] ;  /* 0x00009800011d7983 */ /* 0x000f280000300800 */
[----:B------:R-:W4:Y:S04]  /*48ec0*/  LDL.LU R26, [R1+0x38] ;  /* 0x00003800011a7983 */ /* 0x000f280000300800 */
[----:B------:R-:W4:Y:S01]  /*48ed0*/  LDL.LU R14, [R1+0x1c78] ;  /* 0x001c7800010e7983 */ /* 0x000f220000300800 */
[----:B------:R-:W-:-:S02]  /*48ee0*/  ISETP.LT.AND P5, PT, R15, c[0x0][0x178], !P1 ;  /* 0x00005e000f007a0c */ /* 0x000fc40004fa1270 */
[----:B------:R-:W-:Y:S01]  /*48ef0*/  ISETP.LT.AND P6, PT, R28, c[0x0][0x178], !P1 ;  /* 0x00005e001c007a0c */ /* 0x000fe20004fc1270 */
[C---:B------:R-:W-:Y:S01]  /*48f00*/  IMAD.WIDE R12, R0.reuse, 0x2, R24 ;  /* 0x00000002000c7825 */ /* 0x040fe200078e0218 */
[----:B------:R-:W-:Y:S02]  /*48f10*/  ISETP.LT.AND P1, PT, R23, c[0x0][0x178], !P1 ;  /* 0x00005e0017007a0c */ /* 0x000fe40004f21270 */
[----:B------:R-:W-:Y:S01]  /*48f20*/  PRMT R10, R9, 0x7632, R10 ;  /* 0x00007632090a7816 */ /* 0x000fe2000000000a */
[----:B------:R-:W-:Y:S01]  /*48f30*/  IMAD.WIDE R8, R0, 0x2, R6 ;  /* 0x0000000200087825 */ /* 0x000fe200078e0206 */
[----:B------:R-:W-:-:S05]  /*48f40*/  ISETP.LT.AND P4, PT, R27, c[0x0][0x178], !P3 ;  /* 0x00005e001b007a0c */ /* 0x000fca0005f81270 */
[----:B------:R0:W-:Y:S04]  /*48f50*/  @P5 STG.E.U16 [R12.64], R16 ;  /* 0x000000100c005986 */ /* 0x0001e8000c101506 */
[----:B------:R1:W-:Y:S01]  /*48f60*/  @P6 STG.E.U16 [R8.64], R10 ;  /* 0x0000000a08006986 */ /* 0x0003e2000c101506 */
[----:B------:R-:W-:Y:S02]  /*48f70*/  ISETP.LT.AND P5, PT, R15, c[0x0][0x178], !P3 ;  /* 0x00005e000f007a0c */ /* 0x000fe40005fa1270 */
[----:B------:R-:W-:Y:S02]  /*48f80*/  ISETP.LT.AND P6, PT, R28, c[0x0][0x178], !P3 ;  /* 0x00005e001c007a0c */ /* 0x000fe40005fc1270 */
[----:B0-----:R-:W-:Y:S02]  /*48f90*/  IADD3 R16, R0, c[0x0][0x198], RZ ;  /* 0x0000660000107a10 */ /* 0x001fe40007ffe0ff */
[----:B-1----:R-:W-:Y:S01]  /*48fa0*/  PRMT R10, R10, 0x7632, R10 ;  /* 0x000076320a0a7816 */ /* 0x002fe2000000000a */
[----:B------:R-:W-:Y:S01]  /*48fb0*/  IMAD.WIDE R8, R0, 0x2, R2 ;  /* 0x0000000200087825 */ /* 0x000fe200078e0202 */
[----:B------:R-:W-:-:S03]  /*48fc0*/  ISETP.LT.AND P3, PT, R23, c[0x0][0x178], !P3 ;  /* 0x00005e0017007a0c */ /* 0x000fc60005f61270 */
[C---:B------:R-:W-:Y:S01]  /*48fd0*/  IMAD.WIDE R12, R16.reuse, 0x2, R4 ;  /* 0x00000002100c7825 */ /* 0x040fe200078e0204 */
[----:B------:R0:W-:Y:S01]  /*48fe0*/  @P1 STG.E.U16 [R8.64], R10 ;  /* 0x0000000a08001986 */ /* 0x0001e2000c101506 */
[----:B------:R-:W-:Y:S02]  /*48ff0*/  ISETP.LT.AND P1, PT, R27, c[0x0][0x178], !P0 ;  /* 0x00005e001b007a0c */ /* 0x000fe40004721270 */
[C---:B------:R-:W-:Y:S01]  /*49000*/  IADD3 R0, R16.reuse, c[0x0][0x198], RZ ;  /* 0x0000660010007a10 */ /* 0x040fe20007ffe0ff */
[C---:B0-----:R-:W-:Y:S01]  /*49010*/  IMAD.WIDE R8, R16.reuse, 0x2, R24 ;  /* 0x0000000210087825 */ /* 0x041fe200078e0218 */
[----:B---3--:R0:W-:Y:S01]  /*49020*/  @P4 STG.E.U16 [R12.64], R21 ;  /* 0x000000150c004986 */ /* 0x0081e2000c101506 */
[----:B------:R-:W-:Y:S02]  /*49030*/  PRMT R10, R21, 0x7632, R10 ;  /* 0x00007632150a7816 */ /* 0x000fe4000000000a */
[----:B------:R-:W-:Y:S02]  /*49040*/  ISETP.GE.AND P2, PT, R19, c[0x0][0x17c], PT ;  /* 0x00005f0013007a0c */ /* 0x000fe40003f46270 */
[----:B------:R-:W3:Y:S01]  /*49050*/  LDL.LU R19, [R1+0xb8] ;  /* 0x0000b80001137983 */ /* 0x000ee20000300800 */
[----:B0-----:R-:W-:-:S04]  /*49060*/  IMAD.WIDE R12, R16, 0x2, R6 ;  /* 0x00000002100c7825 */ /* 0x001fc800078e0206 */
[----:B------:R-:W-:-:S04]  /*49070*/  IMAD.WIDE R16, R16, 0x2, R2 ;  /* 0x0000000210107825 */ /* 0x000fc800078e0202 */
[C---:B------:R-:W-:Y:S01]  /*49080*/  IMAD.WIDE R20, R0.reuse, 0x2, R4 ;  /* 0x0000000200147825 */ /* 0x040fe200078e0204 */
[----:B--2---:R-:W-:Y:S02]  /*49090*/  ISETP.GE.AND P4, PT, R11, c[0x0][0x17c], PT ;  /* 0x00005f000b007a0c */ /* 0x004fe40003f86270 */
[----:B------:R-:W2:Y:S04]  /*490a0*/  LDL.LU R11, [R1+0x88] ;  /* 0x00008800010b7983 */ /* 0x000ea80000300800 */
[----:B----4-:R0:W-:Y:S04]  /*490b0*/  @P5 STG.E.U16 [R8.64], R29 ;  /* 0x0000001d08005986 */ /* 0x0101e8000c101506 */
[----:B------:R1:W-:Y:S04]  /*490c0*/  @P6 STG.E.U16 [R12.64], R26 ;  /* 0x0000001a0c006986 */ /* 0x0003e8000c101506 */
[----:B------:R4:W-:Y:S04]  /*490d0*/  @P3 STG.E.U16 [R16.64], R14 ;  /* 0x0000000e10003986 */ /* 0x0009e8000c101506 */
[----:B------:R4:W-:Y:S01]  /*490e0*/  @P1 STG.E.U16 [R20.64], R10 ;  /* 0x0000000a14001986 */ /* 0x0009e2000c101506 */
[----:B0-----:R-:W-:-:S04]  /*490f0*/  IMAD.WIDE R8, R0, 0x2, R6 ;  /* 0x0000000200087825 */ /* 0x001fc800078e0206 */
[----:B-1----:R-:W-:-:S04]  /*49100*/  IMAD.WIDE R12, R0, 0x2, R24 ;  /* 0x00000002000c7825 */ /* 0x002fc800078e0218 */
[----:B----4-:R-:W-:Y:S01]  /*49110*/  IMAD.WIDE R16, R0, 0x2, R2 ;  /* 0x0000000200107825 */ /* 0x010fe200078e0202 */
[----:B------:R-:W-:Y:S02]  /*49120*/  PRMT R21, R29, 0x7632, R21 ;  /* 0x000076321d157816 */ /* 0x000fe40000000015 */
[----:B------:R-:W4:Y:S01]  /*49130*/  LDL.LU R29, [R1+0x28] ;  /* 0x00002800011d7983 */ /* 0x000f220000300800 */
[----:B------:R-:W-:Y:S02]  /*49140*/  PRMT R20, R26, 0x7632, R20 ;  /* 0x000076321a147816 */ /* 0x000fe40000000014 */
[----:B------:R-:W-:Y:S01]  /*49150*/  IADD3 R10, R0, c[0x0][0x198], RZ ;  /* 0x00006600000a7a10 */ /* 0x000fe20007ffe0ff */
[----:B------:R-:W4:Y:S04]  /*49160*/  LDL.LU R26, [R1+0x1c44] ;  /* 0x001c4400011a7983 */ /* 0x000f280000300800 */
[----:B------:R-:W4:Y:S01]  /*49170*/  LDL.LU R0, [R1+0x1c40] ;  /* 0x001c400001007983 */ /* 0x000f220000300800 */
[----:B------:R-:W-:-:S02]  /*49180*/  ISETP.LT.AND P3, PT, R15, c[0x0][0x178], !P0 ;  /* 0x00005e000f007a0c */ /* 0x000fc40004761270 */
[----:B------:R-:W-:Y:S02]  /*49190*/  ISETP.LT.AND P1, PT, R28, c[0x0][0x178], !P0 ;  /* 0x00005e001c007a0c */ /* 0x000fe40004721270 */
[----:B------:R-:W-:Y:S02]  /*491a0*/  ISETP.LT.AND P0, PT, R23, c[0x0][0x178], !P0 ;  /* 0x00005e0017007a0c */ /* 0x000fe40004701270 */
[----:B------:R-:W-:Y:S02]  /*491b0*/  ISETP.LT.AND P6, PT, R27, c[0x0][0x178], !P2 ;  /* 0x00005e001b007a0c */ /* 0x000fe400057c1270 */
[----:B------:R-:W-:Y:S02]  /*491c0*/  ISETP.LT.AND P5, PT, R15, c[0x0][0x178], !P2 ;  /* 0x00005e000f007a0c */ /* 0x000fe400057a1270 */
[----:B------:R-:W-:-:S03]  /*491d0*/  PRMT R14, R14, 0x7632, R14 ;  /* 0x000076320e0e7816 */ /* 0x000fc6000000000e */
[----:B------:R0:W-:Y:S04]  /*491e0*/  @P3 STG.E.U16 [R12.64], R21 ;  /* 0x000000150c003986 */ /* 0x0001e8000c101506 */
[----:B------:R1:W-:Y:S01]  /*491f0*/  @P1 STG.E.U16 [R8.64], R20 ;  /* 0x0000001408001986 */ /* 0x0003e2000c101506 */
[----:B------:R-:W-:-:S03]  /*49200*/  ISETP.LT.AND P1, PT, R28, c[0x0][0x178], !P2 ;  /* 0x00005e001c007a0c */ /* 0x000fc60005721270 */
[----:B------:R3:W-:Y:S01]  /*49210*/  @P0 STG.E.U16 [R16.64], R14 ;  /* 0x0000000e10000986 */ /* 0x0007e2000c101506 */
[----:B0-----:R-:W-:-:S04]  /*49220*/  IMAD.WIDE R12, R10, 0x2, R4 ;  /* 0x000000020a0c7825 */ /* 0x001fc800078e0204 */
[C---:B-1----:R-:W-:Y:S01]  /*49230*/  IMAD.WIDE R8, R10.reuse, 0x2, R24 ;  /* 0x000000020a087825 */ /* 0x042fe200078e0218 */
[----:B------:R-:W-:Y:S01]  /*49240*/  ISETP.LT.AND P2, PT, R23, c[0x0][0x178], !P2 ;  /* 0x00005e0017007a0c */ /* 0x000fe20005741270 */
[----:B---3--:R0:W-:Y:S01]  /*49250*/  @P6 STG.E.U16 [R12.64], R19 ;  /* 0x000000130c006986 */ /* 0x0081e2000c101506 */
[----:B------:R-:W-:Y:S02]  /*49260*/  ISETP.LT.AND P6, PT, R27, c[0x0][0x178], !P4 ;  /* 0x00005e001b007a0c */ /* 0x000fe400067c1270 */
[----:B------:R-:W-:Y:S01]  /*49270*/  PRMT R14, R19, 0x7632, R14 ;  /* 0x00007632130e7816 */ /* 0x000fe2000000000e */
[C---:B0-----:R-:W-:Y:S01]  /*49280*/  IMAD.WIDE R12, R10.reuse, 0x2, R2 ;  /* 0x000000020a0c7825 */ /* 0x041fe200078e0202 */
[----:B--2---:R0:W-:Y:S01]  /*49290*/  @P5 STG.E.U16 [R8.64], R11 ;  /* 0x0000000b08005986 */ /* 0x0041e2000c101506 */
[----:B------:R-:W-:Y:S02]  /*492a0*/  ISETP.LT.AND P5, PT, R15, c[0x0][0x178], !P4 ;  /* 0x00005e000f007a0c */ /* 0x000fe400067a1270 */
[----:B0-----:R-:W-:-:S05]  /*492b0*/  IMAD.WIDE R8, R10, 0x2, R6 ;  /* 0x000000020a087825 */ /* 0x001fca00078e0206 */
[----:B----4-:R0:W-:Y:S01]  /*492c0*/  @P1 STG.E.U16 [R8.64], R29 ;  /* 0x0000001d08001986 */ /* 0x0101e2000c101506 */
[----:B------:R-:W-:Y:S02]  /*492d0*/  ISETP.LT.AND P1, PT, R28, c[0x0][0x178], !P4 ;  /* 0x00005e001c007a0c */ /* 0x000fe40006721270 */
[----:B------:R-:W-:Y:S02]  /*492e0*/  ISETP.LT.AND P4, PT, R23, c[0x0][0x178], !P4 ;  /* 0x00005e0017007a0c */ /* 0x000fe40006781270 */
[----:B------:R-:W-:Y:S02]  /*492f0*/  ISETP.GE.AND P3, PT, R0, c[0x0][0x17c], PT ;  /* 0x00005f0000007a0c */ /* 0x000fe40003f66270 */
[----:B------:R-:W-:Y:S01]  /*49300*/  IADD3 R0, R10, c[0x0][0x198], RZ ;  /* 0x000066000a007a10 */ /* 0x000fe20007ffe0ff */
[----:B------:R1:W-:Y:S04]  /*49310*/  @P2 STG.E.U16 [R12.64], R18 ;  /* 0x000000120c002986 */ /* 0x0003e8000c101506 */
[----:B------:R-:W-:Y:S01]  /*49320*/  IMAD.WIDE R16, R0, 0x2, R4 ;  /* 0x0000000200107825 */ /* 0x000fe200078e0204 */
[----:B------:R-:W-:-:S03]  /*49330*/  PRMT R10, R11, 0x7632, R10 ;  /* 0x000076320b0a7816 */ /* 0x000fc6000000000a */
[----:B------:R-:W-:Y:S01]  /*49340*/  IMAD.WIDE R20, R0, 0x2, R24 ;  /* 0x0000000200147825 */ /* 0x000fe200078e0218 */
[----:B------:R2:W-:Y:S01]  /*49350*/  @P6 STG.E.U16 [R16.64], R14 ;  /* 0x0000000e10006986 */ /* 0x0005e2000c101506 */
[----:B------:R-:W-:Y:S02]  /*49360*/  ISETP.GE.AND P0, PT, R26, c[0x0][0x17c], PT ;  /* 0x00005f001a007a0c */ /* 0x000fe40003f06270 */
[----:B0-----:R-:W-:Y:S01]  /*49370*/  IMAD.WIDE R8, R0, 0x2, R6 ;  /* 0x0000000200087825 */ /* 0x001fe200078e0206 */
[----:B-1----:R-:W-:Y:S01]  /*49380*/  PRMT R18, R18, 0x7632, R18 ;  /* 0x0000763212127816 */ /* 0x002fe20000000012 */
[----:B------:R-:W3:Y:S02]  /*49390*/  LDL.LU R26, [R1+0x1c48] ;  /* 0x001c4800011a7983 */ /* 0x000ee40000300800 */
[----:B------:R-:W-:Y:S02]  /*493a0*/  IMAD.WIDE R12, R0, 0x2, R2 ;  /* 0x00000002000c7825 */ /* 0x000fe400078e0202 */
[----:B------:R-:W-:Y:S01]  /*493b0*/  @P5 STG.E.U16 [R20.64], R10 ;  /* 0x0000000a14005986 */ /* 0x000fe2000c101506 */
[----:B--2---:R-:W-:-:S03]  /*493c0*/  PRMT R14, R29, 0x7632, R14 ;  /* 0x000076321d0e7816 */ /* 0x004fc6000000000e */
[----:B------:R-:W2:Y:S01]  /*493d0*/  LDL.LU R11, [R1+0x18] ;  /* 0x00001800010b7983 */ /* 0x000ea20000300800 */
[----:B------:R-:W-:-:S03]  /*493e0*/  ISETP.LT.AND P5, PT, R15, c[0x0][0x178], !P3 ;  /* 0x00005e000f007a0c */ /* 0x000fc60005fa1270 */
[----:B------:R-:W4:Y:S04]  /*493f0*/  LDL.LU R15, [R1+0x1c74] ;  /* 0x001c7400010f7983 */ /* 0x000f280000300800 */
[----:B------:R-:W-:Y:S04]  /*49400*/  @P1 STG.E.U16 [R8.64], R14 ;  /* 0x0000000e08001986 */ /* 0x000fe8000c101506 */
[----:B------:R-:W2:Y:S04]  /*49410*/  LDL.LU R19, [R1+0x1c4c] ;  /* 0x001c4c0001137983 */ /* 0x000ea80000300800 */
[----:B------:R0:W-:Y:S04]  /*49420*/  @P4 STG.E.U16 [R12.64], R18 ;  /* 0x000000120c004986 */ /* 0x0001e8000c101506 */
[----:B0-----:R-:W2:Y:S04]  /*49430*/  LDL.LU R12, [R1+0xc8] ;  /* 0x0000c800010c7983 */ /* 0x001ea80000300800 */
[----:B------:R-:W3:Y:S01]  /*49440*/  LDL.LU R13, [R1+0x78] ;  /* 0x00007800010d7983 */ /* 0x000ee20000300800 */
[----:B------:R-:W-:-:S02]  /*49450*/  ISETP.LT.AND P6, PT, R27, c[0x0][0x178], !P3 ;  /* 0x00005e001b007a0c */ /* 0x000fc40005fc1270 */
[----:B------:R-:W-:-:S05]  /*49460*/  IADD3 R10, R0, c[0x0][0x198], RZ ;  /* 0x00006600000a7a10 */ /* 0x000fca0007ffe0ff */
[----:B------:R-:W-:-:S04]  /*49470*/  IMAD.WIDE R16, R10, 0x2, R4 ;  /* 0x000000020a107825 */ /* 0x000fc800078e0204 */
[----:B------:R-:W-:Y:S02]  /*49480*/  IMAD.WIDE R20, R10, 0x2, R24 ;  /* 0x000000020a147825 */ /* 0x000fe400078e0218 */
[----:B--2---:R-:W-:Y:S04]  /*49490*/  @P6 STG.E.U16 [R16.64], R12 ;  /* 0x0000000c10006986 */ /* 0x004fe8000c101506 */
[----:B---3--:R0:W-:Y:S04]  /*494a0*/  @P5 STG.E.U16 [R20.64], R13 ;  /* 0x0000000d14005986 */ /* 0x0081e8000c101506 */
[----:B0-----:R-:W2:Y:S01]  /*494b0*/  LDL.LU R21, [R1+0x1bd4] ;  /* 0x001bd40001157983 */ /* 0x001ea20000300800 */
[----:B------:R-:W-:Y:S01]  /*494c0*/  ISETP.LT.AND P2, PT, R28, c[0x0][0x178], !P3 ;  /* 0x00005e001c007a0c */ /* 0x000fe20005f41270 */
[----:B------:R-:W-:Y:S01]  /*494d0*/  IMAD.WIDE R8, R10, 0x2, R6 ;  /* 0x000000020a087825 */ /* 0x000fe200078e0206 */
[----:B------:R-:W-:Y:S01]  /*494e0*/  ISETP.LT.AND P4, PT, R23, c[0x0][0x178], !P3 ;  /* 0x00005e0017007a0c */ /* 0x000fe20005f81270 */
[----:B------:R-:W3:Y:S01]  /*494f0*/  LDL.LU R29, [R1+0x6c] ;  /* 0x00006c00011d7983 */ /* 0x000ee20000300800 */
[----:B------:R-:W-:-:S02]  /*49500*/  ISETP.LT.AND P5, PT, R27, c[0x0][0x178], !P0 ;  /* 0x00005e001b007a0c */ /* 0x000fc400047a1270 */
[----:B------:R-:W-:Y:S02]  /*49510*/  IADD3 R0, R10, c[0x0][0x198], RZ ;  /* 0x000066000a007a10 */ /* 0x000fe40007ffe0ff */
[----:B------:R-:W-:-:S05]  /*49520*/  PRMT R14, R12, 0x7632, R14 ;  /* 0x000076320c0e7816 */ /* 0x000fca000000000e */
[----:B------:R0:W-:Y:S01]  /*49530*/  @P2 STG.E.U16 [R8.64], R11 ;  /* 0x0000000b08002986 */ /* 0x0001e2000c101506 */
[----:B------:R-:W-:Y:S01]  /*49540*/  IMAD.WIDE R16, R0, 0x2, R24 ;  /* 0x0000000200107825 */ /* 0x000fe200078e0218 */
[----:B------:R-:W-:Y:S02]  /*49550*/  ISETP.GE.AND P3, PT, R19, c[0x0][0x17c], PT ;  /* 0x00005f0013007a0c */ /* 0x000fe40003f66270 */
[----:B------:R-:W-:Y:S01]  /*49560*/  ISETP.GE.AND P1, PT, R26, c[0x0][0x17c], PT ;  /* 0x00005f001a007a0c */ /* 0x000fe20003f26270 */
[----:B------:R-:W3:Y:S04]  /*49570*/  LDL.LU R19, [R1+0x5c] ;  /* 0x00005c0001137983 */ /* 0x000ee80000300800 */
[----:B------:R-:W3:Y:S01]  /*49580*/  LDL.LU R26, [R1+0x4c] ;  /* 0x00004c00011a7983 */ /* 0x000ee20000300800 */
[----:B0-----:R-:W-:Y:S01]  /*49590*/  IMAD.WIDE R8, R10, 0x2, R2 ;  /* 0x000000020a087825 */ /* 0x001fe200078e0202 */
[----:B------:R-:W-:-:S03]  /*495a0*/  PRMT R10, R13, 0x7632, R10 ;  /* 0x000076320d0a7816 */ /* 0x000fc6000000000a */
[----:B------:R-:W-:Y:S01]  /*495b0*/  IMAD.WIDE R12, R0, 0x2, R4 ;  /* 0x00000002000c7825 */ /* 0x000fe200078e0204 */
[----:B------:R-:W-:Y:S04]  /*495c0*/  @P4 STG.E.U16 [R8.64], R22 ;  /* 0x0000001608004986 */ /* 0x000fe8000c101506 */
[----:B------:R-:W-:Y:S01]  /*495d0*/  @P5 STG.E.U16 [R12.64], R14 ;  /* 0x0000000e0c005986 */ /* 0x000fe2000c101506 */
[----:B--2---:R-:W-:-:S13]  /*495e0*/  ISETP.LT.AND P6, PT, R21, c[0x0][0x178], !P0 ;  /* 0x00005e0015007a0c */ /* 0x004fda00047c1270 */
[----:B------:R0:W-:Y:S04]  /*495f0*/  @P6 STG.E.U16 [R16.64], R10 ;  /* 0x0000000a10006986 */ /* 0x0001e8000c101506 */
[----:B0-----:R-:W2:Y:S04]  /*49600*/  LDL.LU R16, [R1+0x1c54] ;  /* 0x001c540001107983 */ /* 0x001ea80000300800 */
[----:B------:R-:W4:Y:S01]  /*49610*/  LDL.LU R17, [R1+0x1c50] ;  /* 0x001c500001117983 */ /* 0x000f220000300800 */
[----:B------:R-:W-:Y:S02]  /*49620*/  ISETP.LT.AND P2, PT, R28, c[0x0][0x178], !P0 ;  /* 0x00005e001c007a0c */ /* 0x000fe40004741270 */
[----:B------:R-:W-:-:S02]  /*49630*/  ISETP.LT.AND P0, PT, R23, c[0x0][0x178], !P0 ;  /* 0x00005e0017007a0c */ /* 0x000fc40004701270 */
[----:B------:R-:W-:Y:S02]  /*49640*/  PRMT R10, R11, 0x7632, R10 ;  /* 0x000076320b0a7816 */ /* 0x000fe4000000000a */
[----:B------:R-:W4:Y:S01]  /*49650*/  LDL.LU R11, [R1+0x1c70] ;  /* 0x001c7000010b7983 */ /* 0x000f220000300800 */
[----:B------:R-:W-:Y:S01]  /*49660*/  ISETP.LT.AND P4, PT, R27, c[0x0][0x178], !P1 ;  /* 0x00005e001b007a0c */ /* 0x000fe20004f81270 */
[----:B------:R-:W-:Y:S01]  /*49670*/  IMAD.WIDE R8, R0, 0x2, R6 ;  /* 0x0000000200087825 */ /* 0x000fe200078e0206 */
[----:B------:R-:W-:Y:S02]  /*49680*/  ISETP.LT.AND P6, PT, R21, c[0x0][0x178], !P1 ;  /* 0x00005e0015007a0c */ /* 0x000fe40004fc1270 */
[----:B------:R-:W-:Y:S01]  /*49690*/  ISETP.LT.AND P5, PT, R28, c[0x0][0x178], !P1 ;  /* 0x00005e001c007a0c */ /* 0x000fe20004fa1270 */
[----:B------:R-:W-:Y:S01]  /*496a0*/  IMAD.WIDE R12, R0, 0x2, R2 ;  /* 0x00000002000c7825 */ /* 0x000fe200078e0202 */
[----:B------:R-:W-:Y:S02]  /*496b0*/  PRMT R22, R22, 0x7632, R22 ;  /* 0x0000763216167816 */ /* 0x000fe40000000016 */
[----:B------:R-:W-:Y:S01]  /*496c0*/  IADD3 R0, R0, c[0x0][0x198], RZ ;  /* 0x0000660000007a10 */ /* 0x000fe20007ffe0ff */
[----:B------:R0:W-:Y:S04]  /*496d0*/  @P2 STG.E.U16 [R8.64], R10 ;  /* 0x0000000a08002986 */ /* 0x0001e8000c101506 */
[----:B------:R1:W-:Y:S01]  /*496e0*/  @P0 STG.E.U16 [R12.64], R22 ;  /* 0x000000160c000986 */ /* 0x0003e2000c101506 */
[----:B---3--:R-:W-:Y:S01]  /*496f0*/  PRMT R20, R19, 0x7632, R20 ;  /* 0x0000763213147816 */ /* 0x008fe20000000014 */
[----:B0-----:R-:W-:-:S04]  /*49700*/  IMAD.WIDE R8, R0, 0x2, R4 ;  /* 0x0000000200087825 */ /* 0x001fc800078e0204 */
[----:B-1----:R-:W-:Y:S01]  /*49710*/  IMAD.WIDE R12, R0, 0x2, R24 ;  /* 0x00000002000c7825 */ /* 0x002fe200078e0218 */
[----:B------:R-:W-:Y:S01]  /*49720*/  @P4 STG.E.U16 [R8.64], R29 ;  /* 0x0000001d08004986 */ /* 0x000fe2000c101506 */
[----:B------:R-:W-:-:S03]  /*49730*/  PRMT R18, R26, 0x7632, R18 ;  /* 0x000076321a127816 */ /* 0x000fc60000000012 */
[----:B------:R-:W3:Y:S04]  /*49740*/  LDL.LU R22, [R1+0xac] ;  /* 0x0000ac0001167983 */ /* 0x000ee80000300800 */
[----:B------:R0:W-:Y:S04]  /*49750*/  @P6 STG.E.U16 [R12.64], R19 ;  /* 0x000000130c006986 */ /* 0x0001e8000c101506 */
[----:B0-----:R-:W3:Y:S01]  /*49760*/  LDL.LU R19, [R1+0x9c] ;  /* 0x00009c0001137983 */ /* 0x001ee20000300800 */
[----:B------:R-:W-:Y:S02]  /*49770*/  PRMT R10, R29, 0x7632, R10 ;  /* 0x000076321d0a7816 */ /* 0x000fe4000000000a */
[----:B--2---:R-:W-:-:S02]  /*49780*/  ISETP.GE.AND P2, PT, R16, c[0x0][0x17c], PT ;  /* 0x00005f0010007a0c */ /* 0x004fc40003f46270 */
[----:B----4-:R-:W-:Y:S01]  /*49790*/  ISETP.GE.AND P0, PT, R17, c[0x0][0x17c], PT ;  /* 0x00005f0011007a0c */ /* 0x010fe20003f06270 */
[----:B------:R-:W-:-:S05]  /*497a0*/  IMAD.WIDE R16, R0, 0x2, R6 ;  /* 0x0000000200107825 */ /* 0x000fca00078e0206 */
[----:B------:R0:W-:Y:S04]  /*497b0*/  @P5 STG.E.U16 [R16.64], R26 ;  /* 0x0000001a10005986 */ /* 0x0001e8000c101506 */
[----:B0-----:R-:W2:Y:S04]  /*497c0*/  LDL.LU R26, [R1+0x1c58] ;  /* 0x001c5800011a7983 */ /* 0x001ea80000300800 */
[----:B------:R-:W4:Y:S01]  /*497d0*/  LDL.LU R29, [R1+0x3c] ;  /* 0x00003c00011d7983 */ /* 0x000f220000300800 */
[----:B------:R-:W-:Y:S02]  /*497e0*/  ISETP.LT.AND P1, PT, R23, c[0x0][0x178], !P1 ;  /* 0x00005e0017007a0c */ /* 0x000fe40004f21270 */
[----:B------:R-:W-:Y:S01]  /*497f0*/  ISETP.LT.AND P4, PT, R27, c[0x0][0x178], !P3 ;  /* 0x00005e001b007a0c */ /* 0x000fe20005f81270 */
[C---:B------:R-:W-:Y:S01]  /*49800*/  IMAD.WIDE R8, R0.reuse, 0x2, R2 ;  /* 0x0000000200087825 */ /* 0x040fe200078e0202 */
[----:B------:R-:W-:-:S02]  /*49810*/  IADD3 R0, R0, c[0x0][0x198], RZ ;  /* 0x0000660000007a10 */ /* 0x000fc40007ffe0ff */
[----:B------:R-:W-:Y:S02]  /*49820*/  ISETP.LT.AND P6, PT, R21, c[0x0][0x178], !P3 ;  /* 0x00005e0015007a0c */ /* 0x000fe40005fc1270 */
[----:B------:R-:W-:Y:S02]  /*49830*/  ISETP.LT.AND P5, PT, R28, c[0x0][0x178], !P3 ;  /* 0x00005e001c007a0c */ /* 0x000fe40005fa1270 */
[----:B------:R-:W-:-:S03]  /*49840*/  ISETP.LT.AND P3, PT, R23, c[0x0][0x178], !P3 ;  /* 0x00005e0017007a0c */ /* 0x000fc60005f61270 */
[----:B------:R0:W-:Y:S01]  /*49850*/  @P1 STG.E.U16 [R8.64], R11 ;  /* 0x0000000b08001986 */ /* 0x0001e2000c101506 */
[----:B------:R-:W-:Y:S01]  /*49860*/  ISETP.LT.AND P1, PT, R27, c[0x0][0x178], !P2 ;  /* 0x00005e001b007a0c */ /* 0x000fe20005721270 */
[----:B------:R-:W-:Y:S01]  /*49870*/  IMAD.WIDE R12, R0, 0x2, R24 ;  /* 0x00000002000c7825 */ /* 0x000fe200078e0218 */
[----:B------:R-:W-:-:S03]  /*49880*/  PRMT R14, R11, 0x7632, R14 ;  /* 0x000076320b0e7816 */ /* 0x000fc6000000000e */
[----:B0-----:R-:W-:-:S05]  /*49890*/  IMAD.WIDE R8, R0, 0x2, R4 ;  /* 0x0000000200087825 */ /* 0x001fca00078e0204 */
[----:B------:R0:W-:Y:S01]  /*498a0*/  @P4 STG.E.U16 [R8.64], R10 ;  /* 0x0000000a08004986 */ /* 0x0001e2000c101506 */
[----:B------:R-:W-:Y:S01]  /*498b0*/  ISETP.LT.AND P4, PT, R21, c[0x0][0x178], !P2 ;  /* 0x00005e0015007a0c */ /* 0x000fe20005781270 */
[C---:B------:R-:W-:Y:S02]  /*498c0*/  IMAD.WIDE R16, R0.reuse, 0x2, R6 ;  /* 0x0000000200107825 */ /* 0x040fe400078e0206 */
[----:B------:R1:W-:Y:S04]  /*498d0*/  @P6 STG.E.U16 [R12.64], R20 ;  /* 0x000000140c006986 */ /* 0x0003e8000c101506 */
[----:B------:R-:W-:Y:S01]  /*498e0*/  @P5 STG.E.U16 [R16.64], R18 ;  /* 0x0000001210005986 */ /* 0x000fe2000c101506 */
[C---:B0-----:R-:W-:Y:S01]  /*498f0*/  IADD3 R8, R0.reuse, c[0x0][0x198], RZ ;  /* 0x0000660000087a10 */ /* 0x041fe20007ffe0ff */
[----:B------:R-:W-:-:S02]  /*49900*/  IMAD.WIDE R10, R0, 0x2, R2 ;  /* 0x00000002000a7825 */ /* 0x000fc400078e0202 */
[----:B------:R-:W4:Y:S02]  /*49910*/  LDL.LU R9, [R1+0x1c5c] ;  /* 0x001c5c0001097983 */ /* 0x000f240000300800 */
[C---:B-1----:R-:W-:Y:S02]  /*49920*/  IMAD.WIDE R12, R8.reuse, 0x2, R4 ;  /* 0x00000002080c7825 */ /* 0x042fe400078e0204 */
[----:B------:R0:W-:Y:S04]  /*49930*/  @P3 STG.E.U16 [R10.64], R14 ;  /* 0x0000000e0a003986 */ /* 0x0001e8000c101506 */
[----:B---3--:R1:W-:Y:S01]  /*49940*/  @P1 STG.E.U16 [R12.64], R22 ;  /* 0x000000160c001986 */ /* 0x0083e2000c101506 */
[----:B0-----:R-:W-:Y:S01]  /*49950*/  IMAD.WIDE R10, R8, 0x2, R24 ;  /* 0x00000002080a7825 */ /* 0x001fe200078e0218 */
[----:B------:R-:W-:-:S04]  /*49960*/  PRMT R14, R22, 0x7632, R14 ;  /* 0x00007632160e7816 */ /* 0x000fc8000000000e */
[----:B------:R0:W-:Y:S01]  /*49970*/  @P4 STG.E.U16 [R10.64], R19 ;  /* 0x000000130a004986 */ /* 0x0001e2000c101506 */
[----:B------:R-:W-:Y:S02]  /*49980*/  ISETP.LT.AND P5, PT, R28, c[0x0][0x178], !P2 ;  /* 0x00005e001c007a0c */ /* 0x000fe400057a1270 */
[----:B------:R-:W-:Y:S01]  /*49990*/  ISETP.LT.AND P6, PT, R23, c[0x0][0x178], !P2 ;  /* 0x00005e0017007a0c */ /* 0x000fe200057c1270 */
[----:B-1----:R-:W-:-:S04]  /*499a0*/  IMAD.WIDE R12, R8, 0x2, R6 ;  /* 0x00000002080c7825 */ /* 0x002fc800078e0206 */
[----:B------:R-:W-:Y:S01]  /*499b0*/  IMAD.WIDE R16, R8, 0x2, R2 ;  /* 0x0000000208107825 */ /* 0x000fe200078e0202 */
[----:B--2---:R-:W-:Y:S02]  /*499c0*/  ISETP.GE.AND P3, PT, R26, c[0x0][0x17c], PT ;  /* 0x00005f001a007a0c */ /* 0x004fe40003f66270 */
[----:B------:R-:W2:Y:S04]  /*499d0*/  LDL.LU R26, [R1+0xbc] ;  /* 0x0000bc00011a7983 */ /* 0x000ea80000300800 */
[----:B------:R-:W3:Y:S04]  /*499e0*/  LDL.LU R18, [R1+0x8c] ;  /* 0x00008c0001127983 */ /* 0x000ee80000300800 */
[----:B------:R-:W2:Y:S04]  /*499f0*/  LDL.LU R22, [R1+0x2c] ;  /* 0x00002c0001167983 */ /* 0x000ea80000300800 */
[----:B0-----:R-:W2:Y:S04]  /*49a00*/  LDL.LU R11, [R1+0x1c60] ;  /* 0x001c6000010b7983 */ /* 0x001ea80000300800 */
[----:B----4-:R-:W-:Y:S04]  /*49a10*/  @P5 STG.E.U16 [R12.64], R29 ;  /* 0x0000001d0c005986 */ /* 0x010fe8000c101506 */
[----:B------:R0:W-:Y:S02]  /*49a20*/  @P6 STG.E.U16 [R16.64], R15 ;  /* 0x0000000f10006986 */ /* 0x0001e4000c101506 */
[----:B0-----:R-:W-:-:S02]  /*49a30*/  PRMT R16, R19, 0x7632, R16 ;  /* 0x0000763213107816 */ /* 0x001fc40000000010 */
[----:B------:R-:W4:Y:S04]  /*49a40*/  LDL.LU R19, [R1+0x1c6c] ;  /* 0x001c6c0001137983 */ /* 0x000f280000300800 */
[----:B------:R-:W3:Y:S01]  /*49a50*/  LDL.LU R17, [R1+0x1c64] ;  /* 0x001c640001117983 */ /* 0x000ee20000300800 */
[----:B------:R-:W-:-:S03]  /*49a60*/  PRMT R13, R29, 0x7632, R13 ;  /* 0x000076321d0d7816 */ /* 0x000fc6000000000d */
[----:B------:R-:W4:Y:S01]  /*49a70*/  LDL.LU R29, [R1+0xcc] ;  /* 0x0000cc00011d7983 */ /* 0x000f220000300800 */
[----:B------:R-:W-:Y:S02]  /*49a80*/  ISETP.LT.AND P1, PT, R27, c[0x0][0x178], !P0 ;  /* 0x00005e001b007a0c */ /* 0x000fe40004721270 */
[----:B------:R-:W-:Y:S02]  /*49a90*/  IADD3 R0, R8, c[0x0][0x198], RZ ;  /* 0x0000660008007a10 */ /* 0x000fe40007ffe0ff */
[----:B------:R-:W-:Y:S02]  /*49aa0*/  ISETP.LT.AND P5, PT, R21, c[0x0][0x178], !P0 ;  /* 0x00005e0015007a0c */ /* 0x000fe400047a1270 */
[----:B------:R-:W-:Y:S01]  /*49ab0*/  ISETP.GE.AND P2, PT, R9, c[0x0][0x17c], PT ;  /* 0x00005f0009007a0c */ /* 0x000fe20003f46270 */
[----:B------:R-:W-:Y:S01]  /*49ac0*/  IMAD.WIDE R8, R0, 0x2, R4 ;  /* 0x0000000200087825 */ /* 0x000fe200078e0204 */
[----:B------:R-:W-:Y:S02]  /*49ad0*/  ISETP.LT.AND P6, PT, R28, c[0x0][0x178], !P0 ;  /* 0x00005e001c007a0c */ /* 0x000fe400047c1270 */
[----:B------:R-:W-:-:S03]  /*49ae0*/  ISETP.LT.AND P0, PT, R23, c[0x0][0x178], !P0 ;  /* 0x00005e0017007a0c */ /* 0x000fc60004701270 */
[----:B------:R0:W-:Y:S01]  /*49af0*/  @P1 STG.E.U16 [R8.64], R14 ;  /* 0x0000000e08001986 */ /* 0x0001e2000c101506 */
[----:B------:R-:W-:Y:S02]  /*49b00*/  ISETP.LT.AND P1, PT, R27, c[0x0][0x178], !P2 ;  /* 0x00005e001b007a0c */ /* 0x000fe40005721270 */
[----:B------:R-:W-:Y:S01]  /*49b10*/  PRMT R15, R15, 0x7632, R15 ;  /* 0x000076320f0f7816 */ /* 0x000fe2000000000f */
[C---:B0-----:R-:W-:Y:S01]  /*49b20*/  IMAD.WIDE R8, R0.reuse, 0x2, R24 ;  /* 0x0000000200087825 */ /* 0x041fe200078e0218 */
[----:B------:R-:W-:-:S04]  /*49b30*/  IADD3 R12, R0, c[0x0][0x198], RZ ;  /* 0x00006600000c7a10 */ /* 0x000fc80007ffe0ff */
[----:B------:R0:W-:Y:S01]  /*49b40*/  @P5 STG.E.U16 [R8.64], R16 ;  /* 0x0000001008005986 */ /* 0x0001e2000c101506 */
[----:B------:R-:W-:Y:S01]  /*49b50*/  ISETP.LT.AND P5, PT, R21, c[0x0][0x178], !P2 ;  /* 0x00005e0015007a0c */ /* 0x000fe200057a1270 */
[----:B0-----:R-:W-:Y:S01]  /*49b60*/  IMAD.WIDE R8, R0, 0x2, R2 ;  /* 0x0000000200087825 */ /* 0x001fe200078e0202 */
[----:B--2---:R-:W-:-:S03]  /*49b70*/  ISETP.GE.AND P4, PT, R11, c[0x0][0x17c], PT ;  /* 0x00005f000b007a0c */ /* 0x004fc60003f86270 */
[----:B------:R-:W-:-:S05]  /*49b80*/  IMAD.WIDE R10, R0, 0x2, R6 ;  /* 0x00000002000a7825 */ /* 0x000fca00078e0206 */
[----:B------:R0:W-:Y:S01]  /*49b90*/  @P6 STG.E.U16 [R10.64], R13 ;  /* 0x0000000d0a006986 */ /* 0x0001e2000c101506 */
[----:B------:R-:W-:Y:S02]  /*49ba0*/  ISETP.LT.AND P6, PT, R28, c[0x0][0x178], !P2 ;  /* 0x00005e001c007a0c */ /* 0x000fe400057c1270 */
[----:B------:R-:W-:Y:S01]  /*49bb0*/  ISETP.LT.AND P2, PT, R23, c[0x0][0x178], !P2 ;  /* 0x00005e0017007a0c */ /* 0x000fe20005741270 */
[----:B------:R1:W-:Y:S01]  /*49bc0*/  @P0 STG.E.U16 [R8.64], R15 ;  /* 0x0000000f08000986 */ /* 0x0003e2000c101506 */
[----:B------:R-:W-:Y:S02]  /*49bd0*/  ISETP.LT.AND P0, PT, R27, c[0x0][0x178], !P3 ;  /* 0x00005e001b007a0c */ /* 0x000fe40005f01270 */
[C---:B------:R-:W-:Y:S01]  /*49be0*/  IADD3 R0, R12.reuse, c[0x0][0x198], RZ ;  /* 0x000066000c007a10 */ /* 0x040fe20007ffe0ff */
[----:B0-----:R-:W-:-:S04]  /*49bf0*/  IMAD.WIDE R10, R12, 0x2, R4 ;  /* 0x000000020c0a7825 */ /* 0x001fc800078e0204 */
[----:B-1----:R-:W-:Y:S01]  /*49c00*/  IMAD.WIDE R8, R12, 0x2, R24 ;  /* 0x000000020c087825 */ /* 0x002fe200078e0218 */
[----:B------:R0:W-:Y:S01]  /*49c10*/  @P1 STG.E.U16 [R10.64], R26 ;  /* 0x0000001a0a001986 */ /* 0x0001e2000c101506 */
[----:B------:R-:W-:-:S03]  /*49c20*/  PRMT R16, R26, 0x7632, R16 ;  /* 0x000076321a107816 */ /* 0x000fc60000000010 */
[----:B---3--:R1:W-:Y:S01]  /*49c30*/  @P5 STG.E.U16 [R8.64], R18 ;  /* 0x0000001208005986 */ /* 0x0083e2000c101506 */
[----:B------:R-:W-:Y:S01]  /*49c40*/  ISETP.LT.AND P5, PT, R21, c[0x0][0x178], !P3 ;  /* 0x00005e0015007a0c */ /* 0x000fe20005fa1270 */
[----:B------:R-:W-:-:S04]  /*49c50*/  IMAD.WIDE R14, R0, 0x2, R4 ;  /* 0x00000002000e7825 */ /* 0x000fc800078e0204 */
[C---:B0-----:R-:W-:Y:S01]  /*49c60*/  IMAD.WIDE R10, R12.reuse, 0x2, R6 ;  /* 0x000000020c0a7825 */ /* 0x041fe200078e0206 */
[----:B------:R-:W-:Y:S01]  /*49c70*/  ISETP.GE.AND P1, PT, R17, c[0x0][0x17c], PT ;  /* 0x00005f0011007a0c */ /* 0x000fe20003f26270 */
[----:B------:R-:W2:Y:S02]  /*49c80*/  LDL.LU R26, [R1+0x7c] ;  /* 0x00007c00011a7983 */ /* 0x000ea40000300800 */
[----:B------:R-:W-:Y:S02]  /*49c90*/  IMAD.WIDE R12, R12, 0x2, R2 ;  /* 0x000000020c0c7825 */ /* 0x000fe400078e0202 */
[----:B------:R-:W-:Y:S01]  /*49ca0*/  @P6 STG.E.U16 [R10.64], R22 ;  /* 0x000000160a006986 */ /* 0x000fe2000c101506 */
[----:B------:R-:W-:Y:S02]  /*49cb0*/  ISETP.LT.AND P6, PT, R28, c[0x0][0x178], !P3 ;  /* 0x00005e001c007a0c */ /* 0x000fe40005fc1270 */
[----:B------:R-:W-:Y:S01]  /*49cc0*/  ISETP.LT.AND P3, PT, R23, c[0x0][0x178], !P3 ;  /* 0x00005e0017007a0c */ /* 0x000fe20005f61270 */
[----:B----4-:R0:W-:Y:S01]  /*49cd0*/  @P2 STG.E.U16 [R12.64], R19 ;  /* 0x000000130c002986 */ /* 0x0101e2000c101506 */
[----:B-1----:R-:W-:-:S03]  /*49ce0*/  IMAD.WIDE R8, R0, 0x2, R24 ;  /* 0x0000000200087825 */ /* 0x002fc600078e0218 */
[----:B------:R1:W-:Y:S01]  /*49cf0*/  @P0 STG.E.U16 [R14.64], R16 ;  /* 0x000000100e000986 */ /* 0x0003e2000c101506 */
[----:B------:R-:W-:Y:S02]  /*49d00*/  ISETP.LT.AND P0, PT, R27, c[0x0][0x178], !P4 ;  /* 0x00005e001b007a0c */ /* 0x000fe40006701270 */
[----:B------:R-:W-:Y:S02]  /*49d10*/  IADD3 R17, R0, c[0x0][0x198], RZ ;  /* 0x0000660000117a10 */ /* 0x000fe40007ffe0ff */
[----:B0-----:R-:W-:Y:S01]  /*49d20*/  PRMT R13, R18, 0x7632, R13 ;  /* 0x00007632120d7816 */ /* 0x001fe2000000000d */
[----:B------:R-:W-:Y:S01]  /*49d30*/  IMAD.WIDE R10, R0, 0x2, R6 ;  /* 0x00000002000a7825 */ /* 0x000fe200078e0206 */
[----:B------:R-:W-:Y:S02]  /*49d40*/  PRMT R20, R22, 0x7632, R20 ;  /* 0x0000763216147816 */ /* 0x000fe40000000014 */
[----:B------:R-:W-:Y:S01]  /*49d50*/  PRMT R19, R19, 0x7632, R19 ;  /* 0x0000763213137816 */ /* 0x000fe20000000013 */
[----:B------:R0:W-:Y:S01]  /*49d60*/  @P5 STG.E.U16 [R8.64], R13 ;  /* 0x0000000d08005986 */ /* 0x0001e2000c101506 */
[----:B-1----:R-:W-:Y:S01]  /*49d70*/  IMAD.WIDE R14, R17, 0x2, R4 ;  /* 0x00000002110e7825 */ /* 0x002fe200078e0204 */
[----:B------:R-:W-:-:S02]  /*49d80*/  ISETP.LT.AND P2, PT, R27, c[0x0][0x178], !P1 ;  /* 0x00005e001b007a0c */ /* 0x000fc40004f41270 */
[----:B------:R-:W-:Y:S01]  /*49d90*/  @P6 STG.E.U16 [R10.64], R20 ;  /* 0x000000140a006986 */ /* 0x000fe2000c101506 */
[C---:B------:R-:W-:Y:S01]  /*49da0*/  ISETP.LT.AND P5, PT, R21.reuse, c[0x0][0x178], !P4 ;  /* 0x00005e0015007a0c */ /* 0x040fe200067a1270 */
[----:B0-----:R-:W-:Y:S02]  /*49db0*/  IMAD.WIDE R12, R0, 0x2, R2 ;  /* 0x00000002000c7825 */ /* 0x001fe400078e0202 */
[----:B------:R-:W3:Y:S01]  /*49dc0*/  LDL.LU R27, [R1+0x1c] ;  /* 0x00001c00011b7983 */ /* 0x000ee20000300800 */
[----:B------:R-:W-:-:S03]  /*49dd0*/  ISETP.LT.AND P6, PT, R21, c[0x0][0x178], !P1 ;  /* 0x00005e0015007a0c */ /* 0x000fc60004fc1270 */
[----:B------:R0:W-:Y:S01]  /*49de0*/  @P3 STG.E.U16 [R12.64], R19 ;  /* 0x000000130c003986 */ /* 0x0001e2000c101506 */
[----:B------:R-:W-:-:S03]  /*49df0*/  ISETP.LT.AND P3, PT, R28, c[0x0][0x178], !P4 ;  /* 0x00005e001c007a0c */ /* 0x000fc60006761270 */
[----:B------:R1:W-:Y:S01]  /*49e00*/  @P0 STG.E.U16 [R14.64], R29 ;  /* 0x0000001d0e000986 */ /* 0x0003e2000c101506 */
[----:B------:R-:W-:Y:S02]  /*49e10*/  ISETP.LT.AND P0, PT, R28, c[0x0][0x178], !P1 ;  /* 0x00005e001c007a0c */ /* 0x000fe40004f01270 */
[C---:B------:R-:W-:Y:S02]  /*49e20*/  ISETP.LT.AND P4, PT, R23.reuse, c[0x0][0x178], !P4 ;  /* 0x00005e0017007a0c */ /* 0x040fe40006781270 */
[----:B------:R-:W-:Y:S02]  /*49e30*/  ISETP.LT.AND P1, PT, R23, c[0x0][0x178], !P1 ;  /* 0x00005e0017007a0c */ /* 0x000fe40004f21270 */
[----:B------:R-:W4:Y:S01]  /*49e40*/  LDL.LU R23, [R1+0x1c68] ;  /* 0x001c680001177983 */ /* 0x000f220000300800 */
[C---:B------:R-:W-:Y:S01]  /*49e50*/  IADD3 R21, R17.reuse, c[0x0][0x198], RZ ;  /* 0x0000660011157a10 */ /* 0x040fe20007ffe0ff */
[----:B0-----:R-:W-:Y:S01]  /*49e60*/  IMAD.WIDE R18, R17, 0x2, R24 ;  /* 0x0000000211127825 */ /* 0x001fe200078e0218 */
[----:B------:R-:W-:-:S03]  /*49e70*/  PRMT R0, R29, 0x7632, R0 ;  /* 0x000076321d007816 */ /* 0x000fc60000000000 */
[----:B------:R-:W-:-:S04]  /*49e80*/  IMAD.WIDE R8, R17, 0x2, R6 ;  /* 0x0000000211087825 */ /* 0x000fc800078e0206 */
[----:B------:R-:W-:-:S04]  /*49e90*/  IMAD.WIDE R10, R17, 0x2, R2 ;  /* 0x00000002110a7825 */ /* 0x000fc800078e0202 */
[----:B------:R-:W-:-:S04]  /*49ea0*/  IMAD.WIDE R4, R21, 0x2, R4 ;  /* 0x0000000215047825 */ /* 0x000fc800078e0204 */
[----:B------:R-:W-:-:S04]  /*49eb0*/  IMAD.WIDE R24, R21, 0x2, R24 ;  /* 0x0000000215187825 */ /* 0x000fc800078e0218 */
[----:B------:R-:W-:-:S04]  /*49ec0*/  IMAD.WIDE R6, R21, 0x2, R6 ;  /* 0x0000000215067825 */ /* 0x000fc800078e0206 */
[----:B------:R-:W-:Y:S01]  /*49ed0*/  IMAD.WIDE R2, R21, 0x2, R2 ;  /* 0x0000000215027825 */ /* 0x000fe200078e0202 */
[----:B--2---:R-:W-:Y:S01]  /*49ee0*/  PRMT R12, R26, 0x7632, R12 ;  /* 0x000076321a0c7816 */ /* 0x004fe2000000000c */
[----:B------:R1:W-:Y:S01]  /*49ef0*/  @P5 STG.E.U16 [R18.64], R26 ;  /* 0x0000001a12005986 */ /* 0x0003e2000c101506 */
[----:B---3--:R-:W-:-:S03]  /*49f00*/  PRMT R13, R27, 0x7632, R13 ;  /* 0x000076321b0d7816 */ /* 0x008fc6000000000d */
[----:B------:R1:W-:Y:S04]  /*49f10*/  @P3 STG.E.U16 [R8.64], R27 ;  /* 0x0000001b08003986 */ /* 0x0003e8000c101506 */
[----:B----4-:R1:W-:Y:S04]  /*49f20*/  @P4 STG.E.U16 [R10.64], R23 ;  /* 0x000000170a004986 */ /* 0x0103e8000c101506 */
[----:B------:R1:W-:Y:S04]  /*49f30*/  @P2 STG.E.U16 [R4.64], R0 ;  /* 0x0000000004002986 */ /* 0x0003e8000c101506 */
[----:B------:R1:W-:Y:S04]  /*49f40*/  @P6 STG.E.U16 [R24.64], R12 ;  /* 0x0000000c18006986 */ /* 0x0003e8000c101506 */
[----:B------:R1:W-:Y:S01]  /*49f50*/  @P0 STG.E.U16 [R6.64], R13 ;  /* 0x0000000d06000986 */ /* 0x0003e2000c101506 */
[----:B------:R-:W-:Y:S05]  /*49f60*/  @!P1 EXIT ;  /* 0x000000000000994d */ /* 0x000fea0003800000 */
[----:B-1----:R-:W-:-:S05]  /*49f70*/  PRMT R23, R23, 0x7632, R23 ;  /* 0x0000763217177816 */ /* 0x002fca0000000017 */
[----:B------:R-:W-:Y:S01]  /*49f80*/  STG.E.U16 [R2.64], R23 ;  /* 0x0000001702007986 */ /* 0x000fe2000c101506 */
[----:B------:R-:W-:Y:S05]  /*49f90*/  EXIT ;  /* 0x000000000000794d */ /* 0x000fea0003800000 */
.L_x_3:
[----:B------:R-:W-:-:S00]  /*49fa0*/  BRA `(.L_x_3) ;  /* 0xfffffff000007947 */ /* 0x000fc0000383ffff */
[----:B------:R-:W-:-:S00]  /*49fb0*/  NOP ;  /* 0x0000000000007918 */ /* 0x000fc00000000000 */
        /* <DEDUP_REMOVED lines=12> */
.L_x_4:


//--------------------- .nv.shared.matmul_kernel  --------------------------
	.section	.nv.shared.matmul_kernel,"aw",@nobits
	.sectionflags	@""
	.align	16
